/*
 * Copyright (c) 2020-2023, NVIDIA CORPORATION.  All rights reserved.
 *
 * Licensed under the Apache License, Version 2.0 (the "License");
 * you may not use this file except in compliance with the License.
 * You may obtain a copy of the License at
 *
 *     http://www.apache.org/licenses/LICENSE-2.0
 *
 * Unless required by applicable law or agreed to in writing, software
 * distributed under the License is distributed on an "AS IS" BASIS,
 * WITHOUT WARRANTIES OR CONDITIONS OF ANY KIND, either express or implied.
 * See the License for the specific language governing permissions and
 * limitations under the License.
 */

#include "decoder_masked_multihead_attention_template.hpp"
#include "src/fastertransformer/kernels/decoder_masked_multihead_attention.h"
#include "src/fastertransformer/kernels/decoder_masked_multihead_attention_utils.h"
#include "src/fastertransformer/utils/cuda_bf16_wrapper.h"
#include <assert.h>
#include <float.h>
#include <type_traits>

////////////////////////////////////////////////////////////////////////////////////////////////////

#define MMHA_LAUNCH_KERNEL(                                                                                            \
    T, Dh, Dh_MAX, THDS_PER_KEY, THDS_PER_VALUE, THDS_PER_BLOCK, DO_CROSS_ATTENTION, HAS_BEAMS, stream)                \
    size_t smem_sz = mmha::smem_size_in_bytes<T, DO_CROSS_ATTENTION>(params, THDS_PER_VALUE, THDS_PER_BLOCK);          \
    dim3   grid(params.num_heads, params.batch_size);                                                                  \
    mmha::masked_multihead_attention_kernel<T,                                                                         \
                                            Dh,                                                                        \
                                            Dh_MAX,                                                                    \
                                            THDS_PER_KEY,                                                              \
                                            THDS_PER_VALUE,                                                            \
                                            THDS_PER_BLOCK,                                                            \
                                            DO_CROSS_ATTENTION,                                                        \
                                            HAS_BEAMS><<<grid, THDS_PER_BLOCK, smem_sz, stream>>>(params)

////////////////////////////////////////////////////////////////////////////////////////////////////

// !!! Specialize the launcher for Cross attention
template<typename T, int Dh, int Dh_MAX, typename KERNEL_PARAMS_TYPE>
void mmha_launch_kernel(const KERNEL_PARAMS_TYPE& params, const cudaStream_t& stream)
{
    constexpr int  THREADS_PER_VALUE  = threads_per_value_t<T, Dh_MAX>::value;
    constexpr bool DO_CROSS_ATTENTION = std::is_same<KERNEL_PARAMS_TYPE, Cross_multihead_attention_params<T>>::value;
    int            tlength            = (DO_CROSS_ATTENTION) ? params.memory_max_len : params.timestep;
    if (params.cache_indir == nullptr) {
        if (tlength < 32) {
            MMHA_LAUNCH_KERNEL(T, Dh, Dh_MAX, 4, THREADS_PER_VALUE, 64, DO_CROSS_ATTENTION, false, stream);
        }
        else if (tlength < 2048) {
            MMHA_LAUNCH_KERNEL(T, Dh, Dh_MAX, 2, THREADS_PER_VALUE, 128, DO_CROSS_ATTENTION, false, stream);
        }
        else {
            MMHA_LAUNCH_KERNEL(T, Dh, Dh_MAX, 1, THREADS_PER_VALUE, 256, DO_CROSS_ATTENTION, false, stream);
        }
    }
    else {
        if (tlength < 32) {
            MMHA_LAUNCH_KERNEL(T, Dh, Dh_MAX, 4, THREADS_PER_VALUE, 64, DO_CROSS_ATTENTION, true, stream);
        }
        else if (tlength < 2048) {
            MMHA_LAUNCH_KERNEL(T, Dh, Dh_MAX, 2, THREADS_PER_VALUE, 128, DO_CROSS_ATTENTION, true, stream);
        }
        else {
            MMHA_LAUNCH_KERNEL(T, Dh, Dh_MAX, 1, THREADS_PER_VALUE, 256, DO_CROSS_ATTENTION, true, stream);
        }
    }
}

////////////////////////////////////////////////////////////////////////////////////////////////////

template void mmha_launch_kernel<float, 96, 128, Masked_multihead_attention_params<float>>(
    const Masked_multihead_attention_params<float>& params, const cudaStream_t& stream);
template void mmha_launch_kernel<uint16_t, 96, 128, Masked_multihead_attention_params<uint16_t>>(
    const Masked_multihead_attention_params<uint16_t>& params, const cudaStream_t& stream);
#ifdef ENABLE_BF16
template void mmha_launch_kernel<__nv_bfloat16, 96, 128, Masked_multihead_attention_params<__nv_bfloat16>>(
    const Masked_multihead_attention_params<__nv_bfloat16>& params, const cudaStream_t& stream);
#endif
#ifdef ENABLE_FP8
template void mmha_launch_kernel<__nv_fp8_e4m3, 96, 128, Masked_multihead_attention_params<__nv_fp8_e4m3>>(
    const Masked_multihead_attention_params<__nv_fp8_e4m3>& params, const cudaStream_t& stream);
#endif

template void mmha_launch_kernel<float, 96, 128, Cross_multihead_attention_params<float>>(
    const Cross_multihead_attention_params<float>& params, const cudaStream_t& stream);
template void mmha_launch_kernel<uint16_t, 96, 128, Cross_multihead_attention_params<uint16_t>>(
    const Cross_multihead_attention_params<uint16_t>& params, const cudaStream_t& stream);
#ifdef ENABLE_BF16
template void mmha_launch_kernel<__nv_bfloat16, 96, 128, Cross_multihead_attention_params<__nv_bfloat16>>(
    const Cross_multihead_attention_params<__nv_bfloat16>& params, const cudaStream_t& stream);
#endif
#ifdef ENABLE_FP8
template void mmha_launch_kernel<__nv_fp8_e4m3, 96, 128, Cross_multihead_attention_params<__nv_fp8_e4m3>>(
    const Cross_multihead_attention_params<__nv_fp8_e4m3>& params, const cudaStream_t& stream);
#endif

#undef MMHA_LAUNCH_KERNEL


// ===== COMPILED SASS (sm_80) =====

	.target	sm_80

	.elftype	@"ET_EXEC"


//--------------------- .note.nv.tkinfo           --------------------------
	.section	.note.nv.tkinfo,"",@"SHT_NOTE"
	.sectionflags	@"SHF_NOTE_NV_TKINFO"
	.tkinfo
        /*0018*/ 	.word	0x00000002
        /*0030*/ 	.string	""
        /*0030*/ 	.string	"ptxas"
        /*0030*/ 	.string	"Cuda compilation tools, release 13.0, V13.0.88"
        /*0030*/ 	.string	"Build cuda_13.0.r13.0/compiler.36424714_0"
        /*0030*/ 	.string	"-arch sm_80 -m 64 "



//--------------------- .note.nv.cuinfo           --------------------------
	.section	.note.nv.cuinfo,"",@"SHT_NOTE"
	.sectionflags	@"SHF_NOTE_NV_CUINFO"
        /*0018*/ 	.short	0x0002
        /*001a*/ 	.short	0x0050
        /*001c*/ 	.short	0x0082
	.zero		2


//--------------------- .nv.info                  --------------------------
	.section	.nv.info,"",@"SHT_CUDA_INFO"
	.align	4


	//----- nvinfo : EIATTR_REGCOUNT
	.align		4
        /*0000*/ 	.byte	0x04, 0x2f
        /*0002*/ 	.short	(.L_27 - .L_26)
	.align		4
.L_26:
        /*0004*/ 	.word	index@(_ZN4mmha33masked_multihead_attention_kernelIfLi96ELi128ELi4ELi32ELi64ELb0ELb0EEEv26Multihead_attention_paramsIT_XT5_EE)
        /*0008*/ 	.word	0x00000060


	//----- nvinfo : EIATTR_FRAME_SIZE
	.align		4
.L_27:
        /*000c*/ 	.byte	0x04, 0x11
        /*000e*/ 	.short	(.L_29 - .L_28)
	.align		4
.L_28:
        /*0010*/ 	.word	index@($__internal_23_$__cuda_sm70_shflsync_bfly_p)
        /*0014*/ 	.word	0x00000000


	//----- nvinfo : EIATTR_FRAME_SIZE
	.align		4
.L_29:
        /*0018*/ 	.byte	0x04, 0x11
        /*001a*/ 	.short	(.L_31 - .L_30)
	.align		4
.L_30:
        /*001c*/ 	.word	index@(_ZN4mmha33masked_multihead_attention_kernelIfLi96ELi128ELi4ELi32ELi64ELb0ELb0EEEv26Multihead_attention_paramsIT_XT5_EE)
        /*0020*/ 	.word	0x00000000


	//----- nvinfo : EIATTR_REGCOUNT
	.align		4
.L_31:
        /*0024*/ 	.byte	0x04, 0x2f
        /*0026*/ 	.short	(.L_33 - .L_32)
	.align		4
.L_32:
        /*0028*/ 	.word	index@(_ZN4mmha33masked_multihead_attention_kernelIfLi96ELi128ELi2ELi32ELi128ELb0ELb0EEEv26Multihead_attention_paramsIT_XT5_EE)
        /*002c*/ 	.word	0x000000a7


	//----- nvinfo : EIATTR_FRAME_SIZE
	.align		4
.L_33:
        /*0030*/ 	.byte	0x04, 0x11
        /*0032*/ 	.short	(.L_35 - .L_34)
	.align		4
.L_34:
        /*0034*/ 	.word	index@($__internal_22_$__cuda_sm70_shflsync_bfly_p)
        /*0038*/ 	.word	0x00000000


	//----- nvinfo : EIATTR_FRAME_SIZE
	.align		4
.L_35:
        /*003c*/ 	.byte	0x04, 0x11
        /*003e*/ 	.short	(.L_37 - .L_36)
	.align		4
.L_36:
        /*0040*/ 	.word	index@(_ZN4mmha33masked_multihead_attention_kernelIfLi96ELi128ELi2ELi32ELi128ELb0ELb0EEEv26Multihead_attention_paramsIT_XT5_EE)
        /*0044*/ 	.word	0x00000000


	//----- nvinfo : EIATTR_REGCOUNT
	.align		4
.L_37:
        /*0048*/ 	.byte	0x04, 0x2f
        /*004a*/ 	.short	(.L_39 - .L_38)
	.align		4
.L_38:
        /*004c*/ 	.word	index@(_ZN4mmha33masked_multihead_attention_kernelIfLi96ELi128ELi1ELi32ELi256ELb0ELb0EEEv26Multihead_attention_paramsIT_XT5_EE)
        /*0050*/ 	.word	0x000000ff


	//----- nvinfo : EIATTR_FRAME_SIZE
	.align		4
.L_39:
        /*0054*/ 	.byte	0x04, 0x11
        /*0056*/ 	.short	(.L_41 - .L_40)
	.align		4
.L_40:
        /*0058*/ 	.word	index@($__internal_21_$__cuda_sm70_shflsync_bfly_p)
        /*005c*/ 	.word	0x00000000


	//----- nvinfo : EIATTR_FRAME_SIZE
	.align		4
.L_41:
        /*0060*/ 	.byte	0x04, 0x11
        /*0062*/ 	.short	(.L_43 - .L_42)
	.align		4
.L_42:
        /*0064*/ 	.word	index@(_ZN4mmha33masked_multihead_attention_kernelIfLi96ELi128ELi1ELi32ELi256ELb0ELb0EEEv26Multihead_attention_paramsIT_XT5_EE)
        /*0068*/ 	.word	0x00000040


	//----- nvinfo : EIATTR_REGCOUNT
	.align		4
.L_43:
        /*006c*/ 	.byte	0x04, 0x2f
        /*006e*/ 	.short	(.L_45 - .L_44)
	.align		4
.L_44:
        /*0070*/ 	.word	index@(_ZN4mmha33masked_multihead_attention_kernelIfLi96ELi128ELi4ELi32ELi64ELb0ELb1EEEv26Multihead_attention_paramsIT_XT5_EE)
        /*0074*/ 	.word	0x0000006e


	//----- nvinfo : EIATTR_FRAME_SIZE
	.align		4
.L_45:
        /*0078*/ 	.byte	0x04, 0x11
        /*007a*/ 	.short	(.L_47 - .L_46)
	.align		4
.L_46:
        /*007c*/ 	.word	index@($__internal_20_$__cuda_sm70_shflsync_bfly_p)
        /*0080*/ 	.word	0x00000000


	//----- nvinfo : EIATTR_FRAME_SIZE
	.align		4
.L_47:
        /*0084*/ 	.byte	0x04, 0x11
        /*0086*/ 	.short	(.L_49 - .L_48)
	.align		4
.L_48:
        /*0088*/ 	.word	index@(_ZN4mmha33masked_multihead_attention_kernelIfLi96ELi128ELi4ELi32ELi64ELb0ELb1EEEv26Multihead_attention_paramsIT_XT5_EE)
        /*008c*/ 	.word	0x00000000


	//----- nvinfo : EIATTR_REGCOUNT
	.align		4
.L_49:
        /*0090*/ 	.byte	0x04, 0x2f
        /*0092*/ 	.short	(.L_51 - .L_50)
	.align		4
.L_50:
        /*0094*/ 	.word	index@(_ZN4mmha33masked_multihead_attention_kernelIfLi96ELi128ELi2ELi32ELi128ELb0ELb1EEEv26Multihead_attention_paramsIT_XT5_EE)
        /*0098*/ 	.word	0x000000a7


	//----- nvinfo : EIATTR_FRAME_SIZE
	.align		4
.L_51:
        /*009c*/ 	.byte	0x04, 0x11
        /*009e*/ 	.short	(.L_53 - .L_52)
	.align		4
.L_52:
        /*00a0*/ 	.word	index@($__internal_19_$__cuda_sm70_shflsync_bfly_p)
        /*00a4*/ 	.word	0x00000000


	//----- nvinfo : EIATTR_FRAME_SIZE
	.align		4
.L_53:
        /*00a8*/ 	.byte	0x04, 0x11
        /*00aa*/ 	.short	(.L_55 - .L_54)
	.align		4
.L_54:
        /*00ac*/ 	.word	index@(_ZN4mmha33masked_multihead_attention_kernelIfLi96ELi128ELi2ELi32ELi128ELb0ELb1EEEv26Multihead_attention_paramsIT_XT5_EE)
        /*00b0*/ 	.word	0x00000000


	//----- nvinfo : EIATTR_REGCOUNT
	.align		4
.L_55:
        /*00b4*/ 	.byte	0x04, 0x2f
        /*00b6*/ 	.short	(.L_57 - .L_56)
	.align		4
.L_56:
        /*00b8*/ 	.word	index@(_ZN4mmha33masked_multihead_attention_kernelIfLi96ELi128ELi1ELi32ELi256ELb0ELb1EEEv26Multihead_attention_paramsIT_XT5_EE)
        /*00bc*/ 	.word	0x000000ff


	//----- nvinfo : EIATTR_FRAME_SIZE
	.align		4
.L_57:
        /*00c0*/ 	.byte	0x04, 0x11
        /*00c2*/ 	.short	(.L_59 - .L_58)
	.align		4
.L_58:
        /*00c4*/ 	.word	index@($__internal_18_$__cuda_sm70_shflsync_bfly_p)
        /*00c8*/ 	.word	0x00000000


	//----- nvinfo : EIATTR_FRAME_SIZE
	.align		4
.L_59:
        /*00cc*/ 	.byte	0x04, 0x11
        /*00ce*/ 	.short	(.L_61 - .L_60)
	.align		4
.L_60:
        /*00d0*/ 	.word	index@(_ZN4mmha33masked_multihead_attention_kernelIfLi96ELi128ELi1ELi32ELi256ELb0ELb1EEEv26Multihead_attention_paramsIT_XT5_EE)
        /*00d4*/ 	.word	0x00000038


	//----- nvinfo : EIATTR_REGCOUNT
	.align		4
.L_61:
        /*00d8*/ 	.byte	0x04, 0x2f
        /*00da*/ 	.short	(.L_63 - .L_62)
	.align		4
.L_62:
        /*00dc*/ 	.word	index@(_ZN4mmha33masked_multihead_attention_kernelItLi96ELi128ELi4ELi16ELi64ELb0ELb0EEEv26Multihead_attention_paramsIT_XT5_EE)
        /*00e0*/ 	.word	0x00000038


	//----- nvinfo : EIATTR_FRAME_SIZE
	.align		4
.L_63:
        /*00e4*/ 	.byte	0x04, 0x11
        /*00e6*/ 	.short	(.L_65 - .L_64)
	.align		4
.L_64:
        /*00e8*/ 	.word	index@($__internal_17_$__cuda_sm70_shflsync_bfly_p)
        /*00ec*/ 	.word	0x00000000


	//----- nvinfo : EIATTR_FRAME_SIZE
	.align		4
.L_65:
        /*00f0*/ 	.byte	0x04, 0x11
        /*00f2*/ 	.short	(.L_67 - .L_66)
	.align		4
.L_66:
        /*00f4*/ 	.word	index@(_ZN4mmha33masked_multihead_attention_kernelItLi96ELi128ELi4ELi16ELi64ELb0ELb0EEEv26Multihead_attention_paramsIT_XT5_EE)
        /*00f8*/ 	.word	0x00000000


	//----- nvinfo : EIATTR_REGCOUNT
	.align		4
.L_67:
        /*00fc*/ 	.byte	0x04, 0x2f
        /*00fe*/ 	.short	(.L_69 - .L_68)
	.align		4
.L_68:
        /*0100*/ 	.word	index@(_ZN4mmha33masked_multihead_attention_kernelItLi96ELi128ELi2ELi16ELi128ELb0ELb0EEEv26Multihead_attention_paramsIT_XT5_EE)
        /*0104*/ 	.word	0x0000005f


	//----- nvinfo : EIATTR_FRAME_SIZE
	.align		4
.L_69:
        /*0108*/ 	.byte	0x04, 0x11
        /*010a*/ 	.short	(.L_71 - .L_70)
	.align		4
.L_70:
        /*010c*/ 	.word	index@($__internal_16_$__cuda_sm70_shflsync_bfly_p)
        /*0110*/ 	.word	0x00000000


	//----- nvinfo : EIATTR_FRAME_SIZE
	.align		4
.L_71:
        /*0114*/ 	.byte	0x04, 0x11
        /*0116*/ 	.short	(.L_73 - .L_72)
	.align		4
.L_72:
        /*0118*/ 	.word	index@(_ZN4mmha33masked_multihead_attention_kernelItLi96ELi128ELi2ELi16ELi128ELb0ELb0EEEv26Multihead_attention_paramsIT_XT5_EE)
        /*011c*/ 	.word	0x00000000


	//----- nvinfo : EIATTR_REGCOUNT
	.align		4
.L_73:
        /*0120*/ 	.byte	0x04, 0x2f
        /*0122*/ 	.short	(.L_75 - .L_74)
	.align		4
.L_74:
        /*0124*/ 	.word	index@(_ZN4mmha33masked_multihead_attention_kernelItLi96ELi128ELi1ELi16ELi256ELb0ELb0EEEv26Multihead_attention_paramsIT_XT5_EE)
        /*0128*/ 	.word	0x000000a1


	//----- nvinfo : EIATTR_FRAME_SIZE
	.align		4
.L_75:
        /*012c*/ 	.byte	0x04, 0x11
        /*012e*/ 	.short	(.L_77 - .L_76)
	.align		4
.L_76:
        /*0130*/ 	.word	index@($__internal_15_$__cuda_sm70_shflsync_bfly_p)
        /*0134*/ 	.word	0x00000000


	//----- nvinfo : EIATTR_FRAME_SIZE
	.align		4
.L_77:
        /*0138*/ 	.byte	0x04, 0x11
        /*013a*/ 	.short	(.L_79 - .L_78)
	.align		4
.L_78:
        /*013c*/ 	.word	index@(_ZN4mmha33masked_multihead_attention_kernelItLi96ELi128ELi1ELi16ELi256ELb0ELb0EEEv26Multihead_attention_paramsIT_XT5_EE)
        /*0140*/ 	.word	0x00000000


	//----- nvinfo : EIATTR_REGCOUNT
	.align		4
.L_79:
        /*0144*/ 	.byte	0x04, 0x2f
        /*0146*/ 	.short	(.L_81 - .L_80)
	.align		4
.L_80:
        /*0148*/ 	.word	index@(_ZN4mmha33masked_multihead_attention_kernelItLi96ELi128ELi4ELi16ELi64ELb0ELb1EEEv26Multihead_attention_paramsIT_XT5_EE)
        /*014c*/ 	.word	0x00000039


	//----- nvinfo : EIATTR_FRAME_SIZE
	.align		4
.L_81:
        /*0150*/ 	.byte	0x04, 0x11
        /*0152*/ 	.short	(.L_83 - .L_82)
	.align		4
.L_82:
        /*0154*/ 	.word	index@($__internal_14_$__cuda_sm70_shflsync_bfly_p)
        /*0158*/ 	.word	0x00000000


	//----- nvinfo : EIATTR_FRAME_SIZE
	.align		4
.L_83:
        /*015c*/ 	.byte	0x04, 0x11
        /*015e*/ 	.short	(.L_85 - .L_84)
	.align		4
.L_84:
        /*0160*/ 	.word	index@(_ZN4mmha33masked_multihead_attention_kernelItLi96ELi128ELi4ELi16ELi64ELb0ELb1EEEv26Multihead_attention_paramsIT_XT5_EE)
        /*0164*/ 	.word	0x00000000


	//----- nvinfo : EIATTR_REGCOUNT
	.align		4
.L_85:
        /*0168*/ 	.byte	0x04, 0x2f
        /*016a*/ 	.short	(.L_87 - .L_86)
	.align		4
.L_86:
        /*016c*/ 	.word	index@(_ZN4mmha33masked_multihead_attention_kernelItLi96ELi128ELi2ELi16ELi128ELb0ELb1EEEv26Multihead_attention_paramsIT_XT5_EE)
        /*0170*/ 	.word	0x0000005f


	//----- nvinfo : EIATTR_FRAME_SIZE
	.align		4
.L_87:
        /*0174*/ 	.byte	0x04, 0x11
        /*0176*/ 	.short	(.L_89 - .L_88)
	.align		4
.L_88:
        /*0178*/ 	.word	index@($__internal_13_$__cuda_sm70_shflsync_bfly_p)
        /*017c*/ 	.word	0x00000000


	//----- nvinfo : EIATTR_FRAME_SIZE
	.align		4
.L_89:
        /*0180*/ 	.byte	0x04, 0x11
        /*0182*/ 	.short	(.L_91 - .L_90)
	.align		4
.L_90:
        /*0184*/ 	.word	index@(_ZN4mmha33masked_multihead_attention_kernelItLi96ELi128ELi2ELi16ELi128ELb0ELb1EEEv26Multihead_attention_paramsIT_XT5_EE)
        /*0188*/ 	.word	0x00000000


	//----- nvinfo : EIATTR_REGCOUNT
	.align		4
.L_91:
        /*018c*/ 	.byte	0x04, 0x2f
        /*018e*/ 	.short	(.L_93 - .L_92)
	.align		4
.L_92:
        /*0190*/ 	.word	index@(_ZN4mmha33masked_multihead_attention_kernelItLi96ELi128ELi1ELi16ELi256ELb0ELb1EEEv26Multihead_attention_paramsIT_XT5_EE)
        /*0194*/ 	.word	0x000000a0


	//----- nvinfo : EIATTR_FRAME_SIZE
	.align		4
.L_93:
        /*0198*/ 	.byte	0x04, 0x11
        /*019a*/ 	.short	(.L_95 - .L_94)
	.align		4
.L_94:
        /*019c*/ 	.word	index@($__internal_12_$__cuda_sm70_shflsync_bfly_p)
        /*01a0*/ 	.word	0x00000000


	//----- nvinfo : EIATTR_FRAME_SIZE
	.align		4
.L_95:
        /*01a4*/ 	.byte	0x04, 0x11
        /*01a6*/ 	.short	(.L_97 - .L_96)
	.align		4
.L_96:
        /*01a8*/ 	.word	index@(_ZN4mmha33masked_multihead_attention_kernelItLi96ELi128ELi1ELi16ELi256ELb0ELb1EEEv26Multihead_attention_paramsIT_XT5_EE)
        /*01ac*/ 	.word	0x00000000


	//----- nvinfo : EIATTR_REGCOUNT
	.align		4
.L_97:
        /*01b0*/ 	.byte	0x04, 0x2f
        /*01b2*/ 	.short	(.L_99 - .L_98)
	.align		4
.L_98:
        /*01b4*/ 	.word	index@(_ZN4mmha33masked_multihead_attention_kernelIfLi96ELi128ELi4ELi32ELi64ELb1ELb0EEEv26Multihead_attention_paramsIT_XT5_EE)
        /*01b8*/ 	.word	0x00000086


	//----- nvinfo : EIATTR_FRAME_SIZE
	.align		4
.L_99:
        /*01bc*/ 	.byte	0x04, 0x11
        /*01be*/ 	.short	(.L_101 - .L_100)
	.align		4
.L_100:
        /*01c0*/ 	.word	index@($__internal_11_$__cuda_sm70_shflsync_bfly_p)
        /*01c4*/ 	.word	0x00000000


	//----- nvinfo : EIATTR_FRAME_SIZE
	.align		4
.L_101:
        /*01c8*/ 	.byte	0x04, 0x11
        /*01ca*/ 	.short	(.L_103 - .L_102)
	.align		4
.L_102:
        /*01cc*/ 	.word	index@(_ZN4mmha33masked_multihead_attention_kernelIfLi96ELi128ELi4ELi32ELi64ELb1ELb0EEEv26Multihead_attention_paramsIT_XT5_EE)
        /*01d0*/ 	.word	0x00000000


	//----- nvinfo : EIATTR_REGCOUNT
	.align		4
.L_103:
        /*01d4*/ 	.byte	0x04, 0x2f
        /*01d6*/ 	.short	(.L_105 - .L_104)
	.align		4
.L_104:
        /*01d8*/ 	.word	index@(_ZN4mmha33masked_multihead_attention_kernelIfLi96ELi128ELi2ELi32ELi128ELb1ELb0EEEv26Multihead_attention_paramsIT_XT5_EE)
        /*01dc*/ 	.word	0x000000e6


	//----- nvinfo : EIATTR_FRAME_SIZE
	.align		4
.L_105:
        /*01e0*/ 	.byte	0x04, 0x11
        /*01e2*/ 	.short	(.L_107 - .L_106)
	.align		4
.L_106:
        /*01e4*/ 	.word	index@($__internal_10_$__cuda_sm70_shflsync_bfly_p)
        /*01e8*/ 	.word	0x00000000


	//----- nvinfo : EIATTR_FRAME_SIZE
	.align		4
.L_107:
        /*01ec*/ 	.byte	0x04, 0x11
        /*01ee*/ 	.short	(.L_109 - .L_108)
	.align		4
.L_108:
        /*01f0*/ 	.word	index@(_ZN4mmha33masked_multihead_attention_kernelIfLi96ELi128ELi2ELi32ELi128ELb1ELb0EEEv26Multihead_attention_paramsIT_XT5_EE)
        /*01f4*/ 	.word	0x00000000


	//----- nvinfo : EIATTR_REGCOUNT
	.align		4
.L_109:
        /*01f8*/ 	.byte	0x04, 0x2f
        /*01fa*/ 	.short	(.L_111 - .L_110)
	.align		4
.L_110:
        /*01fc*/ 	.word	index@(_ZN4mmha33masked_multihead_attention_kernelIfLi96ELi128ELi1ELi32ELi256ELb1ELb0EEEv26Multihead_attention_paramsIT_XT5_EE)
        /*0200*/ 	.word	0x000000ff


	//----- nvinfo : EIATTR_FRAME_SIZE
	.align		4
.L_111:
        /*0204*/ 	.byte	0x04, 0x11
        /*0206*/ 	.short	(.L_113 - .L_112)
	.align		4
.L_112:
        /*0208*/ 	.word	index@($__internal_9_$__cuda_sm70_shflsync_bfly_p)
        /*020c*/ 	.word	0x00000000


	//----- nvinfo : EIATTR_FRAME_SIZE
	.align		4
.L_113:
        /*0210*/ 	.byte	0x04, 0x11
        /*0212*/ 	.short	(.L_115 - .L_114)
	.align		4
.L_114:
        /*0214*/ 	.word	index@(_ZN4mmha33masked_multihead_attention_kernelIfLi96ELi128ELi1ELi32ELi256ELb1ELb0EEEv26Multihead_attention_paramsIT_XT5_EE)
        /*0218*/ 	.word	0x000001e0


	//----- nvinfo : EIATTR_REGCOUNT
	.align		4
.L_115:
        /*021c*/ 	.byte	0x04, 0x2f
        /*021e*/ 	.short	(.L_117 - .L_116)
	.align		4
.L_116:
        /*0220*/ 	.word	index@(_ZN4mmha33masked_multihead_attention_kernelIfLi96ELi128ELi4ELi32ELi64ELb1ELb1EEEv26Multihead_attention_paramsIT_XT5_EE)
        /*0224*/ 	.word	0x00000088


	//----- nvinfo : EIATTR_FRAME_SIZE
	.align		4
.L_117:
        /*0228*/ 	.byte	0x04, 0x11
        /*022a*/ 	.short	(.L_119 - .L_118)
	.align		4
.L_118:
        /*022c*/ 	.word	index@($__internal_8_$__cuda_sm70_shflsync_bfly_p)
        /*0230*/ 	.word	0x00000000


	//----- nvinfo : EIATTR_FRAME_SIZE
	.align		4
.L_119:
        /*0234*/ 	.byte	0x04, 0x11
        /*0236*/ 	.short	(.L_121 - .L_120)
	.align		4
.L_120:
        /*0238*/ 	.word	index@(_ZN4mmha33masked_multihead_attention_kernelIfLi96ELi128ELi4ELi32ELi64ELb1ELb1EEEv26Multihead_attention_paramsIT_XT5_EE)
        /*023c*/ 	.word	0x00000000


	//----- nvinfo : EIATTR_REGCOUNT
	.align		4
.L_121:
        /*0240*/ 	.byte	0x04, 0x2f
        /*0242*/ 	.short	(.L_123 - .L_122)
	.align		4
.L_122:
        /*0244*/ 	.word	index@(_ZN4mmha33masked_multihead_attention_kernelIfLi96ELi128ELi2ELi32ELi128ELb1ELb1EEEv26Multihead_attention_paramsIT_XT5_EE)
        /*0248*/ 	.word	0x000000e9


	//----- nvinfo : EIATTR_FRAME_SIZE
	.align		4
.L_123:
        /*024c*/ 	.byte	0x04, 0x11
        /*024e*/ 	.short	(.L_125 - .L_124)
	.align		4
.L_124:
        /*0250*/ 	.word	index@($__internal_7_$__cuda_sm70_shflsync_bfly_p)
        /*0254*/ 	.word	0x00000000


	//----- nvinfo : EIATTR_FRAME_SIZE
	.align		4
.L_125:
        /*0258*/ 	.byte	0x04, 0x11
        /*025a*/ 	.short	(.L_127 - .L_126)
	.align		4
.L_126:
        /*025c*/ 	.word	index@(_ZN4mmha33masked_multihead_attention_kernelIfLi96ELi128ELi2ELi32ELi128ELb1ELb1EEEv26Multihead_attention_paramsIT_XT5_EE)
        /*0260*/ 	.word	0x00000000


	//----- nvinfo : EIATTR_REGCOUNT
	.align		4
.L_127:
        /*0264*/ 	.byte	0x04, 0x2f
        /*0266*/ 	.short	(.L_129 - .L_128)
	.align		4
.L_128:
        /*0268*/ 	.word	index@(_ZN4mmha33masked_multihead_attention_kernelIfLi96ELi128ELi1ELi32ELi256ELb1ELb1EEEv26Multihead_attention_paramsIT_XT5_EE)
        /*026c*/ 	.word	0x000000ff


	//----- nvinfo : EIATTR_FRAME_SIZE
	.align		4
.L_129:
        /*0270*/ 	.byte	0x04, 0x11
        /*0272*/ 	.short	(.L_131 - .L_130)
	.align		4
.L_130:
        /*0274*/ 	.word	index@($__internal_6_$__cuda_sm70_shflsync_bfly_p)
        /*0278*/ 	.word	0x00000000


	//----- nvinfo : EIATTR_FRAME_SIZE
	.align		4
.L_131:
        /*027c*/ 	.byte	0x04, 0x11
        /*027e*/ 	.short	(.L_133 - .L_132)
	.align		4
.L_132:
        /*0280*/ 	.word	index@(_ZN4mmha33masked_multihead_attention_kernelIfLi96ELi128ELi1ELi32ELi256ELb1ELb1EEEv26Multihead_attention_paramsIT_XT5_EE)
        /*0284*/ 	.word	0x000001d8


	//----- nvinfo : EIATTR_REGCOUNT
	.align		4
.L_133:
        /*0288*/ 	.byte	0x04, 0x2f
        /*028a*/ 	.short	(.L_135 - .L_134)
	.align		4
.L_134:
        /*028c*/ 	.word	index@(_ZN4mmha33masked_multihead_attention_kernelItLi96ELi128ELi4ELi16ELi64ELb1ELb0EEEv26Multihead_attention_paramsIT_XT5_EE)
        /*0290*/ 	.word	0x00000055


	//----- nvinfo : EIATTR_FRAME_SIZE
	.align		4
.L_135:
        /*0294*/ 	.byte	0x04, 0x11
        /*0296*/ 	.short	(.L_137 - .L_136)
	.align		4
.L_136:
        /*0298*/ 	.word	index@($__internal_5_$__cuda_sm70_shflsync_bfly_p)
        /*029c*/ 	.word	0x00000000


	//----- nvinfo : EIATTR_FRAME_SIZE
	.align		4
.L_137:
        /*02a0*/ 	.byte	0x04, 0x11
        /*02a2*/ 	.short	(.L_139 - .L_138)
	.align		4
.L_138:
        /*02a4*/ 	.word	index@(_ZN4mmha33masked_multihead_attention_kernelItLi96ELi128ELi4ELi16ELi64ELb1ELb0EEEv26Multihead_attention_paramsIT_XT5_EE)
        /*02a8*/ 	.word	0x00000000


	//----- nvinfo : EIATTR_REGCOUNT
	.align		4
.L_139:
        /*02ac*/ 	.byte	0x04, 0x2f
        /*02ae*/ 	.short	(.L_141 - .L_140)
	.align		4
.L_140:
        /*02b0*/ 	.word	index@(_ZN4mmha33masked_multihead_attention_kernelItLi96ELi128ELi2ELi16ELi128ELb1ELb0EEEv26Multihead_attention_paramsIT_XT5_EE)
        /*02b4*/ 	.word	0x00000085


	//----- nvinfo : EIATTR_FRAME_SIZE
	.align		4
.L_141:
        /*02b8*/ 	.byte	0x04, 0x11
        /*02ba*/ 	.short	(.L_143 - .L_142)
	.align		4
.L_142:
        /*02bc*/ 	.word	index@($__internal_4_$__cuda_sm70_shflsync_bfly_p)
        /*02c0*/ 	.word	0x00000000


	//----- nvinfo : EIATTR_FRAME_SIZE
	.align		4
.L_143:
        /*02c4*/ 	.byte	0x04, 0x11
        /*02c6*/ 	.short	(.L_145 - .L_144)
	.align		4
.L_144:
        /*02c8*/ 	.word	index@(_ZN4mmha33masked_multihead_attention_kernelItLi96ELi128ELi2ELi16ELi128ELb1ELb0EEEv26Multihead_attention_paramsIT_XT5_EE)
        /*02cc*/ 	.word	0x00000000


	//----- nvinfo : EIATTR_REGCOUNT
	.align		4
.L_145:
        /*02d0*/ 	.byte	0x04, 0x2f
        /*02d2*/ 	.short	(.L_147 - .L_146)
	.align		4
.L_146:
        /*02d4*/ 	.word	index@(_ZN4mmha33masked_multihead_attention_kernelItLi96ELi128ELi1ELi16ELi256ELb1ELb0EEEv26Multihead_attention_paramsIT_XT5_EE)
        /*02d8*/ 	.word	0x000000e7


	//----- nvinfo : EIATTR_FRAME_SIZE
	.align		4
.L_147:
        /*02dc*/ 	.byte	0x04, 0x11
        /*02de*/ 	.short	(.L_149 - .L_148)
	.align		4
.L_148:
        /*02e0*/ 	.word	index@($__internal_3_$__cuda_sm70_shflsync_bfly_p)
        /*02e4*/ 	.word	0x00000000


	//----- nvinfo : EIATTR_FRAME_SIZE
	.align		4
.L_149:
        /*02e8*/ 	.byte	0x04, 0x11
        /*02ea*/ 	.short	(.L_151 - .L_150)
	.align		4
.L_150:
        /*02ec*/ 	.word	index@(_ZN4mmha33masked_multihead_attention_kernelItLi96ELi128ELi1ELi16ELi256ELb1ELb0EEEv26Multihead_attention_paramsIT_XT5_EE)
        /*02f0*/ 	.word	0x00000000


	//----- nvinfo : EIATTR_REGCOUNT
	.align		4
.L_151:
        /*02f4*/ 	.byte	0x04, 0x2f
        /*02f6*/ 	.short	(.L_153 - .L_152)
	.align		4
.L_152:
        /*02f8*/ 	.word	index@(_ZN4mmha33masked_multihead_attention_kernelItLi96ELi128ELi4ELi16ELi64ELb1ELb1EEEv26Multihead_attention_paramsIT_XT5_EE)
        /*02fc*/ 	.word	0x00000057


	//----- nvinfo : EIATTR_FRAME_SIZE
	.align		4
.L_153:
        /*0300*/ 	.byte	0x04, 0x11
        /*0302*/ 	.short	(.L_155 - .L_154)
	.align		4
.L_154:
        /*0304*/ 	.word	index@($__internal_2_$__cuda_sm70_shflsync_bfly_p)
        /*0308*/ 	.word	0x00000000


	//----- nvinfo : EIATTR_FRAME_SIZE
	.align		4
.L_155:
        /*030c*/ 	.byte	0x04, 0x11
        /*030e*/ 	.short	(.L_157 - .L_156)
	.align		4
.L_156:
        /*0310*/ 	.word	index@(_ZN4mmha33masked_multihead_attention_kernelItLi96ELi128ELi4ELi16ELi64ELb1ELb1EEEv26Multihead_attention_paramsIT_XT5_EE)
        /*0314*/ 	.word	0x00000000


	//----- nvinfo : EIATTR_REGCOUNT
	.align		4
.L_157:
        /*0318*/ 	.byte	0x04, 0x2f
        /*031a*/ 	.short	(.L_159 - .L_158)
	.align		4
.L_158:
        /*031c*/ 	.word	index@(_ZN4mmha33masked_multihead_attention_kernelItLi96ELi128ELi2ELi16ELi128ELb1ELb1EEEv26Multihead_attention_paramsIT_XT5_EE)
        /*0320*/ 	.word	0x00000087


	//----- nvinfo : EIATTR_FRAME_SIZE
	.align		4
.L_159:
        /*0324*/ 	.byte	0x04, 0x11
        /*0326*/ 	.short	(.L_161 - .L_160)
	.align		4
.L_160:
        /*0328*/ 	.word	index@($__internal_1_$__cuda_sm70_shflsync_bfly_p)
        /*032c*/ 	.word	0x00000000


	//----- nvinfo : EIATTR_FRAME_SIZE
	.align		4
.L_161:
        /*0330*/ 	.byte	0x04, 0x11
        /*0332*/ 	.short	(.L_163 - .L_162)
	.align		4
.L_162:
        /*0334*/ 	.word	index@(_ZN4mmha33masked_multihead_attention_kernelItLi96ELi128ELi2ELi16ELi128ELb1ELb1EEEv26Multihead_attention_paramsIT_XT5_EE)
        /*0338*/ 	.word	0x00000000


	//----- nvinfo : EIATTR_REGCOUNT
	.align		4
.L_163:
        /*033c*/ 	.byte	0x04, 0x2f
        /*033e*/ 	.short	(.L_165 - .L_164)
	.align		4
.L_164:
        /*0340*/ 	.word	index@(_ZN4mmha33masked_multihead_attention_kernelItLi96ELi128ELi1ELi16ELi256ELb1ELb1EEEv26Multihead_attention_paramsIT_XT5_EE)
        /*0344*/ 	.word	0x000000e7


	//----- nvinfo : EIATTR_FRAME_SIZE
	.align		4
.L_165:
        /*0348*/ 	.byte	0x04, 0x11
        /*034a*/ 	.short	(.L_167 - .L_166)
	.align		4
.L_166:
        /*034c*/ 	.word	index@($__internal_0_$__cuda_sm70_shflsync_bfly_p)
        /*0350*/ 	.word	0x00000000


	//----- nvinfo : EIATTR_FRAME_SIZE
	.align		4
.L_167:
        /*0354*/ 	.byte	0x04, 0x11
        /*0356*/ 	.short	(.L_169 - .L_168)
	.align		4
.L_168:
        /*0358*/ 	.word	index@(_ZN4mmha33masked_multihead_attention_kernelItLi96ELi128ELi1ELi16ELi256ELb1ELb1EEEv26Multihead_attention_paramsIT_XT5_EE)
        /*035c*/ 	.word	0x00000000


	//----- nvinfo : EIATTR_MIN_STACK_SIZE
	.align		4
.L_169:
        /*0360*/ 	.byte	0x04, 0x12
        /*0362*/ 	.short	(.L_171 - .L_170)
	.align		4
.L_170:
        /*0364*/ 	.word	index@(_ZN4mmha33masked_multihead_attention_kernelItLi96ELi128ELi1ELi16ELi256ELb1ELb1EEEv26Multihead_attention_paramsIT_XT5_EE)
        /*0368*/ 	.word	0x00000000


	//----- nvinfo : EIATTR_MIN_STACK_SIZE
	.align		4
.L_171:
        /*036c*/ 	.byte	0x04, 0x12
        /*036e*/ 	.short	(.L_173 - .L_172)
	.align		4
.L_172:
        /*0370*/ 	.word	index@(_ZN4mmha33masked_multihead_attention_kernelItLi96ELi128ELi2ELi16ELi128ELb1ELb1EEEv26Multihead_attention_paramsIT_XT5_EE)
        /*0374*/ 	.word	0x00000000


	//----- nvinfo : EIATTR_MIN_STACK_SIZE
	.align		4
.L_173:
        /*0378*/ 	.byte	0x04, 0x12
        /*037a*/ 	.short	(.L_175 - .L_174)
	.align		4
.L_174:
        /*037c*/ 	.word	index@(_ZN4mmha33masked_multihead_attention_kernelItLi96ELi128ELi4ELi16ELi64ELb1ELb1EEEv26Multihead_attention_paramsIT_XT5_EE)
        /*0380*/ 	.word	0x00000000


	//----- nvinfo : EIATTR_MIN_STACK_SIZE
	.align		4
.L_175:
        /*0384*/ 	.byte	0x04, 0x12
        /*0386*/ 	.short	(.L_177 - .L_176)
	.align		4
.L_176:
        /*0388*/ 	.word	index@(_ZN4mmha33masked_multihead_attention_kernelItLi96ELi128ELi1ELi16ELi256ELb1ELb0EEEv26Multihead_attention_paramsIT_XT5_EE)
        /*038c*/ 	.word	0x00000000


	//----- nvinfo : EIATTR_MIN_STACK_SIZE
	.align		4
.L_177:
        /*0390*/ 	.byte	0x04, 0x12
        /*0392*/ 	.short	(.L_179 - .L_178)
	.align		4
.L_178:
        /*0394*/ 	.word	index@(_ZN4mmha33masked_multihead_attention_kernelItLi96ELi128ELi2ELi16ELi128ELb1ELb0EEEv26Multihead_attention_paramsIT_XT5_EE)
        /*0398*/ 	.word	0x00000000


	//----- nvinfo : EIATTR_MIN_STACK_SIZE
	.align		4
.L_179:
        /*039c*/ 	.byte	0x04, 0x12
        /*039e*/ 	.short	(.L_181 - .L_180)
	.align		4
.L_180:
        /*03a0*/ 	.word	index@(_ZN4mmha33masked_multihead_attention_kernelItLi96ELi128ELi4ELi16ELi64ELb1ELb0EEEv26Multihead_attention_paramsIT_XT5_EE)
        /*03a4*/ 	.word	0x00000000


	//----- nvinfo : EIATTR_MIN_STACK_SIZE
	.align		4
.L_181:
        /*03a8*/ 	.byte	0x04, 0x12
        /*03aa*/ 	.short	(.L_183 - .L_182)
	.align		4
.L_182:
        /*03ac*/ 	.word	index@(_ZN4mmha33masked_multihead_attention_kernelIfLi96ELi128ELi1ELi32ELi256ELb1ELb1EEEv26Multihead_attention_paramsIT_XT5_EE)
        /*03b0*/ 	.word	0x000001d8


	//----- nvinfo : EIATTR_MIN_STACK_SIZE
	.align		4
.L_183:
        /*03b4*/ 	.byte	0x04, 0x12
        /*03b6*/ 	.short	(.L_185 - .L_184)
	.align		4
.L_184:
        /*03b8*/ 	.word	index@(_ZN4mmha33masked_multihead_attention_kernelIfLi96ELi128ELi2ELi32ELi128ELb1ELb1EEEv26Multihead_attention_paramsIT_XT5_EE)
        /*03bc*/ 	.word	0x00000000


	//----- nvinfo : EIATTR_MIN_STACK_SIZE
	.align		4
.L_185:
        /*03c0*/ 	.byte	0x04, 0x12
        /*03c2*/ 	.short	(.L_187 - .L_186)
	.align		4
.L_186:
        /*03c4*/ 	.word	index@(_ZN4mmha33masked_multihead_attention_kernelIfLi96ELi128ELi4ELi32ELi64ELb1ELb1EEEv26Multihead_attention_paramsIT_XT5_EE)
        /*03c8*/ 	.word	0x00000000


	//----- nvinfo : EIATTR_MIN_STACK_SIZE
	.align		4
.L_187:
        /*03cc*/ 	.byte	0x04, 0x12
        /*03ce*/ 	.short	(.L_189 - .L_188)
	.align		4
.L_188:
        /*03d0*/ 	.word	index@(_ZN4mmha33masked_multihead_attention_kernelIfLi96ELi128ELi1ELi32ELi256ELb1ELb0EEEv26Multihead_attention_paramsIT_XT5_EE)
        /*03d4*/ 	.word	0x000001e0


	//----- nvinfo : EIATTR_MIN_STACK_SIZE
	.align		4
.L_189:
        /*03d8*/ 	.byte	0x04, 0x12
        /*03da*/ 	.short	(.L_191 - .L_190)
	.align		4
.L_190:
        /*03dc*/ 	.word	index@(_ZN4mmha33masked_multihead_attention_kernelIfLi96ELi128ELi2ELi32ELi128ELb1ELb0EEEv26Multihead_attention_paramsIT_XT5_EE)
        /*03e0*/ 	.word	0x00000000


	//----- nvinfo : EIATTR_MIN_STACK_SIZE
	.align		4
.L_191:
        /*03e4*/ 	.byte	0x04, 0x12
        /*03e6*/ 	.short	(.L_193 - .L_192)
	.align		4
.L_192:
        /*03e8*/ 	.word	index@(_ZN4mmha33masked_multihead_attention_kernelIfLi96ELi128ELi4ELi32ELi64ELb1ELb0EEEv26Multihead_attention_paramsIT_XT5_EE)
        /*03ec*/ 	.word	0x00000000


	//----- nvinfo : EIATTR_MIN_STACK_SIZE
	.align		4
.L_193:
        /*03f0*/ 	.byte	0x04, 0x12
        /*03f2*/ 	.short	(.L_195 - .L_194)
	.align		4
.L_194:
        /*03f4*/ 	.word	index@(_ZN4mmha33masked_multihead_attention_kernelItLi96ELi128ELi1ELi16ELi256ELb0ELb1EEEv26Multihead_attention_paramsIT_XT5_EE)
        /*03f8*/ 	.word	0x00000000


	//----- nvinfo : EIATTR_MIN_STACK_SIZE
	.align		4
.L_195:
        /*03fc*/ 	.byte	0x04, 0x12
        /*03fe*/ 	.short	(.L_197 - .L_196)
	.align		4
.L_196:
        /*0400*/ 	.word	index@(_ZN4mmha33masked_multihead_attention_kernelItLi96ELi128ELi2ELi16ELi128ELb0ELb1EEEv26Multihead_attention_paramsIT_XT5_EE)
        /*0404*/ 	.word	0x00000000


	//----- nvinfo : EIATTR_MIN_STACK_SIZE
	.align		4
.L_197:
        /*0408*/ 	.byte	0x04, 0x12
        /*040a*/ 	.short	(.L_199 - .L_198)
	.align		4
.L_198:
        /*040c*/ 	.word	index@(_ZN4mmha33masked_multihead_attention_kernelItLi96ELi128ELi4ELi16ELi64ELb0ELb1EEEv26Multihead_attention_paramsIT_XT5_EE)
        /*0410*/ 	.word	0x00000000


	//----- nvinfo : EIATTR_MIN_STACK_SIZE
	.align		4
.L_199:
        /*0414*/ 	.byte	0x04, 0x12
        /*0416*/ 	.short	(.L_201 - .L_200)
	.align		4
.L_200:
        /*0418*/ 	.word	index@(_ZN4mmha33masked_multihead_attention_kernelItLi96ELi128ELi1ELi16ELi256ELb0ELb0EEEv26Multihead_attention_paramsIT_XT5_EE)
        /*041c*/ 	.word	0x00000000


	//----- nvinfo : EIATTR_MIN_STACK_SIZE
	.align		4
.L_201:
        /*0420*/ 	.byte	0x04, 0x12
        /*0422*/ 	.short	(.L_203 - .L_202)
	.align		4
.L_202:
        /*0424*/ 	.word	index@(_ZN4mmha33masked_multihead_attention_kernelItLi96ELi128ELi2ELi16ELi128ELb0ELb0EEEv26Multihead_attention_paramsIT_XT5_EE)
        /*0428*/ 	.word	0x00000000


	//----- nvinfo : EIATTR_MIN_STACK_SIZE
	.align		4
.L_203:
        /*042c*/ 	.byte	0x04, 0x12
        /*042e*/ 	.short	(.L_205 - .L_204)
	.align		4
.L_204:
        /*0430*/ 	.word	index@(_ZN4mmha33masked_multihead_attention_kernelItLi96ELi128ELi4ELi16ELi64ELb0ELb0EEEv26Multihead_attention_paramsIT_XT5_EE)
        /*0434*/ 	.word	0x00000000


	//----- nvinfo : EIATTR_MIN_STACK_SIZE
	.align		4
.L_205:
        /*0438*/ 	.byte	0x04, 0x12
        /*043a*/ 	.short	(.L_207 - .L_206)
	.align		4
.L_206:
        /*043c*/ 	.word	index@(_ZN4mmha33masked_multihead_attention_kernelIfLi96ELi128ELi1ELi32ELi256ELb0ELb1EEEv26Multihead_attention_paramsIT_XT5_EE)
        /*0440*/ 	.word	0x00000038


	//----- nvinfo : EIATTR_MIN_STACK_SIZE
	.align		4
.L_207:
        /*0444*/ 	.byte	0x04, 0x12
        /*0446*/ 	.short	(.L_209 - .L_208)
	.align		4
.L_208:
        /*0448*/ 	.word	index@(_ZN4mmha33masked_multihead_attention_kernelIfLi96ELi128ELi2ELi32ELi128ELb0ELb1EEEv26Multihead_attention_paramsIT_XT5_EE)
        /*044c*/ 	.word	0x00000000


	//----- nvinfo : EIATTR_MIN_STACK_SIZE
	.align		4
.L_209:
        /*0450*/ 	.byte	0x04, 0x12
        /*0452*/ 	.short	(.L_211 - .L_210)
	.align		4
.L_210:
        /*0454*/ 	.word	index@(_ZN4mmha33masked_multihead_attention_kernelIfLi96ELi128ELi4ELi32ELi64ELb0ELb1EEEv26Multihead_attention_paramsIT_XT5_EE)
        /*0458*/ 	.word	0x00000000


	//----- nvinfo : EIATTR_MIN_STACK_SIZE
	.align		4
.L_211:
        /*045c*/ 	.byte	0x04, 0x12
        /*045e*/ 	.short	(.L_213 - .L_212)
	.align		4
.L_212:
        /*0460*/ 	.word	index@(_ZN4mmha33masked_multihead_attention_kernelIfLi96ELi128ELi1ELi32ELi256ELb0ELb0EEEv26Multihead_attention_paramsIT_XT5_EE)
        /*0464*/ 	.word	0x00000040


	//----- nvinfo : EIATTR_MIN_STACK_SIZE
	.align		4
.L_213:
        /*0468*/ 	.byte	0x04, 0x12
        /*046a*/ 	.short	(.L_215 - .L_214)
	.align		4
.L_214:
        /*046c*/ 	.word	index@(_ZN4mmha33masked_multihead_attention_kernelIfLi96ELi128ELi2ELi32ELi128ELb0ELb0EEEv26Multihead_attention_paramsIT_XT5_EE)
        /*0470*/ 	.word	0x00000000


	//----- nvinfo : EIATTR_MIN_STACK_SIZE
	.align		4
.L_215:
        /*0474*/ 	.byte	0x04, 0x12
        /*0476*/ 	.short	(.L_217 - .L_216)
	.align		4
.L_216:
        /*0478*/ 	.word	index@(_ZN4mmha33masked_multihead_attention_kernelIfLi96ELi128ELi4ELi32ELi64ELb0ELb0EEEv26Multihead_attention_paramsIT_XT5_EE)
        /*047c*/ 	.word	0x00000000
.L_217:


//--------------------- .nv.info._ZN4mmha33masked_multihead_attention_kernelItLi96ELi128ELi1ELi16ELi256ELb1ELb1EEEv26Multihead_attention_paramsIT_XT5_EE --------------------------
	.section	.nv.info._ZN4mmha33masked_multihead_attention_kernelItLi96ELi128ELi1ELi16ELi256ELb1ELb1EEEv26Multihead_attention_paramsIT_XT5_EE,"",@"SHT_CUDA_INFO"
	.sectionflags	@""
	.align	4


	//----- nvinfo : EIATTR_CUDA_API_VERSION
	.align		4
        /*0000*/ 	.byte	0x04, 0x37
        /*0002*/ 	.short	(.L_219 - .L_218)
.L_218:
        /*0004*/ 	.word	0x00000082


	//----- nvinfo : EIATTR_SW2861232_WAR
	.align		4
.L_219:
        /*0008*/ 	.byte	0x01, 0x35
	.zero		2


	//----- nvinfo : EIATTR_PARAM_CBANK
	.align		4
        /*000c*/ 	.byte	0x04, 0x0a
        /*000e*/ 	.short	(.L_221 - .L_220)
	.align		4
.L_220:
        /*0010*/ 	.word	index@(.nv.constant0._ZN4mmha33masked_multihead_attention_kernelItLi96ELi128ELi1ELi16ELi256ELb1ELb1EEEv26Multihead_attention_paramsIT_XT5_EE)
        /*0014*/ 	.short	0x0160
        /*0016*/ 	.short	0x0128


	//----- nvinfo : EIATTR_CBANK_PARAM_SIZE
	.align		4
.L_221:
        /*0018*/ 	.byte	0x03, 0x19
        /*001a*/ 	.short	0x0128


	//----- nvinfo : EIATTR_KPARAM_INFO
	.align		4
        /*001c*/ 	.byte	0x04, 0x17
        /*001e*/ 	.short	(.L_223 - .L_222)
.L_222:
        /*0020*/ 	.word	0x00000000
        /*0024*/ 	.short	0x0000
        /*0026*/ 	.short	0x0000
        /*0028*/ 	.byte	0x00, 0xf0, 0xa1, 0x04


	//----- nvinfo : EIATTR_MAXREG_COUNT
	.align		4
.L_223:
        /*002c*/ 	.byte	0x03, 0x1b
        /*002e*/ 	.short	0x00ff


	//----- nvinfo : EIATTR_NUM_BARRIERS
	.align		4
        /*0030*/ 	.byte	0x02, 0x4c
        /*0032*/ 	.byte	0x01
	.zero		1


	//----- nvinfo : EIATTR_EXTERNS
	.align		4
        /*0034*/ 	.byte	0x04, 0x0f
        /*0036*/ 	.short	(.L_225 - .L_224)


	//   ....[0]....
	.align		4
.L_224:
        /*0038*/ 	.word	index@(__assertfail)


	//----- nvinfo : EIATTR_MERCURY_ISA_VERSION
	.align		4
.L_225:
        /*003c*/ 	.byte	0x03, 0x5f
        /*003e*/ 	.short	0x0000


	//----- nvinfo : EIATTR_COOP_GROUP_MASK_REGIDS
	.align		4
        /*0040*/ 	.byte	0x04, 0x29
        /*0042*/ 	.short	(.L_227 - .L_226)


	//   ....[0]....
.L_226:
        /*0044*/ 	.word	0xffffffff


	//   ....[1]....
        /*0048*/ 	.word	0xffffffff


	//   ....[2]....
        /*004c*/ 	.word	0xffffffff


	//   ....[3]....
        /*0050*/ 	.word	0xffffffff


	//   ....[4]....
        /*0054*/ 	.word	0xffffffff


	//   ....[5]....
        /*0058*/ 	.word	0xffffffff


	//   ....[6]....
        /*005c*/ 	.word	0xffffffff


	//   ....[7]....
        /*0060*/ 	.word	0xffffffff


	//   ....[8]....
        /*0064*/ 	.word	0xffffffff


	//   ....[9]....
        /*0068*/ 	.word	0xffffffff


	//   ....[10]....
        /*006c*/ 	.word	0xffffffff


	//   ....[11]....
        /*0070*/ 	.word	0xffffffff


	//   ....[12]....
        /*0074*/ 	.word	0xffffffff


	//   ....[13]....
        /*0078*/ 	.word	0xffffffff


	//   ....[14]....
        /*007c*/ 	.word	0xffffffff


	//   ....[15]....
        /*0080*/ 	.word	0xffffffff


	//   ....[16]....
        /*0084*/ 	.word	0xffffffff


	//   ....[17]....
        /*0088*/ 	.word	0xffffffff


	//   ....[18]....
        /*008c*/ 	.word	0xffffffff


	//   ....[19]....
        /*0090*/ 	.word	0xffffffff


	//   ....[20]....
        /*0094*/ 	.word	0xffffffff


	//   ....[21]....
        /*0098*/ 	.word	0xffffffff


	//   ....[22]....
        /*009c*/ 	.word	0xffffffff


	//   ....[23]....
        /*00a0*/ 	.word	0xffffffff


	//   ....[24]....
        /*00a4*/ 	.word	0xffffffff


	//   ....[25]....
        /*00a8*/ 	.word	0xffffffff


	//   ....[26]....
        /*00ac*/ 	.word	0xffffffff


	//   ....[27]....
        /*00b0*/ 	.word	0xffffffff


	//----- nvinfo : EIATTR_COOP_GROUP_INSTR_OFFSETS
	.align		4
.L_227:
        /*00b4*/ 	.byte	0x04, 0x28
        /*00b6*/ 	.short	(.L_229 - .L_228)


	//   ....[0]....
.L_228:
        /*00b8*/ 	.word	0x00001e20


	//   ....[1]....
        /*00bc*/ 	.word	0x00001e50


	//   ....[2]....
        /*00c0*/ 	.word	0x00001e70


	//   ....[3]....
        /*00c4*/ 	.word	0x00001e90


	//   ....[4]....
        /*00c8*/ 	.word	0x00001eb0


	//   ....[5]....
        /*00cc*/ 	.word	0x000053c0


	//   ....[6]....
        /*00d0*/ 	.word	0x00005450


	//   ....[7]....
        /*00d4*/ 	.word	0x00005490


	//   ....[8]....
        /*00d8*/ 	.word	0x000054b0


	//   ....[9]....
        /*00dc*/ 	.word	0x000054d0


	//   ....[10]....
        /*00e0*/ 	.word	0x00005530


	//   ....[11]....
        /*00e4*/ 	.word	0x00005550


	//   ....[12]....
        /*00e8*/ 	.word	0x00005570


	//   ....[13]....
        /*00ec*/ 	.word	0x00005590


	//   ....[14]....
        /*00f0*/ 	.word	0x00005c30


	//   ....[15]....
        /*00f4*/ 	.word	0x00005d10


	//   ....[16]....
        /*00f8*/ 	.word	0x00005d50


	//   ....[17]....
        /*00fc*/ 	.word	0x00005d70


	//   ....[18]....
        /*0100*/ 	.word	0x00005d90


	//   ....[19]....
        /*0104*/ 	.word	0x00005df0


	//   ....[20]....
        /*0108*/ 	.word	0x00005e10


	//   ....[21]....
        /*010c*/ 	.word	0x00005e30


	//   ....[22]....
        /*0110*/ 	.word	0x00005e70


	//   ....[23]....
        /*0114*/ 	.word	0x00009290


	//   ....[24]....
        /*0118*/ 	.word	0x00009300


	//   ....[25]....
        /*011c*/ 	.word	0x00009360


	//   ....[26]....
        /*0120*/ 	.word	0x000093c0


	//   ....[27]....
        /*0124*/ 	.word	0x00009420


	//----- nvinfo : EIATTR_SYSCALL_OFFSETS
	.align		4
.L_229:
        /*0128*/ 	.byte	0x04, 0x46
        /*012a*/ 	.short	(.L_231 - .L_230)


	//   ....[0]....
.L_230:
        /*012c*/ 	.word	0x00000db0


	//----- nvinfo : EIATTR_EXIT_INSTR_OFFSETS
	.align		4
.L_231:
        /*0130*/ 	.byte	0x04, 0x1c
        /*0132*/ 	.short	(.L_233 - .L_232)


	//   ....[0]....
.L_232:
        /*0134*/ 	.word	0x000000a0


	//   ....[1]....
        /*0138*/ 	.word	0x00008dc0


	//   ....[2]....
        /*013c*/ 	.word	0x00008ea0


	//   ....[3]....
        /*0140*/ 	.word	0x00009240


	//----- nvinfo : EIATTR_CRS_STACK_SIZE
	.align		4
.L_233:
        /*0144*/ 	.byte	0x04, 0x1e
        /*0146*/ 	.short	(.L_235 - .L_234)
.L_234:
        /*0148*/ 	.word	0x00000000
.L_235:


//--------------------- .nv.info._ZN4mmha33masked_multihead_attention_kernelItLi96ELi128ELi2ELi16ELi128ELb1ELb1EEEv26Multihead_attention_paramsIT_XT5_EE --------------------------
	.section	.nv.info._ZN4mmha33masked_multihead_attention_kernelItLi96ELi128ELi2ELi16ELi128ELb1ELb1EEEv26Multihead_attention_paramsIT_XT5_EE,"",@"SHT_CUDA_INFO"
	.sectionflags	@""
	.align	4


	//----- nvinfo : EIATTR_CUDA_API_VERSION
	.align		4
        /*0000*/ 	.byte	0x04, 0x37
        /*0002*/ 	.short	(.L_237 - .L_236)
.L_236:
        /*0004*/ 	.word	0x00000082


	//----- nvinfo : EIATTR_SW2861232_WAR
	.align		4
.L_237:
        /*0008*/ 	.byte	0x01, 0x35
	.zero		2


	//----- nvinfo : EIATTR_PARAM_CBANK
	.align		4
        /*000c*/ 	.byte	0x04, 0x0a
        /*000e*/ 	.short	(.L_239 - .L_238)
	.align		4
.L_238:
        /*0010*/ 	.word	index@(.nv.constant0._ZN4mmha33masked_multihead_attention_kernelItLi96ELi128ELi2ELi16ELi128ELb1ELb1EEEv26Multihead_attention_paramsIT_XT5_EE)
        /*0014*/ 	.short	0x0160
        /*0016*/ 	.short	0x0128


	//----- nvinfo : EIATTR_CBANK_PARAM_SIZE
	.align		4
.L_239:
        /*0018*/ 	.byte	0x03, 0x19
        /*001a*/ 	.short	0x0128


	//----- nvinfo : EIATTR_KPARAM_INFO
	.align		4
        /*001c*/ 	.byte	0x04, 0x17
        /*001e*/ 	.short	(.L_241 - .L_240)
.L_240:
        /*0020*/ 	.word	0x00000000
        /*0024*/ 	.short	0x0000
        /*0026*/ 	.short	0x0000
        /*0028*/ 	.byte	0x00, 0xf0, 0xa1, 0x04


	//----- nvinfo : EIATTR_MAXREG_COUNT
	.align		4
.L_241:
        /*002c*/ 	.byte	0x03, 0x1b
        /*002e*/ 	.short	0x00ff


	//----- nvinfo : EIATTR_NUM_BARRIERS
	.align		4
        /*0030*/ 	.byte	0x02, 0x4c
        /*0032*/ 	.byte	0x01
	.zero		1


	//----- nvinfo : EIATTR_EXTERNS
	.align		4
        /*0034*/ 	.byte	0x04, 0x0f
        /*0036*/ 	.short	(.L_243 - .L_242)


	//   ....[0]....
	.align		4
.L_242:
        /*0038*/ 	.word	index@(__assertfail)


	//----- nvinfo : EIATTR_MERCURY_ISA_VERSION
	.align		4
.L_243:
        /*003c*/ 	.byte	0x03, 0x5f
        /*003e*/ 	.short	0x0000


	//----- nvinfo : EIATTR_COOP_GROUP_MASK_REGIDS
	.align		4
        /*0040*/ 	.byte	0x04, 0x29
        /*0042*/ 	.short	(.L_245 - .L_244)


	//   ....[0]....
.L_244:
        /*0044*/ 	.word	0xffffffff


	//   ....[1]....
        /*0048*/ 	.word	0xffffffff


	//   ....[2]....
        /*004c*/ 	.word	0xffffffff


	//   ....[3]....
        /*0050*/ 	.word	0xffffffff


	//   ....[4]....
        /*0054*/ 	.word	0xffffffff


	//   ....[5]....
        /*0058*/ 	.word	0xffffffff


	//   ....[6]....
        /*005c*/ 	.word	0xffffffff


	//   ....[7]....
        /*0060*/ 	.word	0xffffffff


	//   ....[8]....
        /*0064*/ 	.word	0xffffffff


	//   ....[9]....
        /*0068*/ 	.word	0xffffffff


	//   ....[10]....
        /*006c*/ 	.word	0xffffffff


	//   ....[11]....
        /*0070*/ 	.word	0xffffffff


	//   ....[12]....
        /*0074*/ 	.word	0xffffffff


	//   ....[13]....
        /*0078*/ 	.word	0xffffffff


	//   ....[14]....
        /*007c*/ 	.word	0xffffffff


	//   ....[15]....
        /*0080*/ 	.word	0xffffffff


	//   ....[16]....
        /*0084*/ 	.word	0xffffffff


	//   ....[17]....
        /*0088*/ 	.word	0xffffffff


	//   ....[18]....
        /*008c*/ 	.word	0xffffffff


	//   ....[19]....
        /*0090*/ 	.word	0xffffffff


	//   ....[20]....
        /*0094*/ 	.word	0xffffffff


	//   ....[21]....
        /*0098*/ 	.word	0xffffffff


	//   ....[22]....
        /*009c*/ 	.word	0xffffffff


	//   ....[23]....
        /*00a0*/ 	.word	0xffffffff


	//   ....[24]....
        /*00a4*/ 	.word	0xffffffff


	//   ....[25]....
        /*00a8*/ 	.word	0xffffffff


	//   ....[26]....
        /*00ac*/ 	.word	0xffffffff


	//   ....[27]....
        /*00b0*/ 	.word	0xffffffff


	//   ....[28]....
        /*00b4*/ 	.word	0xffffffff


	//   ....[29]....
        /*00b8*/ 	.word	0xffffffff


	//   ....[30]....
        /*00bc*/ 	.word	0xffffffff


	//----- nvinfo : EIATTR_COOP_GROUP_INSTR_OFFSETS
	.align		4
.L_245:
        /*00c0*/ 	.byte	0x04, 0x28
        /*00c2*/ 	.short	(.L_247 - .L_246)


	//   ....[0]....
.L_246:
        /*00c4*/ 	.word	0x00001e10


	//   ....[1]....
        /*00c8*/ 	.word	0x00001e40


	//   ....[2]....
        /*00cc*/ 	.word	0x00001e60


	//   ....[3]....
        /*00d0*/ 	.word	0x00001e80


	//   ....[4]....
        /*00d4*/ 	.word	0x00001ea0


	//   ....[5]....
        /*00d8*/ 	.word	0x00004ba0


	//   ....[6]....
        /*00dc*/ 	.word	0x00004e00


	//   ....[7]....
        /*00e0*/ 	.word	0x00004e30


	//   ....[8]....
        /*00e4*/ 	.word	0x00004e50


	//   ....[9]....
        /*00e8*/ 	.word	0x00004e70


	//   ....[10]....
        /*00ec*/ 	.word	0x00004f90


	//   ....[11]....
        /*00f0*/ 	.word	0x00004fb0


	//   ....[12]....
        /*00f4*/ 	.word	0x00004fd0


	//   ....[13]....
        /*00f8*/ 	.word	0x00005680


	//   ....[14]....
        /*00fc*/ 	.word	0x00005760


	//   ....[15]....
        /*0100*/ 	.word	0x000057a0


	//   ....[16]....
        /*0104*/ 	.word	0x000057c0


	//   ....[17]....
        /*0108*/ 	.word	0x000057e0


	//   ....[18]....
        /*010c*/ 	.word	0x00005870


	//   ....[19]....
        /*0110*/ 	.word	0x00005890


	//   ....[20]....
        /*0114*/ 	.word	0x000058e0


	//   ....[21]....
        /*0118*/ 	.word	0x00008a30


	//   ....[22]....
        /*011c*/ 	.word	0x00008ab0


	//   ....[23]....
        /*0120*/ 	.word	0x00008b20


	//   ....[24]....
        /*0124*/ 	.word	0x00008b90


	//   ....[25]....
        /*0128*/ 	.word	0x00008c00


	//   ....[26]....
        /*012c*/ 	.word	0x00008c80


	//   ....[27]....
        /*0130*/ 	.word	0x00008d00


	//   ....[28]....
        /*0134*/ 	.word	0x00008d80


	//   ....[29]....
        /*0138*/ 	.word	0x00008df0


	//   ....[30]....
        /*013c*/ 	.word	0x00008e60


	//----- nvinfo : EIATTR_SYSCALL_OFFSETS
	.align		4
.L_247:
        /*0140*/ 	.byte	0x04, 0x46
        /*0142*/ 	.short	(.L_249 - .L_248)


	//   ....[0]....
.L_248:
        /*0144*/ 	.word	0x00000da0


	//----- nvinfo : EIATTR_EXIT_INSTR_OFFSETS
	.align		4
.L_249:
        /*0148*/ 	.byte	0x04, 0x1c
        /*014a*/ 	.short	(.L_251 - .L_250)


	//   ....[0]....
.L_250:
        /*014c*/ 	.word	0x000000a0


	//   ....[1]....
        /*0150*/ 	.word	0x00008550


	//   ....[2]....
        /*0154*/ 	.word	0x00008630


	//   ....[3]....
        /*0158*/ 	.word	0x000089d0


	//----- nvinfo : EIATTR_CRS_STACK_SIZE
	.align		4
.L_251:
        /*015c*/ 	.byte	0x04, 0x1e
        /*015e*/ 	.short	(.L_253 - .L_252)
.L_252:
        /*0160*/ 	.word	0x00000000
.L_253:


//--------------------- .nv.info._ZN4mmha33masked_multihead_attention_kernelItLi96ELi128ELi4ELi16ELi64ELb1ELb1EEEv26Multihead_attention_paramsIT_XT5_EE --------------------------
	.section	.nv.info._ZN4mmha33masked_multihead_attention_kernelItLi96ELi128ELi4ELi16ELi64ELb1ELb1EEEv26Multihead_attention_paramsIT_XT5_EE,"",@"SHT_CUDA_INFO"
	.sectionflags	@""
	.align	4


	//----- nvinfo : EIATTR_CUDA_API_VERSION
	.align		4
        /*0000*/ 	.byte	0x04, 0x37
        /*0002*/ 	.short	(.L_255 - .L_254)
.L_254:
        /*0004*/ 	.word	0x00000082


	//----- nvinfo : EIATTR_SW2861232_WAR
	.align		4
.L_255:
        /*0008*/ 	.byte	0x01, 0x35
	.zero		2


	//----- nvinfo : EIATTR_PARAM_CBANK
	.align		4
        /*000c*/ 	.byte	0x04, 0x0a
        /*000e*/ 	.short	(.L_257 - .L_256)
	.align		4
.L_256:
        /*0010*/ 	.word	index@(.nv.constant0._ZN4mmha33masked_multihead_attention_kernelItLi96ELi128ELi4ELi16ELi64ELb1ELb1EEEv26Multihead_attention_paramsIT_XT5_EE)
        /*0014*/ 	.short	0x0160
        /*0016*/ 	.short	0x0128


	//----- nvinfo : EIATTR_CBANK_PARAM_SIZE
	.align		4
.L_257:
        /*0018*/ 	.byte	0x03, 0x19
        /*001a*/ 	.short	0x0128


	//----- nvinfo : EIATTR_KPARAM_INFO
	.align		4
        /*001c*/ 	.byte	0x04, 0x17
        /*001e*/ 	.short	(.L_259 - .L_258)
.L_258:
        /*0020*/ 	.word	0x00000000
        /*0024*/ 	.short	0x0000
        /*0026*/ 	.short	0x0000
        /*0028*/ 	.byte	0x00, 0xf0, 0xa1, 0x04


	//----- nvinfo : EIATTR_MAXREG_COUNT
	.align		4
.L_259:
        /*002c*/ 	.byte	0x03, 0x1b
        /*002e*/ 	.short	0x00ff


	//----- nvinfo : EIATTR_NUM_BARRIERS
	.align		4
        /*0030*/ 	.byte	0x02, 0x4c
        /*0032*/ 	.byte	0x01
	.zero		1


	//----- nvinfo : EIATTR_EXTERNS
	.align		4
        /*0034*/ 	.byte	0x04, 0x0f
        /*0036*/ 	.short	(.L_261 - .L_260)


	//   ....[0]....
	.align		4
.L_260:
        /*0038*/ 	.word	index@(__assertfail)


	//----- nvinfo : EIATTR_MERCURY_ISA_VERSION
	.align		4
.L_261:
        /*003c*/ 	.byte	0x03, 0x5f
        /*003e*/ 	.short	0x0000


	//----- nvinfo : EIATTR_COOP_GROUP_MASK_REGIDS
	.align		4
        /*0040*/ 	.byte	0x04, 0x29
        /*0042*/ 	.short	(.L_263 - .L_262)


	//   ....[0]....
.L_262:
        /*0044*/ 	.word	0xffffffff


	//   ....[1]....
        /*0048*/ 	.word	0xffffffff


	//   ....[2]....
        /*004c*/ 	.word	0xffffffff


	//   ....[3]....
        /*0050*/ 	.word	0xffffffff


	//   ....[4]....
        /*0054*/ 	.word	0xffffffff


	//   ....[5]....
        /*0058*/ 	.word	0xffffffff


	//   ....[6]....
        /*005c*/ 	.word	0xffffffff


	//   ....[7]....
        /*0060*/ 	.word	0xffffffff


	//   ....[8]....
        /*0064*/ 	.word	0xffffffff


	//   ....[9]....
        /*0068*/ 	.word	0xffffffff


	//   ....[10]....
        /*006c*/ 	.word	0xffffffff


	//   ....[11]....
        /*0070*/ 	.word	0xffffffff


	//   ....[12]....
        /*0074*/ 	.word	0xffffffff


	//   ....[13]....
        /*0078*/ 	.word	0xffffffff


	//   ....[14]....
        /*007c*/ 	.word	0xffffffff


	//   ....[15]....
        /*0080*/ 	.word	0xffffffff


	//   ....[16]....
        /*0084*/ 	.word	0xffffffff


	//   ....[17]....
        /*0088*/ 	.word	0xffffffff


	//   ....[18]....
        /*008c*/ 	.word	0xffffffff


	//   ....[19]....
        /*0090*/ 	.word	0xffffffff


	//   ....[20]....
        /*0094*/ 	.word	0xffffffff


	//   ....[21]....
        /*0098*/ 	.word	0xffffffff


	//   ....[22]....
        /*009c*/ 	.word	0xffffffff


	//   ....[23]....
        /*00a0*/ 	.word	0xffffffff


	//   ....[24]....
        /*00a4*/ 	.word	0xffffffff


	//   ....[25]....
        /*00a8*/ 	.word	0xffffffff


	//   ....[26]....
        /*00ac*/ 	.word	0xffffffff


	//   ....[27]....
        /*00b0*/ 	.word	0xffffffff


	//   ....[28]....
        /*00b4*/ 	.word	0xffffffff


	//----- nvinfo : EIATTR_COOP_GROUP_INSTR_OFFSETS
	.align		4
.L_263:
        /*00b8*/ 	.byte	0x04, 0x28
        /*00ba*/ 	.short	(.L_265 - .L_264)


	//   ....[0]....
.L_264:
        /*00bc*/ 	.word	0x00001e00


	//   ....[1]....
        /*00c0*/ 	.word	0x00001e30


	//   ....[2]....
        /*00c4*/ 	.word	0x00001e50


	//   ....[3]....
        /*00c8*/ 	.word	0x00001e70


	//   ....[4]....
        /*00cc*/ 	.word	0x00001e90


	//   ....[5]....
        /*00d0*/ 	.word	0x000048e0


	//   ....[6]....
        /*00d4*/ 	.word	0x00004910


	//   ....[7]....
        /*00d8*/ 	.word	0x00004b80


	//   ....[8]....
        /*00dc*/ 	.word	0x00004bb0


	//   ....[9]....
        /*00e0*/ 	.word	0x00004bd0


	//   ....[10]....
        /*00e4*/ 	.word	0x00004cc0


	//   ....[11]....
        /*00e8*/ 	.word	0x00004cf0


	//   ....[12]....
        /*00ec*/ 	.word	0x000053a0


	//   ....[13]....
        /*00f0*/ 	.word	0x00005480


	//   ....[14]....
        /*00f4*/ 	.word	0x000054c0


	//   ....[15]....
        /*00f8*/ 	.word	0x000054e0


	//   ....[16]....
        /*00fc*/ 	.word	0x00005500


	//   ....[17]....
        /*0100*/ 	.word	0x000055c0


	//   ....[18]....
        /*0104*/ 	.word	0x000055e0


	//   ....[19]....
        /*0108*/ 	.word	0x000085c0


	//   ....[20]....
        /*010c*/ 	.word	0x00008640


	//   ....[21]....
        /*0110*/ 	.word	0x000086b0


	//   ....[22]....
        /*0114*/ 	.word	0x00008720


	//   ....[23]....
        /*0118*/ 	.word	0x00008790


	//   ....[24]....
        /*011c*/ 	.word	0x00008810


	//   ....[25]....
        /*0120*/ 	.word	0x00008890


	//   ....[26]....
        /*0124*/ 	.word	0x00008910


	//   ....[27]....
        /*0128*/ 	.word	0x00008990


	//   ....[28]....
        /*012c*/ 	.word	0x00008a00


	//----- nvinfo : EIATTR_SYSCALL_OFFSETS
	.align		4
.L_265:
        /*0130*/ 	.byte	0x04, 0x46
        /*0132*/ 	.short	(.L_267 - .L_266)


	//   ....[0]....
.L_266:
        /*0134*/ 	.word	0x00000d90


	//----- nvinfo : EIATTR_EXIT_INSTR_OFFSETS
	.align		4
.L_267:
        /*0138*/ 	.byte	0x04, 0x1c
        /*013a*/ 	.short	(.L_269 - .L_268)


	//   ....[0]....
.L_268:
        /*013c*/ 	.word	0x000000a0


	//   ....[1]....
        /*0140*/ 	.word	0x000080e0


	//   ....[2]....
        /*0144*/ 	.word	0x000081c0


	//   ....[3]....
        /*0148*/ 	.word	0x00008560


	//----- nvinfo : EIATTR_CRS_STACK_SIZE
	.align		4
.L_269:
        /*014c*/ 	.byte	0x04, 0x1e
        /*014e*/ 	.short	(.L_271 - .L_270)
.L_270:
        /*0150*/ 	.word	0x00000000
.L_271:


//--------------------- .nv.info._ZN4mmha33masked_multihead_attention_kernelItLi96ELi128ELi1ELi16ELi256ELb1ELb0EEEv26Multihead_attention_paramsIT_XT5_EE --------------------------
	.section	.nv.info._ZN4mmha33masked_multihead_attention_kernelItLi96ELi128ELi1ELi16ELi256ELb1ELb0EEEv26Multihead_attention_paramsIT_XT5_EE,"",@"SHT_CUDA_INFO"
	.sectionflags	@""
	.align	4


	//----- nvinfo : EIATTR_CUDA_API_VERSION
	.align		4
        /*0000*/ 	.byte	0x04, 0x37
        /*0002*/ 	.short	(.L_273 - .L_272)
.L_272:
        /*0004*/ 	.word	0x00000082


	//----- nvinfo : EIATTR_SW2861232_WAR
	.align		4
.L_273:
        /*0008*/ 	.byte	0x01, 0x35
	.zero		2


	//----- nvinfo : EIATTR_PARAM_CBANK
	.align		4
        /*000c*/ 	.byte	0x04, 0x0a
        /*000e*/ 	.short	(.L_275 - .L_274)
	.align		4
.L_274:
        /*0010*/ 	.word	index@(.nv.constant0._ZN4mmha33masked_multihead_attention_kernelItLi96ELi128ELi1ELi16ELi256ELb1ELb0EEEv26Multihead_attention_paramsIT_XT5_EE)
        /*0014*/ 	.short	0x0160
        /*0016*/ 	.short	0x0128


	//----- nvinfo : EIATTR_CBANK_PARAM_SIZE
	.align		4
.L_275:
        /*0018*/ 	.byte	0x03, 0x19
        /*001a*/ 	.short	0x0128


	//----- nvinfo : EIATTR_KPARAM_INFO
	.align		4
        /*001c*/ 	.byte	0x04, 0x17
        /*001e*/ 	.short	(.L_277 - .L_276)
.L_276:
        /*0020*/ 	.word	0x00000000
        /*0024*/ 	.short	0x0000
        /*0026*/ 	.short	0x0000
        /*0028*/ 	.byte	0x00, 0xf0, 0xa1, 0x04


	//----- nvinfo : EIATTR_MAXREG_COUNT
	.align		4
.L_277:
        /*002c*/ 	.byte	0x03, 0x1b
        /*002e*/ 	.short	0x00ff


	//----- nvinfo : EIATTR_NUM_BARRIERS
	.align		4
        /*0030*/ 	.byte	0x02, 0x4c
        /*0032*/ 	.byte	0x01
	.zero		1


	//----- nvinfo : EIATTR_EXTERNS
	.align		4
        /*0034*/ 	.byte	0x04, 0x0f
        /*0036*/ 	.short	(.L_279 - .L_278)


	//   ....[0]....
	.align		4
.L_278:
        /*0038*/ 	.word	index@(__assertfail)


	//----- nvinfo : EIATTR_MERCURY_ISA_VERSION
	.align		4
.L_279:
        /*003c*/ 	.byte	0x03, 0x5f
        /*003e*/ 	.short	0x0000


	//----- nvinfo : EIATTR_COOP_GROUP_MASK_REGIDS
	.align		4
        /*0040*/ 	.byte	0x04, 0x29
        /*0042*/ 	.short	(.L_281 - .L_280)


	//   ....[0]....
.L_280:
        /*0044*/ 	.word	0xffffffff


	//   ....[1]....
        /*0048*/ 	.word	0xffffffff


	//   ....[2]....
        /*004c*/ 	.word	0xffffffff


	//   ....[3]....
        /*0050*/ 	.word	0xffffffff


	//   ....[4]....
        /*0054*/ 	.word	0xffffffff


	//   ....[5]....
        /*0058*/ 	.word	0xffffffff


	//   ....[6]....
        /*005c*/ 	.word	0xffffffff


	//   ....[7]....
        /*0060*/ 	.word	0xffffffff


	//   ....[8]....
        /*0064*/ 	.word	0xffffffff


	//   ....[9]....
        /*0068*/ 	.word	0xffffffff


	//   ....[10]....
        /*006c*/ 	.word	0xffffffff


	//   ....[11]....
        /*0070*/ 	.word	0xffffffff


	//   ....[12]....
        /*0074*/ 	.word	0xffffffff


	//   ....[13]....
        /*0078*/ 	.word	0xffffffff


	//   ....[14]....
        /*007c*/ 	.word	0xffffffff


	//   ....[15]....
        /*0080*/ 	.word	0xffffffff


	//   ....[16]....
        /*0084*/ 	.word	0xffffffff


	//   ....[17]....
        /*0088*/ 	.word	0xffffffff


	//   ....[18]....
        /*008c*/ 	.word	0xffffffff


	//   ....[19]....
        /*0090*/ 	.word	0xffffffff


	//   ....[20]....
        /*0094*/ 	.word	0xffffffff


	//   ....[21]....
        /*0098*/ 	.word	0xffffffff


	//   ....[22]....
        /*009c*/ 	.word	0xffffffff


	//   ....[23]....
        /*00a0*/ 	.word	0xffffffff


	//   ....[24]....
        /*00a4*/ 	.word	0xffffffff


	//   ....[25]....
        /*00a8*/ 	.word	0xffffffff


	//   ....[26]....
        /*00ac*/ 	.word	0xffffffff


	//   ....[27]....
        /*00b0*/ 	.word	0xffffffff


	//----- nvinfo : EIATTR_COOP_GROUP_INSTR_OFFSETS
	.align		4
.L_281:
        /*00b4*/ 	.byte	0x04, 0x28
        /*00b6*/ 	.short	(.L_283 - .L_282)


	//   ....[0]....
.L_282:
        /*00b8*/ 	.word	0x00001e20


	//   ....[1]....
        /*00bc*/ 	.word	0x00001e50


	//   ....[2]....
        /*00c0*/ 	.word	0x00001e70


	//   ....[3]....
        /*00c4*/ 	.word	0x00001e90


	//   ....[4]....
        /*00c8*/ 	.word	0x00001eb0


	//   ....[5]....
        /*00cc*/ 	.word	0x00004d90


	//   ....[6]....
        /*00d0*/ 	.word	0x00004e20


	//   ....[7]....
        /*00d4*/ 	.word	0x00004e60


	//   ....[8]....
        /*00d8*/ 	.word	0x00004e80


	//   ....[9]....
        /*00dc*/ 	.word	0x00004ea0


	//   ....[10]....
        /*00e0*/ 	.word	0x00004f20


	//   ....[11]....
        /*00e4*/ 	.word	0x00004f40


	//   ....[12]....
        /*00e8*/ 	.word	0x00004f60


	//   ....[13]....
        /*00ec*/ 	.word	0x00004f80


	//   ....[14]....
        /*00f0*/ 	.word	0x00005600


	//   ....[15]....
        /*00f4*/ 	.word	0x000056e0


	//   ....[16]....
        /*00f8*/ 	.word	0x00005720


	//   ....[17]....
        /*00fc*/ 	.word	0x00005740


	//   ....[18]....
        /*0100*/ 	.word	0x00005760


	//   ....[19]....
        /*0104*/ 	.word	0x000057c0


	//   ....[20]....
        /*0108*/ 	.word	0x000057e0


	//   ....[21]....
        /*010c*/ 	.word	0x00005800


	//   ....[22]....
        /*0110*/ 	.word	0x00005840


	//   ....[23]....
        /*0114*/ 	.word	0x000088d0


	//   ....[24]....
        /*0118*/ 	.word	0x00008940


	//   ....[25]....
        /*011c*/ 	.word	0x000089a0


	//   ....[26]....
        /*0120*/ 	.word	0x00008a00


	//   ....[27]....
        /*0124*/ 	.word	0x00008a60


	//----- nvinfo : EIATTR_SYSCALL_OFFSETS
	.align		4
.L_283:
        /*0128*/ 	.byte	0x04, 0x46
        /*012a*/ 	.short	(.L_285 - .L_284)


	//   ....[0]....
.L_284:
        /*012c*/ 	.word	0x00000db0


	//----- nvinfo : EIATTR_EXIT_INSTR_OFFSETS
	.align		4
.L_285:
        /*0130*/ 	.byte	0x04, 0x1c
        /*0132*/ 	.short	(.L_287 - .L_286)


	//   ....[0]....
.L_286:
        /*0134*/ 	.word	0x000000a0


	//   ....[1]....
        /*0138*/ 	.word	0x00008400


	//   ....[2]....
        /*013c*/ 	.word	0x000084e0


	//   ....[3]....
        /*0140*/ 	.word	0x00008880


	//----- nvinfo : EIATTR_CRS_STACK_SIZE
	.align		4
.L_287:
        /*0144*/ 	.byte	0x04, 0x1e
        /*0146*/ 	.short	(.L_289 - .L_288)
.L_288:
        /*0148*/ 	.word	0x00000000
.L_289:


//--------------------- .nv.info._ZN4mmha33masked_multihead_attention_kernelItLi96ELi128ELi2ELi16ELi128ELb1ELb0EEEv26Multihead_attention_paramsIT_XT5_EE --------------------------
	.section	.nv.info._ZN4mmha33masked_multihead_attention_kernelItLi96ELi128ELi2ELi16ELi128ELb1ELb0EEEv26Multihead_attention_paramsIT_XT5_EE,"",@"SHT_CUDA_INFO"
	.sectionflags	@""
	.align	4


	//----- nvinfo : EIATTR_CUDA_API_VERSION
	.align		4
        /*0000*/ 	.byte	0x04, 0x37
        /*0002*/ 	.short	(.L_291 - .L_290)
.L_290:
        /*0004*/ 	.word	0x00000082


	//----- nvinfo : EIATTR_SW2861232_WAR
	.align		4
.L_291:
        /*0008*/ 	.byte	0x01, 0x35
	.zero		2


	//----- nvinfo : EIATTR_PARAM_CBANK
	.align		4
        /*000c*/ 	.byte	0x04, 0x0a
        /*000e*/ 	.short	(.L_293 - .L_292)
	.align		4
.L_292:
        /*0010*/ 	.word	index@(.nv.constant0._ZN4mmha33masked_multihead_attention_kernelItLi96ELi128ELi2ELi16ELi128ELb1ELb0EEEv26Multihead_attention_paramsIT_XT5_EE)
        /*0014*/ 	.short	0x0160
        /*0016*/ 	.short	0x0128


	//----- nvinfo : EIATTR_CBANK_PARAM_SIZE
	.align		4
.L_293:
        /*0018*/ 	.byte	0x03, 0x19
        /*001a*/ 	.short	0x0128


	//----- nvinfo : EIATTR_KPARAM_INFO
	.align		4
        /*001c*/ 	.byte	0x04, 0x17
        /*001e*/ 	.short	(.L_295 - .L_294)
.L_294:
        /*0020*/ 	.word	0x00000000
        /*0024*/ 	.short	0x0000
        /*0026*/ 	.short	0x0000
        /*0028*/ 	.byte	0x00, 0xf0, 0xa1, 0x04


	//----- nvinfo : EIATTR_MAXREG_COUNT
	.align		4
.L_295:
        /*002c*/ 	.byte	0x03, 0x1b
        /*002e*/ 	.short	0x00ff


	//----- nvinfo : EIATTR_NUM_BARRIERS
	.align		4
        /*0030*/ 	.byte	0x02, 0x4c
        /*0032*/ 	.byte	0x01
	.zero		1


	//----- nvinfo : EIATTR_EXTERNS
	.align		4
        /*0034*/ 	.byte	0x04, 0x0f
        /*0036*/ 	.short	(.L_297 - .L_296)


	//   ....[0]....
	.align		4
.L_296:
        /*0038*/ 	.word	index@(__assertfail)


	//----- nvinfo : EIATTR_MERCURY_ISA_VERSION
	.align		4
.L_297:
        /*003c*/ 	.byte	0x03, 0x5f
        /*003e*/ 	.short	0x0000


	//----- nvinfo : EIATTR_COOP_GROUP_MASK_REGIDS
	.align		4
        /*0040*/ 	.byte	0x04, 0x29
        /*0042*/ 	.short	(.L_299 - .L_298)


	//   ....[0]....
.L_298:
        /*0044*/ 	.word	0xffffffff


	//   ....[1]....
        /*0048*/ 	.word	0xffffffff


	//   ....[2]....
        /*004c*/ 	.word	0xffffffff


	//   ....[3]....
        /*0050*/ 	.word	0xffffffff


	//   ....[4]....
        /*0054*/ 	.word	0xffffffff


	//   ....[5]....
        /*0058*/ 	.word	0xffffffff


	//   ....[6]....
        /*005c*/ 	.word	0xffffffff


	//   ....[7]....
        /*0060*/ 	.word	0xffffffff


	//   ....[8]....
        /*0064*/ 	.word	0xffffffff


	//   ....[9]....
        /*0068*/ 	.word	0xffffffff


	//   ....[10]....
        /*006c*/ 	.word	0xffffffff


	//   ....[11]....
        /*0070*/ 	.word	0xffffffff


	//   ....[12]....
        /*0074*/ 	.word	0xffffffff


	//   ....[13]....
        /*0078*/ 	.word	0xffffffff


	//   ....[14]....
        /*007c*/ 	.word	0xffffffff


	//   ....[15]....
        /*0080*/ 	.word	0xffffffff


	//   ....[16]....
        /*0084*/ 	.word	0xffffffff


	//   ....[17]....
        /*0088*/ 	.word	0xffffffff


	//   ....[18]....
        /*008c*/ 	.word	0xffffffff


	//   ....[19]....
        /*0090*/ 	.word	0xffffffff


	//   ....[20]....
        /*0094*/ 	.word	0xffffffff


	//   ....[21]....
        /*0098*/ 	.word	0xffffffff


	//   ....[22]....
        /*009c*/ 	.word	0xffffffff


	//   ....[23]....
        /*00a0*/ 	.word	0xffffffff


	//   ....[24]....
        /*00a4*/ 	.word	0xffffffff


	//   ....[25]....
        /*00a8*/ 	.word	0xffffffff


	//   ....[26]....
        /*00ac*/ 	.word	0xffffffff


	//   ....[27]....
        /*00b0*/ 	.word	0xffffffff


	//   ....[28]....
        /*00b4*/ 	.word	0xffffffff


	//   ....[29]....
        /*00b8*/ 	.word	0xffffffff


	//   ....[30]....
        /*00bc*/ 	.word	0xffffffff


	//----- nvinfo : EIATTR_COOP_GROUP_INSTR_OFFSETS
	.align		4
.L_299:
        /*00c0*/ 	.byte	0x04, 0x28
        /*00c2*/ 	.short	(.L_301 - .L_300)


	//   ....[0]....
.L_300:
        /*00c4*/ 	.word	0x00001e10


	//   ....[1]....
        /*00c8*/ 	.word	0x00001e40


	//   ....[2]....
        /*00cc*/ 	.word	0x00001e60


	//   ....[3]....
        /*00d0*/ 	.word	0x00001e80


	//   ....[4]....
        /*00d4*/ 	.word	0x00001ea0


	//   ....[5]....
        /*00d8*/ 	.word	0x00004770


	//   ....[6]....
        /*00dc*/ 	.word	0x000049d0


	//   ....[7]....
        /*00e0*/ 	.word	0x00004a00


	//   ....[8]....
        /*00e4*/ 	.word	0x00004a20


	//   ....[9]....
        /*00e8*/ 	.word	0x00004a40


	//   ....[10]....
        /*00ec*/ 	.word	0x00004b60


	//   ....[11]....
        /*00f0*/ 	.word	0x00004b80


	//   ....[12]....
        /*00f4*/ 	.word	0x00004ba0


	//   ....[13]....
        /*00f8*/ 	.word	0x00005250


	//   ....[14]....
        /*00fc*/ 	.word	0x00005330


	//   ....[15]....
        /*0100*/ 	.word	0x00005370


	//   ....[16]....
        /*0104*/ 	.word	0x00005390


	//   ....[17]....
        /*0108*/ 	.word	0x000053b0


	//   ....[18]....
        /*010c*/ 	.word	0x00005440


	//   ....[19]....
        /*0110*/ 	.word	0x00005460


	//   ....[20]....
        /*0114*/ 	.word	0x000054b0


	//   ....[21]....
        /*0118*/ 	.word	0x000082c0


	//   ....[22]....
        /*011c*/ 	.word	0x00008340


	//   ....[23]....
        /*0120*/ 	.word	0x000083b0


	//   ....[24]....
        /*0124*/ 	.word	0x00008420


	//   ....[25]....
        /*0128*/ 	.word	0x00008490


	//   ....[26]....
        /*012c*/ 	.word	0x00008510


	//   ....[27]....
        /*0130*/ 	.word	0x00008590


	//   ....[28]....
        /*0134*/ 	.word	0x00008610


	//   ....[29]....
        /*0138*/ 	.word	0x00008680


	//   ....[30]....
        /*013c*/ 	.word	0x000086f0


	//----- nvinfo : EIATTR_SYSCALL_OFFSETS
	.align		4
.L_301:
        /*0140*/ 	.byte	0x04, 0x46
        /*0142*/ 	.short	(.L_303 - .L_302)


	//   ....[0]....
.L_302:
        /*0144*/ 	.word	0x00000da0


	//----- nvinfo : EIATTR_EXIT_INSTR_OFFSETS
	.align		4
.L_303:
        /*0148*/ 	.byte	0x04, 0x1c
        /*014a*/ 	.short	(.L_305 - .L_304)


	//   ....[0]....
.L_304:
        /*014c*/ 	.word	0x000000a0


	//   ....[1]....
        /*0150*/ 	.word	0x00007de0


	//   ....[2]....
        /*0154*/ 	.word	0x00007ec0


	//   ....[3]....
        /*0158*/ 	.word	0x00008260


	//----- nvinfo : EIATTR_CRS_STACK_SIZE
	.align		4
.L_305:
        /*015c*/ 	.byte	0x04, 0x1e
        /*015e*/ 	.short	(.L_307 - .L_306)
.L_306:
        /*0160*/ 	.word	0x00000000
.L_307:


//--------------------- .nv.info._ZN4mmha33masked_multihead_attention_kernelItLi96ELi128ELi4ELi16ELi64ELb1ELb0EEEv26Multihead_attention_paramsIT_XT5_EE --------------------------
	.section	.nv.info._ZN4mmha33masked_multihead_attention_kernelItLi96ELi128ELi4ELi16ELi64ELb1ELb0EEEv26Multihead_attention_paramsIT_XT5_EE,"",@"SHT_CUDA_INFO"
	.sectionflags	@""
	.align	4


	//----- nvinfo : EIATTR_CUDA_API_VERSION
	.align		4
        /*0000*/ 	.byte	0x04, 0x37
        /*0002*/ 	.short	(.L_309 - .L_308)
.L_308:
        /*0004*/ 	.word	0x00000082


	//----- nvinfo : EIATTR_SW2861232_WAR
	.align		4
.L_309:
        /*0008*/ 	.byte	0x01, 0x35
	.zero		2


	//----- nvinfo : EIATTR_PARAM_CBANK
	.align		4
        /*000c*/ 	.byte	0x04, 0x0a
        /*000e*/ 	.short	(.L_311 - .L_310)
	.align		4
.L_310:
        /*0010*/ 	.word	index@(.nv.constant0._ZN4mmha33masked_multihead_attention_kernelItLi96ELi128ELi4ELi16ELi64ELb1ELb0EEEv26Multihead_attention_paramsIT_XT5_EE)
        /*0014*/ 	.short	0x0160
        /*0016*/ 	.short	0x0128


	//----- nvinfo : EIATTR_CBANK_PARAM_SIZE
	.align		4
.L_311:
        /*0018*/ 	.byte	0x03, 0x19
        /*001a*/ 	.short	0x0128


	//----- nvinfo : EIATTR_KPARAM_INFO
	.align		4
        /*001c*/ 	.byte	0x04, 0x17
        /*001e*/ 	.short	(.L_313 - .L_312)
.L_312:
        /*0020*/ 	.word	0x00000000
        /*0024*/ 	.short	0x0000
        /*0026*/ 	.short	0x0000
        /*0028*/ 	.byte	0x00, 0xf0, 0xa1, 0x04


	//----- nvinfo : EIATTR_MAXREG_COUNT
	.align		4
.L_313:
        /*002c*/ 	.byte	0x03, 0x1b
        /*002e*/ 	.short	0x00ff


	//----- nvinfo : EIATTR_NUM_BARRIERS
	.align		4
        /*0030*/ 	.byte	0x02, 0x4c
        /*0032*/ 	.byte	0x01
	.zero		1


	//----- nvinfo : EIATTR_EXTERNS
	.align		4
        /*0034*/ 	.byte	0x04, 0x0f
        /*0036*/ 	.short	(.L_315 - .L_314)


	//   ....[0]....
	.align		4
.L_314:
        /*0038*/ 	.word	index@(__assertfail)


	//----- nvinfo : EIATTR_MERCURY_ISA_VERSION
	.align		4
.L_315:
        /*003c*/ 	.byte	0x03, 0x5f
        /*003e*/ 	.short	0x0000


	//----- nvinfo : EIATTR_COOP_GROUP_MASK_REGIDS
	.align		4
        /*0040*/ 	.byte	0x04, 0x29
        /*0042*/ 	.short	(.L_317 - .L_316)


	//   ....[0]....
.L_316:
        /*0044*/ 	.word	0xffffffff


	//   ....[1]....
        /*0048*/ 	.word	0xffffffff


	//   ....[2]....
        /*004c*/ 	.word	0xffffffff


	//   ....[3]....
        /*0050*/ 	.word	0xffffffff


	//   ....[4]....
        /*0054*/ 	.word	0xffffffff


	//   ....[5]....
        /*0058*/ 	.word	0xffffffff


	//   ....[6]....
        /*005c*/ 	.word	0xffffffff


	//   ....[7]....
        /*0060*/ 	.word	0xffffffff


	//   ....[8]....
        /*0064*/ 	.word	0xffffffff


	//   ....[9]....
        /*0068*/ 	.word	0xffffffff


	//   ....[10]....
        /*006c*/ 	.word	0xffffffff


	//   ....[11]....
        /*0070*/ 	.word	0xffffffff


	//   ....[12]....
        /*0074*/ 	.word	0xffffffff


	//   ....[13]....
        /*0078*/ 	.word	0xffffffff


	//   ....[14]....
        /*007c*/ 	.word	0xffffffff


	//   ....[15]....
        /*0080*/ 	.word	0xffffffff


	//   ....[16]....
        /*0084*/ 	.word	0xffffffff


	//   ....[17]....
        /*0088*/ 	.word	0xffffffff


	//   ....[18]....
        /*008c*/ 	.word	0xffffffff


	//   ....[19]....
        /*0090*/ 	.word	0xffffffff


	//   ....[20]....
        /*0094*/ 	.word	0xffffffff


	//   ....[21]....
        /*0098*/ 	.word	0xffffffff


	//   ....[22]....
        /*009c*/ 	.word	0xffffffff


	//   ....[23]....
        /*00a0*/ 	.word	0xffffffff


	//   ....[24]....
        /*00a4*/ 	.word	0xffffffff


	//   ....[25]....
        /*00a8*/ 	.word	0xffffffff


	//   ....[26]....
        /*00ac*/ 	.word	0xffffffff


	//   ....[27]....
        /*00b0*/ 	.word	0xffffffff


	//   ....[28]....
        /*00b4*/ 	.word	0xffffffff


	//----- nvinfo : EIATTR_COOP_GROUP_INSTR_OFFSETS
	.align		4
.L_317:
        /*00b8*/ 	.byte	0x04, 0x28
        /*00ba*/ 	.short	(.L_319 - .L_318)


	//   ....[0]....
.L_318:
        /*00bc*/ 	.word	0x00001e00


	//   ....[1]....
        /*00c0*/ 	.word	0x00001e30


	//   ....[2]....
        /*00c4*/ 	.word	0x00001e50


	//   ....[3]....
        /*00c8*/ 	.word	0x00001e70


	//   ....[4]....
        /*00cc*/ 	.word	0x00001e90


	//   ....[5]....
        /*00d0*/ 	.word	0x000043a0


	//   ....[6]....
        /*00d4*/ 	.word	0x000043d0


	//   ....[7]....
        /*00d8*/ 	.word	0x00004640


	//   ....[8]....
        /*00dc*/ 	.word	0x00004670


	//   ....[9]....
        /*00e0*/ 	.word	0x00004690


	//   ....[10]....
        /*00e4*/ 	.word	0x00004780


	//   ....[11]....
        /*00e8*/ 	.word	0x000047b0


	//   ....[12]....
        /*00ec*/ 	.word	0x00004e60


	//   ....[13]....
        /*00f0*/ 	.word	0x00004f40


	//   ....[14]....
        /*00f4*/ 	.word	0x00004f80


	//   ....[15]....
        /*00f8*/ 	.word	0x00004fa0


	//   ....[16]....
        /*00fc*/ 	.word	0x00004fc0


	//   ....[17]....
        /*0100*/ 	.word	0x00005080


	//   ....[18]....
        /*0104*/ 	.word	0x000050a0


	//   ....[19]....
        /*0108*/ 	.word	0x00007d00


	//   ....[20]....
        /*010c*/ 	.word	0x00007d80


	//   ....[21]....
        /*0110*/ 	.word	0x00007df0


	//   ....[22]....
        /*0114*/ 	.word	0x00007e60


	//   ....[23]....
        /*0118*/ 	.word	0x00007ed0


	//   ....[24]....
        /*011c*/ 	.word	0x00007f50


	//   ....[25]....
        /*0120*/ 	.word	0x00007fd0


	//   ....[26]....
        /*0124*/ 	.word	0x00008050


	//   ....[27]....
        /*0128*/ 	.word	0x000080d0


	//   ....[28]....
        /*012c*/ 	.word	0x00008140


	//----- nvinfo : EIATTR_SYSCALL_OFFSETS
	.align		4
.L_319:
        /*0130*/ 	.byte	0x04, 0x46
        /*0132*/ 	.short	(.L_321 - .L_320)


	//   ....[0]....
.L_320:
        /*0134*/ 	.word	0x00000d90


	//----- nvinfo : EIATTR_EXIT_INSTR_OFFSETS
	.align		4
.L_321:
        /*0138*/ 	.byte	0x04, 0x1c
        /*013a*/ 	.short	(.L_323 - .L_322)


	//   ....[0]....
.L_322:
        /*013c*/ 	.word	0x000000a0


	//   ....[1]....
        /*0140*/ 	.word	0x00007820


	//   ....[2]....
        /*0144*/ 	.word	0x00007900


	//   ....[3]....
        /*0148*/ 	.word	0x00007ca0


	//----- nvinfo : EIATTR_CRS_STACK_SIZE
	.align		4
.L_323:
        /*014c*/ 	.byte	0x04, 0x1e
        /*014e*/ 	.short	(.L_325 - .L_324)
.L_324:
        /*0150*/ 	.word	0x00000000
.L_325:


//--------------------- .nv.info._ZN4mmha33masked_multihead_attention_kernelIfLi96ELi128ELi1ELi32ELi256ELb1ELb1EEEv26Multihead_attention_paramsIT_XT5_EE --------------------------
	.section	.nv.info._ZN4mmha33masked_multihead_attention_kernelIfLi96ELi128ELi1ELi32ELi256ELb1ELb1EEEv26Multihead_attention_paramsIT_XT5_EE,"",@"SHT_CUDA_INFO"
	.sectionflags	@""
	.align	4


	//----- nvinfo : EIATTR_CUDA_API_VERSION
	.align		4
        /*0000*/ 	.byte	0x04, 0x37
        /*0002*/ 	.short	(.L_327 - .L_326)
.L_326:
        /*0004*/ 	.word	0x00000082


	//----- nvinfo : EIATTR_SW2861232_WAR
	.align		4
.L_327:
        /*0008*/ 	.byte	0x01, 0x35
	.zero		2


	//----- nvinfo : EIATTR_PARAM_CBANK
	.align		4
        /*000c*/ 	.byte	0x04, 0x0a
        /*000e*/ 	.short	(.L_329 - .L_328)
	.align		4
.L_328:
        /*0010*/ 	.word	index@(.nv.constant0._ZN4mmha33masked_multihead_attention_kernelIfLi96ELi128ELi1ELi32ELi256ELb1ELb1EEEv26Multihead_attention_paramsIT_XT5_EE)
        /*0014*/ 	.short	0x0160
        /*0016*/ 	.short	0x0128


	//----- nvinfo : EIATTR_CBANK_PARAM_SIZE
	.align		4
.L_329:
        /*0018*/ 	.byte	0x03, 0x19
        /*001a*/ 	.short	0x0128


	//----- nvinfo : EIATTR_KPARAM_INFO
	.align		4
        /*001c*/ 	.byte	0x04, 0x17
        /*001e*/ 	.short	(.L_331 - .L_330)
.L_330:
        /*0020*/ 	.word	0x00000000
        /*0024*/ 	.short	0x0000
        /*0026*/ 	.short	0x0000
        /*0028*/ 	.byte	0x00, 0xf0, 0xa1, 0x04


	//----- nvinfo : EIATTR_MAXREG_COUNT
	.align		4
.L_331:
        /*002c*/ 	.byte	0x03, 0x1b
        /*002e*/ 	.short	0x00ff


	//----- nvinfo : EIATTR_NUM_BARRIERS
	.align		4
        /*0030*/ 	.byte	0x02, 0x4c
        /*0032*/ 	.byte	0x01
	.zero		1


	//----- nvinfo : EIATTR_EXTERNS
	.align		4
        /*0034*/ 	.byte	0x04, 0x0f
        /*0036*/ 	.short	(.L_333 - .L_332)


	//   ....[0]....
	.align		4
.L_332:
        /*0038*/ 	.word	index@(__assertfail)


	//----- nvinfo : EIATTR_ANNOTATIONS
	.align		4
.L_333:
        /*003c*/ 	.byte	0x04, 0x55
        /*003e*/ 	.short	(.L_335 - .L_334)


	//   ....[0]....
.L_334:
        /*0040*/ 	.word	0x00000001
        /*0044*/ 	.byte	0xf0, 0x05, 0x00, 0x00, 0x01, 0x00, 0x00, 0x00, 0xb0, 0x1b, 0x00, 0x00, 0x01, 0x00, 0x00, 0x00
        /* <DEDUP_REMOVED lines=97> */
        /*0664*/ 	.byte	0x90, 0xb3, 0x00, 0x00, 0x01, 0x00, 0x00, 0x00, 0xd0, 0xc1, 0x00, 0x00


	//----- nvinfo : EIATTR_MERCURY_ISA_VERSION
	.align		4
.L_335:
        /*0670*/ 	.byte	0x03, 0x5f
        /*0672*/ 	.short	0x0000


	//----- nvinfo : EIATTR_COOP_GROUP_MASK_REGIDS
	.align		4
        /*0674*/ 	.byte	0x04, 0x29
        /*0676*/ 	.short	(.L_337 - .L_336)


	//   ....[0]....
.L_336:
        /*0678*/ 	.word	0xffffffff


	//   ....[1]....
        /*067c*/ 	.word	0xffffffff


	//   ....[2]....
        /*0680*/ 	.word	0xffffffff


	//   ....[3]....
        /*0684*/ 	.word	0xffffffff


	//   ....[4]....
        /*0688*/ 	.word	0xffffffff


	//   ....[5]....
        /*068c*/ 	.word	0xffffffff


	//   ....[6]....
        /*0690*/ 	.word	0xffffffff


	//   ....[7]....
        /*0694*/ 	.word	0xffffffff


	//   ....[8]....
        /*0698*/ 	.word	0xffffffff


	//   ....[9]....
        /*069c*/ 	.word	0xffffffff


	//   ....[10]....
        /*06a0*/ 	.word	0xffffffff


	//   ....[11]....
        /*06a4*/ 	.word	0xffffffff


	//   ....[12]....
        /*06a8*/ 	.word	0xffffffff


	//   ....[13]....
        /*06ac*/ 	.word	0xffffffff


	//   ....[14]....
        /*06b0*/ 	.word	0xffffffff


	//   ....[15]....
        /*06b4*/ 	.word	0xffffffff


	//   ....[16]....
        /*06b8*/ 	.word	0xffffffff


	//   ....[17]....
        /*06bc*/ 	.word	0xffffffff


	//   ....[18]....
        /*06c0*/ 	.word	0xffffffff


	//   ....[19]....
        /*06c4*/ 	.word	0xffffffff


	//   ....[20]....
        /*06c8*/ 	.word	0xffffffff


	//   ....[21]....
        /*06cc*/ 	.word	0xffffffff


	//   ....[22]....
        /*06d0*/ 	.word	0xffffffff


	//   ....[23]....
        /*06d4*/ 	.word	0xffffffff


	//   ....[24]....
        /*06d8*/ 	.word	0xffffffff


	//   ....[25]....
        /*06dc*/ 	.word	0xffffffff


	//   ....[26]....
        /*06e0*/ 	.word	0xffffffff


	//   ....[27]....
        /*06e4*/ 	.word	0xffffffff


	//----- nvinfo : EIATTR_COOP_GROUP_INSTR_OFFSETS
	.align		4
.L_337:
        /*06e8*/ 	.byte	0x04, 0x28
        /*06ea*/ 	.short	(.L_339 - .L_338)


	//   ....[0]....
.L_338:
        /*06ec*/ 	.word	0x00001cc0


	//   ....[1]....
        /*06f0*/ 	.word	0x00001cf0


	//   ....[2]....
        /*06f4*/ 	.word	0x00001d10


	//   ....[3]....
        /*06f8*/ 	.word	0x00001d30


	//   ....[4]....
        /*06fc*/ 	.word	0x00001d50


	//   ....[5]....
        /*0700*/ 	.word	0x000097f0


	//   ....[6]....
        /*0704*/ 	.word	0x00009810


	//   ....[7]....
        /*0708*/ 	.word	0x00009830


	//   ....[8]....
        /*070c*/ 	.word	0x00009860


	//   ....[9]....
        /*0710*/ 	.word	0x00009890


	//   ....[10]....
        /*0714*/ 	.word	0x00009930


	//   ....[11]....
        /*0718*/ 	.word	0x00009950


	//   ....[12]....
        /*071c*/ 	.word	0x00009970


	//   ....[13]....
        /*0720*/ 	.word	0x00009990


	//   ....[14]....
        /*0724*/ 	.word	0x0000a100


	//   ....[15]....
        /*0728*/ 	.word	0x0000a140


	//   ....[16]....
        /*072c*/ 	.word	0x0000a190


	//   ....[17]....
        /*0730*/ 	.word	0x0000a1b0


	//   ....[18]....
        /*0734*/ 	.word	0x0000a1d0


	//   ....[19]....
        /*0738*/ 	.word	0x0000a220


	//   ....[20]....
        /*073c*/ 	.word	0x0000a240


	//   ....[21]....
        /*0740*/ 	.word	0x0000a260


	//   ....[22]....
        /*0744*/ 	.word	0x0000a280


	//   ....[23]....
        /*0748*/ 	.word	0x0000c950


	//   ....[24]....
        /*074c*/ 	.word	0x0000c9c0


	//   ....[25]....
        /*0750*/ 	.word	0x0000ca20


	//   ....[26]....
        /*0754*/ 	.word	0x0000ca80


	//   ....[27]....
        /*0758*/ 	.word	0x0000cae0


	//----- nvinfo : EIATTR_SYSCALL_OFFSETS
	.align		4
.L_339:
        /*075c*/ 	.byte	0x04, 0x46
        /*075e*/ 	.short	(.L_341 - .L_340)


	//   ....[0]....
.L_340:
        /*0760*/ 	.word	0x00000e20


	//----- nvinfo : EIATTR_EXIT_INSTR_OFFSETS
	.align		4
.L_341:
        /*0764*/ 	.byte	0x04, 0x1c
        /*0766*/ 	.short	(.L_343 - .L_342)


	//   ....[0]....
.L_342:
        /*0768*/ 	.word	0x000000b0


	//   ....[1]....
        /*076c*/ 	.word	0x0000c6d0


	//   ....[2]....
        /*0770*/ 	.word	0x0000c740


	//   ....[3]....
        /*0774*/ 	.word	0x0000c900


	//----- nvinfo : EIATTR_CRS_STACK_SIZE
	.align		4
.L_343:
        /*0778*/ 	.byte	0x04, 0x1e
        /*077a*/ 	.short	(.L_345 - .L_344)
.L_344:
        /*077c*/ 	.word	0x00000000
.L_345:


//--------------------- .nv.info._ZN4mmha33masked_multihead_attention_kernelIfLi96ELi128ELi2ELi32ELi128ELb1ELb1EEEv26Multihead_attention_paramsIT_XT5_EE --------------------------
	.section	.nv.info._ZN4mmha33masked_multihead_attention_kernelIfLi96ELi128ELi2ELi32ELi128ELb1ELb1EEEv26Multihead_attention_paramsIT_XT5_EE,"",@"SHT_CUDA_INFO"
	.sectionflags	@""
	.align	4


	//----- nvinfo : EIATTR_CUDA_API_VERSION
	.align		4
        /*0000*/ 	.byte	0x04, 0x37
        /*0002*/ 	.short	(.L_347 - .L_346)
.L_346:
        /*0004*/ 	.word	0x00000082


	//----- nvinfo : EIATTR_SW2861232_WAR
	.align		4
.L_347:
        /*0008*/ 	.byte	0x01, 0x35
	.zero		2


	//----- nvinfo : EIATTR_PARAM_CBANK
	.align		4
        /*000c*/ 	.byte	0x04, 0x0a
        /*000e*/ 	.short	(.L_349 - .L_348)
	.align		4
.L_348:
        /*0010*/ 	.word	index@(.nv.constant0._ZN4mmha33masked_multihead_attention_kernelIfLi96ELi128ELi2ELi32ELi128ELb1ELb1EEEv26Multihead_attention_paramsIT_XT5_EE)
        /*0014*/ 	.short	0x0160
        /*0016*/ 	.short	0x0128


	//----- nvinfo : EIATTR_CBANK_PARAM_SIZE
	.align		4
.L_349:
        /*0018*/ 	.byte	0x03, 0x19
        /*001a*/ 	.short	0x0128


	//----- nvinfo : EIATTR_KPARAM_INFO
	.align		4
        /*001c*/ 	.byte	0x04, 0x17
        /*001e*/ 	.short	(.L_351 - .L_350)
.L_350:
        /*0020*/ 	.word	0x00000000
        /*0024*/ 	.short	0x0000
        /*0026*/ 	.short	0x0000
        /*0028*/ 	.byte	0x00, 0xf0, 0xa1, 0x04


	//----- nvinfo : EIATTR_MAXREG_COUNT
	.align		4
.L_351:
        /*002c*/ 	.byte	0x03, 0x1b
        /*002e*/ 	.short	0x00ff


	//----- nvinfo : EIATTR_NUM_BARRIERS
	.align		4
        /*0030*/ 	.byte	0x02, 0x4c
        /*0032*/ 	.byte	0x01
	.zero		1


	//----- nvinfo : EIATTR_EXTERNS
	.align		4
        /*0034*/ 	.byte	0x04, 0x0f
        /*0036*/ 	.short	(.L_353 - .L_352)


	//   ....[0]....
	.align		4
.L_352:
        /*0038*/ 	.word	index@(__assertfail)


	//----- nvinfo : EIATTR_MERCURY_ISA_VERSION
	.align		4
.L_353:
        /*003c*/ 	.byte	0x03, 0x5f
        /*003e*/ 	.short	0x0000


	//----- nvinfo : EIATTR_COOP_GROUP_MASK_REGIDS
	.align		4
        /*0040*/ 	.byte	0x04, 0x29
        /*0042*/ 	.short	(.L_355 - .L_354)


	//   ....[0]....
.L_354:
        /*0044*/ 	.word	0xffffffff


	//   ....[1]....
        /*0048*/ 	.word	0xffffffff


	//   ....[2]....
        /*004c*/ 	.word	0xffffffff


	//   ....[3]....
        /*0050*/ 	.word	0xffffffff


	//   ....[4]....
        /*0054*/ 	.word	0xffffffff


	//   ....[5]....
        /*0058*/ 	.word	0xffffffff


	//   ....[6]....
        /*005c*/ 	.word	0xffffffff


	//   ....[7]....
        /*0060*/ 	.word	0xffffffff


	//   ....[8]....
        /*0064*/ 	.word	0xffffffff


	//   ....[9]....
        /*0068*/ 	.word	0xffffffff


	//   ....[10]....
        /*006c*/ 	.word	0xffffffff


	//   ....[11]....
        /*0070*/ 	.word	0xffffffff


	//   ....[12]....
        /*0074*/ 	.word	0xffffffff


	//   ....[13]....
        /*0078*/ 	.word	0xffffffff


	//   ....[14]....
        /*007c*/ 	.word	0xffffffff


	//   ....[15]....
        /*0080*/ 	.word	0xffffffff


	//   ....[16]....
        /*0084*/ 	.word	0xffffffff


	//   ....[17]....
        /*0088*/ 	.word	0xffffffff


	//   ....[18]....
        /*008c*/ 	.word	0xffffffff


	//   ....[19]....
        /*0090*/ 	.word	0xffffffff


	//   ....[20]....
        /*0094*/ 	.word	0xffffffff


	//   ....[21]....
        /*0098*/ 	.word	0xffffffff


	//   ....[22]....
        /*009c*/ 	.word	0xffffffff


	//   ....[23]....
        /*00a0*/ 	.word	0xffffffff


	//   ....[24]....
        /*00a4*/ 	.word	0xffffffff


	//   ....[25]....
        /*00a8*/ 	.word	0xffffffff


	//   ....[26]....
        /*00ac*/ 	.word	0xffffffff


	//   ....[27]....
        /*00b0*/ 	.word	0xffffffff


	//   ....[28]....
        /*00b4*/ 	.word	0xffffffff


	//   ....[29]....
        /*00b8*/ 	.word	0xffffffff


	//   ....[30]....
        /*00bc*/ 	.word	0xffffffff


	//----- nvinfo : EIATTR_COOP_GROUP_INSTR_OFFSETS
	.align		4
.L_355:
        /*00c0*/ 	.byte	0x04, 0x28
        /*00c2*/ 	.short	(.L_357 - .L_356)


	//   ....[0]....
.L_356:
        /*00c4*/ 	.word	0x00001c00


	//   ....[1]....
        /*00c8*/ 	.word	0x00001c30


	//   ....[2]....
        /*00cc*/ 	.word	0x00001c50


	//   ....[3]....
        /*00d0*/ 	.word	0x00001c70


	//   ....[4]....
        /*00d4*/ 	.word	0x00001c90


	//   ....[5]....
        /*00d8*/ 	.word	0x00006ed0


	//   ....[6]....
        /*00dc*/ 	.word	0x00007110


	//   ....[7]....
        /*00e0*/ 	.word	0x00007140


	//   ....[8]....
        /*00e4*/ 	.word	0x00007160


	//   ....[9]....
        /*00e8*/ 	.word	0x00007180


	//   ....[10]....
        /*00ec*/ 	.word	0x000072a0


	//   ....[11]....
        /*00f0*/ 	.word	0x000072c0


	//   ....[12]....
        /*00f4*/ 	.word	0x000072e0


	//   ....[13]....
        /*00f8*/ 	.word	0x00007a10


	//   ....[14]....
        /*00fc*/ 	.word	0x00007a60


	//   ....[15]....
        /*0100*/ 	.word	0x00007a90


	//   ....[16]....
        /*0104*/ 	.word	0x00007ab0


	//   ....[17]....
        /*0108*/ 	.word	0x00007ad0


	//   ....[18]....
        /*010c*/ 	.word	0x00007b20


	//   ....[19]....
        /*0110*/ 	.word	0x00007b40


	//   ....[20]....
        /*0114*/ 	.word	0x00007b60


	//   ....[21]....
        /*0118*/ 	.word	0x0000a080


	//   ....[22]....
        /*011c*/ 	.word	0x0000a100


	//   ....[23]....
        /*0120*/ 	.word	0x0000a170


	//   ....[24]....
        /*0124*/ 	.word	0x0000a1e0


	//   ....[25]....
        /*0128*/ 	.word	0x0000a250


	//   ....[26]....
        /*012c*/ 	.word	0x0000a2d0


	//   ....[27]....
        /*0130*/ 	.word	0x0000a340


	//   ....[28]....
        /*0134*/ 	.word	0x0000a3c0


	//   ....[29]....
        /*0138*/ 	.word	0x0000a430


	//   ....[30]....
        /*013c*/ 	.word	0x0000a4a0


	//----- nvinfo : EIATTR_SYSCALL_OFFSETS
	.align		4
.L_357:
        /*0140*/ 	.byte	0x04, 0x46
        /*0142*/ 	.short	(.L_359 - .L_358)


	//   ....[0]....
.L_358:
        /*0144*/ 	.word	0x00000d90


	//----- nvinfo : EIATTR_EXIT_INSTR_OFFSETS
	.align		4
.L_359:
        /*0148*/ 	.byte	0x04, 0x1c
        /*014a*/ 	.short	(.L_361 - .L_360)


	//   ....[0]....
.L_360:
        /*014c*/ 	.word	0x000000a0


	//   ....[1]....
        /*0150*/ 	.word	0x00009df0


	//   ....[2]....
        /*0154*/ 	.word	0x00009e60


	//   ....[3]....
        /*0158*/ 	.word	0x0000a020


	//----- nvinfo : EIATTR_CRS_STACK_SIZE
	.align		4
.L_361:
        /*015c*/ 	.byte	0x04, 0x1e
        /*015e*/ 	.short	(.L_363 - .L_362)
.L_362:
        /*0160*/ 	.word	0x00000000
.L_363:


//--------------------- .nv.info._ZN4mmha33masked_multihead_attention_kernelIfLi96ELi128ELi4ELi32ELi64ELb1ELb1EEEv26Multihead_attention_paramsIT_XT5_EE --------------------------
	.section	.nv.info._ZN4mmha33masked_multihead_attention_kernelIfLi96ELi128ELi4ELi32ELi64ELb1ELb1EEEv26Multihead_attention_paramsIT_XT5_EE,"",@"SHT_CUDA_INFO"
	.sectionflags	@""
	.align	4


	//----- nvinfo : EIATTR_CUDA_API_VERSION
	.align		4
        /*0000*/ 	.byte	0x04, 0x37
        /*0002*/ 	.short	(.L_365 - .L_364)
.L_364:
        /*0004*/ 	.word	0x00000082


	//----- nvinfo : EIATTR_SW2861232_WAR
	.align		4
.L_365:
        /*0008*/ 	.byte	0x01, 0x35
	.zero		2


	//----- nvinfo : EIATTR_PARAM_CBANK
	.align		4
        /*000c*/ 	.byte	0x04, 0x0a
        /*000e*/ 	.short	(.L_367 - .L_366)
	.align		4
.L_366:
        /*0010*/ 	.word	index@(.nv.constant0._ZN4mmha33masked_multihead_attention_kernelIfLi96ELi128ELi4ELi32ELi64ELb1ELb1EEEv26Multihead_attention_paramsIT_XT5_EE)
        /*0014*/ 	.short	0x0160
        /*0016*/ 	.short	0x0128


	//----- nvinfo : EIATTR_CBANK_PARAM_SIZE
	.align		4
.L_367:
        /*0018*/ 	.byte	0x03, 0x19
        /*001a*/ 	.short	0x0128


	//----- nvinfo : EIATTR_KPARAM_INFO
	.align		4
        /*001c*/ 	.byte	0x04, 0x17
        /*001e*/ 	.short	(.L_369 - .L_368)
.L_368:
        /*0020*/ 	.word	0x00000000
        /*0024*/ 	.short	0x0000
        /*0026*/ 	.short	0x0000
        /*0028*/ 	.byte	0x00, 0xf0, 0xa1, 0x04


	//----- nvinfo : EIATTR_MAXREG_COUNT
	.align		4
.L_369:
        /*002c*/ 	.byte	0x03, 0x1b
        /*002e*/ 	.short	0x00ff


	//----- nvinfo : EIATTR_NUM_BARRIERS
	.align		4
        /*0030*/ 	.byte	0x02, 0x4c
        /*0032*/ 	.byte	0x01
	.zero		1


	//----- nvinfo : EIATTR_EXTERNS
	.align		4
        /*0034*/ 	.byte	0x04, 0x0f
        /*0036*/ 	.short	(.L_371 - .L_370)


	//   ....[0]....
	.align		4
.L_370:
        /*0038*/ 	.word	index@(__assertfail)


	//----- nvinfo : EIATTR_MERCURY_ISA_VERSION
	.align		4
.L_371:
        /*003c*/ 	.byte	0x03, 0x5f
        /*003e*/ 	.short	0x0000


	//----- nvinfo : EIATTR_COOP_GROUP_MASK_REGIDS
	.align		4
        /*0040*/ 	.byte	0x04, 0x29
        /*0042*/ 	.short	(.L_373 - .L_372)


	//   ....[0]....
.L_372:
        /*0044*/ 	.word	0xffffffff


	//   ....[1]....
        /*0048*/ 	.word	0xffffffff


	//   ....[2]....
        /*004c*/ 	.word	0xffffffff


	//   ....[3]....
        /*0050*/ 	.word	0xffffffff


	//   ....[4]....
        /*0054*/ 	.word	0xffffffff


	//   ....[5]....
        /*0058*/ 	.word	0xffffffff


	//   ....[6]....
        /*005c*/ 	.word	0xffffffff


	//   ....[7]....
        /*0060*/ 	.word	0xffffffff


	//   ....[8]....
        /*0064*/ 	.word	0xffffffff


	//   ....[9]....
        /*0068*/ 	.word	0xffffffff


	//   ....[10]....
        /*006c*/ 	.word	0xffffffff


	//   ....[11]....
        /*0070*/ 	.word	0xffffffff


	//   ....[12]....
        /*0074*/ 	.word	0xffffffff


	//   ....[13]....
        /*0078*/ 	.word	0xffffffff


	//   ....[14]....
        /*007c*/ 	.word	0xffffffff


	//   ....[15]....
        /*0080*/ 	.word	0xffffffff


	//   ....[16]....
        /*0084*/ 	.word	0xffffffff


	//   ....[17]....
        /*0088*/ 	.word	0xffffffff


	//   ....[18]....
        /*008c*/ 	.word	0xffffffff


	//   ....[19]....
        /*0090*/ 	.word	0xffffffff


	//   ....[20]....
        /*0094*/ 	.word	0xffffffff


	//   ....[21]....
        /*0098*/ 	.word	0xffffffff


	//   ....[22]....
        /*009c*/ 	.word	0xffffffff


	//   ....[23]....
        /*00a0*/ 	.word	0xffffffff


	//   ....[24]....
        /*00a4*/ 	.word	0xffffffff


	//   ....[25]....
        /*00a8*/ 	.word	0xffffffff


	//   ....[26]....
        /*00ac*/ 	.word	0xffffffff


	//   ....[27]....
        /*00b0*/ 	.word	0xffffffff


	//   ....[28]....
        /*00b4*/ 	.word	0xffffffff


	//----- nvinfo : EIATTR_COOP_GROUP_INSTR_OFFSETS
	.align		4
.L_373:
        /*00b8*/ 	.byte	0x04, 0x28
        /*00ba*/ 	.short	(.L_375 - .L_374)


	//   ....[0]....
.L_374:
        /*00bc*/ 	.word	0x00001c00


	//   ....[1]....
        /*00c0*/ 	.word	0x00001c30


	//   ....[2]....
        /*00c4*/ 	.word	0x00001c50


	//   ....[3]....
        /*00c8*/ 	.word	0x00001c70


	//   ....[4]....
        /*00cc*/ 	.word	0x00001c90


	//   ....[5]....
        /*00d0*/ 	.word	0x00006890


	//   ....[6]....
        /*00d4*/ 	.word	0x000068c0


	//   ....[7]....
        /*00d8*/ 	.word	0x00006b10


	//   ....[8]....
        /*00dc*/ 	.word	0x00006b40


	//   ....[9]....
        /*00e0*/ 	.word	0x00006b60


	//   ....[10]....
        /*00e4*/ 	.word	0x00006c70


	//   ....[11]....
        /*00e8*/ 	.word	0x00006c90


	//   ....[12]....
        /*00ec*/ 	.word	0x000073c0


	//   ....[13]....
        /*00f0*/ 	.word	0x00007410


	//   ....[14]....
        /*00f4*/ 	.word	0x00007440


	//   ....[15]....
        /*00f8*/ 	.word	0x00007460


	//   ....[16]....
        /*00fc*/ 	.word	0x00007480


	//   ....[17]....
        /*0100*/ 	.word	0x000074d0


	//   ....[18]....
        /*0104*/ 	.word	0x000074f0


	//   ....[19]....
        /*0108*/ 	.word	0x00009910


	//   ....[20]....
        /*010c*/ 	.word	0x00009990


	//   ....[21]....
        /*0110*/ 	.word	0x00009a00


	//   ....[22]....
        /*0114*/ 	.word	0x00009a70


	//   ....[23]....
        /*0118*/ 	.word	0x00009ae0


	//   ....[24]....
        /*011c*/ 	.word	0x00009b60


	//   ....[25]....
        /*0120*/ 	.word	0x00009be0


	//   ....[26]....
        /*0124*/ 	.word	0x00009c60


	//   ....[27]....
        /*0128*/ 	.word	0x00009ce0


	//   ....[28]....
        /*012c*/ 	.word	0x00009d50


	//----- nvinfo : EIATTR_SYSCALL_OFFSETS
	.align		4
.L_375:
        /*0130*/ 	.byte	0x04, 0x46
        /*0132*/ 	.short	(.L_377 - .L_376)


	//   ....[0]....
.L_376:
        /*0134*/ 	.word	0x00000d90


	//----- nvinfo : EIATTR_EXIT_INSTR_OFFSETS
	.align		4
.L_377:
        /*0138*/ 	.byte	0x04, 0x1c
        /*013a*/ 	.short	(.L_379 - .L_378)


	//   ....[0]....
.L_378:
        /*013c*/ 	.word	0x000000a0


	//   ....[1]....
        /*0140*/ 	.word	0x00009680


	//   ....[2]....
        /*0144*/ 	.word	0x000096f0


	//   ....[3]....
        /*0148*/ 	.word	0x000098b0


	//----- nvinfo : EIATTR_CRS_STACK_SIZE
	.align		4
.L_379:
        /*014c*/ 	.byte	0x04, 0x1e
        /*014e*/ 	.short	(.L_381 - .L_380)
.L_380:
        /*0150*/ 	.word	0x00000000
.L_381:


//--------------------- .nv.info._ZN4mmha33masked_multihead_attention_kernelIfLi96ELi128ELi1ELi32ELi256ELb1ELb0EEEv26Multihead_attention_paramsIT_XT5_EE --------------------------
	.section	.nv.info._ZN4mmha33masked_multihead_attention_kernelIfLi96ELi128ELi1ELi32ELi256ELb1ELb0EEEv26Multihead_attention_paramsIT_XT5_EE,"",@"SHT_CUDA_INFO"
	.sectionflags	@""
	.align	4


	//----- nvinfo : EIATTR_CUDA_API_VERSION
	.align		4
        /*0000*/ 	.byte	0x04, 0x37
        /*0002*/ 	.short	(.L_383 - .L_382)
.L_382:
        /*0004*/ 	.word	0x00000082


	//----- nvinfo : EIATTR_SW2861232_WAR
	.align		4
.L_383:
        /*0008*/ 	.byte	0x01, 0x35
	.zero		2


	//----- nvinfo : EIATTR_PARAM_CBANK
	.align		4
        /*000c*/ 	.byte	0x04, 0x0a
        /*000e*/ 	.short	(.L_385 - .L_384)
	.align		4
.L_384:
        /*0010*/ 	.word	index@(.nv.constant0._ZN4mmha33masked_multihead_attention_kernelIfLi96ELi128ELi1ELi32ELi256ELb1ELb0EEEv26Multihead_attention_paramsIT_XT5_EE)
        /*0014*/ 	.short	0x0160
        /*0016*/ 	.short	0x0128


	//----- nvinfo : EIATTR_CBANK_PARAM_SIZE
	.align		4
.L_385:
        /*0018*/ 	.byte	0x03, 0x19
        /*001a*/ 	.short	0x0128


	//----- nvinfo : EIATTR_KPARAM_INFO
	.align		4
        /*001c*/ 	.byte	0x04, 0x17
        /*001e*/ 	.short	(.L_387 - .L_386)
.L_386:
        /*0020*/ 	.word	0x00000000
        /*0024*/ 	.short	0x0000
        /*0026*/ 	.short	0x0000
        /*0028*/ 	.byte	0x00, 0xf0, 0xa1, 0x04


	//----- nvinfo : EIATTR_MAXREG_COUNT
	.align		4
.L_387:
        /*002c*/ 	.byte	0x03, 0x1b
        /*002e*/ 	.short	0x00ff


	//----- nvinfo : EIATTR_NUM_BARRIERS
	.align		4
        /*0030*/ 	.byte	0x02, 0x4c
        /*0032*/ 	.byte	0x01
	.zero		1


	//----- nvinfo : EIATTR_EXTERNS
	.align		4
        /*0034*/ 	.byte	0x04, 0x0f
        /*0036*/ 	.short	(.L_389 - .L_388)


	//   ....[0]....
	.align		4
.L_388:
        /*0038*/ 	.word	index@(__assertfail)


	//----- nvinfo : EIATTR_ANNOTATIONS
	.align		4
.L_389:
        /*003c*/ 	.byte	0x04, 0x55
        /*003e*/ 	.short	(.L_391 - .L_390)


	//   ....[0]....
.L_390:
        /* <DEDUP_REMOVED lines=102> */


	//----- nvinfo : EIATTR_MERCURY_ISA_VERSION
	.align		4
.L_391:
        /*0690*/ 	.byte	0x03, 0x5f
        /*0692*/ 	.short	0x0000


	//----- nvinfo : EIATTR_COOP_GROUP_MASK_REGIDS
	.align		4
        /*0694*/ 	.byte	0x04, 0x29
        /*0696*/ 	.short	(.L_393 - .L_392)


	//   ....[0]....
.L_392:
        /*0698*/ 	.word	0xffffffff


	//   ....[1]....
        /*069c*/ 	.word	0xffffffff


	//   ....[2]....
        /*06a0*/ 	.word	0xffffffff


	//   ....[3]....
        /*06a4*/ 	.word	0xffffffff


	//   ....[4]....
        /*06a8*/ 	.word	0xffffffff


	//   ....[5]....
        /*06ac*/ 	.word	0xffffffff


	//   ....[6]....
        /*06b0*/ 	.word	0xffffffff


	//   ....[7]....
        /*06b4*/ 	.word	0xffffffff


	//   ....[8]....
        /*06b8*/ 	.word	0xffffffff


	//   ....[9]....
        /*06bc*/ 	.word	0xffffffff


	//   ....[10]....
        /*06c0*/ 	.word	0xffffffff


	//   ....[11]....
        /*06c4*/ 	.word	0xffffffff


	//   ....[12]....
        /*06c8*/ 	.word	0xffffffff


	//   ....[13]....
        /*06cc*/ 	.word	0xffffffff


	//   ....[14]....
        /*06d0*/ 	.word	0xffffffff


	//   ....[15]....
        /*06d4*/ 	.word	0xffffffff


	//   ....[16]....
        /*06d8*/ 	.word	0xffffffff


	//   ....[17]....
        /*06dc*/ 	.word	0xffffffff


	//   ....[18]....
        /*06e0*/ 	.word	0xffffffff


	//   ....[19]....
        /*06e4*/ 	.word	0xffffffff


	//   ....[20]....
        /*06e8*/ 	.word	0xffffffff


	//   ....[21]....
        /*06ec*/ 	.word	0xffffffff


	//   ....[22]....
        /*06f0*/ 	.word	0xffffffff


	//   ....[23]....
        /*06f4*/ 	.word	0xffffffff


	//   ....[24]....
        /*06f8*/ 	.word	0xffffffff


	//   ....[25]....
        /*06fc*/ 	.word	0xffffffff


	//   ....[26]....
        /*0700*/ 	.word	0xffffffff


	//   ....[27]....
        /*0704*/ 	.word	0xffffffff


	//----- nvinfo : EIATTR_COOP_GROUP_INSTR_OFFSETS
	.align		4
.L_393:
        /*0708*/ 	.byte	0x04, 0x28
        /*070a*/ 	.short	(.L_395 - .L_394)


	//   ....[0]....
.L_394:
        /*070c*/ 	.word	0x00001cd0


	//   ....[1]....
        /*0710*/ 	.word	0x00001d00


	//   ....[2]....
        /*0714*/ 	.word	0x00001d20


	//   ....[3]....
        /*0718*/ 	.word	0x00001d40


	//   ....[4]....
        /*071c*/ 	.word	0x00001d60


	//   ....[5]....
        /*0720*/ 	.word	0x00008bf0


	//   ....[6]....
        /*0724*/ 	.word	0x00008c10


	//   ....[7]....
        /*0728*/ 	.word	0x00008c30


	//   ....[8]....
        /*072c*/ 	.word	0x00008c60


	//   ....[9]....
        /*0730*/ 	.word	0x00008c90


	//   ....[10]....
        /*0734*/ 	.word	0x00008d50


	//   ....[11]....
        /*0738*/ 	.word	0x00008d70


	//   ....[12]....
        /*073c*/ 	.word	0x00008d90


	//   ....[13]....
        /*0740*/ 	.word	0x00008db0


	//   ....[14]....
        /*0744*/ 	.word	0x00009500


	//   ....[15]....
        /*0748*/ 	.word	0x00009540


	//   ....[16]....
        /*074c*/ 	.word	0x00009590


	//   ....[17]....
        /*0750*/ 	.word	0x000095b0


	//   ....[18]....
        /*0754*/ 	.word	0x000095d0


	//   ....[19]....
        /*0758*/ 	.word	0x00009620


	//   ....[20]....
        /*075c*/ 	.word	0x00009640


	//   ....[21]....
        /*0760*/ 	.word	0x00009660


	//   ....[22]....
        /*0764*/ 	.word	0x00009680


	//   ....[23]....
        /*0768*/ 	.word	0x0000b9f0


	//   ....[24]....
        /*076c*/ 	.word	0x0000ba60


	//   ....[25]....
        /*0770*/ 	.word	0x0000bac0


	//   ....[26]....
        /*0774*/ 	.word	0x0000bb20


	//   ....[27]....
        /*0778*/ 	.word	0x0000bb80


	//----- nvinfo : EIATTR_SYSCALL_OFFSETS
	.align		4
.L_395:
        /*077c*/ 	.byte	0x04, 0x46
        /*077e*/ 	.short	(.L_397 - .L_396)


	//   ....[0]....
.L_396:
        /*0780*/ 	.word	0x00000e30


	//----- nvinfo : EIATTR_EXIT_INSTR_OFFSETS
	.align		4
.L_397:
        /*0784*/ 	.byte	0x04, 0x1c
        /*0786*/ 	.short	(.L_399 - .L_398)


	//   ....[0]....
.L_398:
        /*0788*/ 	.word	0x000000b0


	//   ....[1]....
        /*078c*/ 	.word	0x0000b770


	//   ....[2]....
        /*0790*/ 	.word	0x0000b7e0


	//   ....[3]....
        /*0794*/ 	.word	0x0000b9a0


	//----- nvinfo : EIATTR_CRS_STACK_SIZE
	.align		4
.L_399:
        /*0798*/ 	.byte	0x04, 0x1e
        /*079a*/ 	.short	(.L_401 - .L_400)
.L_400:
        /*079c*/ 	.word	0x00000000
.L_401:


//--------------------- .nv.info._ZN4mmha33masked_multihead_attention_kernelIfLi96ELi128ELi2ELi32ELi128ELb1ELb0EEEv26Multihead_attention_paramsIT_XT5_EE --------------------------
	.section	.nv.info._ZN4mmha33masked_multihead_attention_kernelIfLi96ELi128ELi2ELi32ELi128ELb1ELb0EEEv26Multihead_attention_paramsIT_XT5_EE,"",@"SHT_CUDA_INFO"
	.sectionflags	@""
	.align	4


	//----- nvinfo : EIATTR_CUDA_API_VERSION
	.align		4
        /*0000*/ 	.byte	0x04, 0x37
        /*0002*/ 	.short	(.L_403 - .L_402)
.L_402:
        /*0004*/ 	.word	0x00000082


	//----- nvinfo : EIATTR_SW2861232_WAR
	.align		4
.L_403:
        /*0008*/ 	.byte	0x01, 0x35
	.zero		2


	//----- nvinfo : EIATTR_PARAM_CBANK
	.align		4
        /*000c*/ 	.byte	0x04, 0x0a
        /*000e*/ 	.short	(.L_405 - .L_404)
	.align		4
.L_404:
        /*0010*/ 	.word	index@(.nv.constant0._ZN4mmha33masked_multihead_attention_kernelIfLi96ELi128ELi2ELi32ELi128ELb1ELb0EEEv26Multihead_attention_paramsIT_XT5_EE)
        /*0014*/ 	.short	0x0160
        /*0016*/ 	.short	0x0128


	//----- nvinfo : EIATTR_CBANK_PARAM_SIZE
	.align		4
.L_405:
        /*0018*/ 	.byte	0x03, 0x19
        /*001a*/ 	.short	0x0128


	//----- nvinfo : EIATTR_KPARAM_INFO
	.align		4
        /*001c*/ 	.byte	0x04, 0x17
        /*001e*/ 	.short	(.L_407 - .L_406)
.L_406:
        /*0020*/ 	.word	0x00000000
        /*0024*/ 	.short	0x0000
        /*0026*/ 	.short	0x0000
        /*0028*/ 	.byte	0x00, 0xf0, 0xa1, 0x04


	//----- nvinfo : EIATTR_MAXREG_COUNT
	.align		4
.L_407:
        /*002c*/ 	.byte	0x03, 0x1b
        /*002e*/ 	.short	0x00ff


	//----- nvinfo : EIATTR_NUM_BARRIERS
	.align		4
        /*0030*/ 	.byte	0x02, 0x4c
        /*0032*/ 	.byte	0x01
	.zero		1


	//----- nvinfo : EIATTR_EXTERNS
	.align		4
        /*0034*/ 	.byte	0x04, 0x0f
        /*0036*/ 	.short	(.L_409 - .L_408)


	//   ....[0]....
	.align		4
.L_408:
        /*0038*/ 	.word	index@(__assertfail)


	//----- nvinfo : EIATTR_MERCURY_ISA_VERSION
	.align		4
.L_409:
        /*003c*/ 	.byte	0x03, 0x5f
        /*003e*/ 	.short	0x0000


	//----- nvinfo : EIATTR_COOP_GROUP_MASK_REGIDS
	.align		4
        /*0040*/ 	.byte	0x04, 0x29
        /*0042*/ 	.short	(.L_411 - .L_410)


	//   ....[0]....
.L_410:
        /*0044*/ 	.word	0xffffffff


	//   ....[1]....
        /*0048*/ 	.word	0xffffffff


	//   ....[2]....
        /*004c*/ 	.word	0xffffffff


	//   ....[3]....
        /*0050*/ 	.word	0xffffffff


	//   ....[4]....
        /*0054*/ 	.word	0xffffffff


	//   ....[5]....
        /*0058*/ 	.word	0xffffffff


	//   ....[6]....
        /*005c*/ 	.word	0xffffffff


	//   ....[7]....
        /*0060*/ 	.word	0xffffffff


	//   ....[8]....
        /*0064*/ 	.word	0xffffffff


	//   ....[9]....
        /*0068*/ 	.word	0xffffffff


	//   ....[10]....
        /*006c*/ 	.word	0xffffffff


	//   ....[11]....
        /*0070*/ 	.word	0xffffffff


	//   ....[12]....
        /*0074*/ 	.word	0xffffffff


	//   ....[13]....
        /*0078*/ 	.word	0xffffffff


	//   ....[14]....
        /*007c*/ 	.word	0xffffffff


	//   ....[15]....
        /*0080*/ 	.word	0xffffffff


	//   ....[16]....
        /*0084*/ 	.word	0xffffffff


	//   ....[17]....
        /*0088*/ 	.word	0xffffffff


	//   ....[18]....
        /*008c*/ 	.word	0xffffffff


	//   ....[19]....
        /*0090*/ 	.word	0xffffffff


	//   ....[20]....
        /*0094*/ 	.word	0xffffffff


	//   ....[21]....
        /*0098*/ 	.word	0xffffffff


	//   ....[22]....
        /*009c*/ 	.word	0xffffffff


	//   ....[23]....
        /*00a0*/ 	.word	0xffffffff


	//   ....[24]....
        /*00a4*/ 	.word	0xffffffff


	//   ....[25]....
        /*00a8*/ 	.word	0xffffffff


	//   ....[26]....
        /*00ac*/ 	.word	0xffffffff


	//   ....[27]....
        /*00b0*/ 	.word	0xffffffff


	//   ....[28]....
        /*00b4*/ 	.word	0xffffffff


	//   ....[29]....
        /*00b8*/ 	.word	0xffffffff


	//   ....[30]....
        /*00bc*/ 	.word	0xffffffff


	//----- nvinfo : EIATTR_COOP_GROUP_INSTR_OFFSETS
	.align		4
.L_411:
        /*00c0*/ 	.byte	0x04, 0x28
        /*00c2*/ 	.short	(.L_413 - .L_412)


	//   ....[0]....
.L_412:
        /*00c4*/ 	.word	0x00001c00


	//   ....[1]....
        /*00c8*/ 	.word	0x00001c30


	//   ....[2]....
        /*00cc*/ 	.word	0x00001c50


	//   ....[3]....
        /*00d0*/ 	.word	0x00001c70


	//   ....[4]....
        /*00d4*/ 	.word	0x00001c90


	//   ....[5]....
        /*00d8*/ 	.word	0x00006680


	//   ....[6]....
        /*00dc*/ 	.word	0x000068c0


	//   ....[7]....
        /*00e0*/ 	.word	0x000068f0


	//   ....[8]....
        /*00e4*/ 	.word	0x00006910


	//   ....[9]....
        /*00e8*/ 	.word	0x00006930


	//   ....[10]....
        /*00ec*/ 	.word	0x00006a50


	//   ....[11]....
        /*00f0*/ 	.word	0x00006a70


	//   ....[12]....
        /*00f4*/ 	.word	0x00006a90


	//   ....[13]....
        /*00f8*/ 	.word	0x000071c0


	//   ....[14]....
        /*00fc*/ 	.word	0x00007210


	//   ....[15]....
        /*0100*/ 	.word	0x00007240


	//   ....[16]....
        /*0104*/ 	.word	0x00007260


	//   ....[17]....
        /*0108*/ 	.word	0x00007280


	//   ....[18]....
        /*010c*/ 	.word	0x000072d0


	//   ....[19]....
        /*0110*/ 	.word	0x000072f0


	//   ....[20]....
        /*0114*/ 	.word	0x00007310


	//   ....[21]....
        /*0118*/ 	.word	0x000094c0


	//   ....[22]....
        /*011c*/ 	.word	0x00009540


	//   ....[23]....
        /*0120*/ 	.word	0x000095b0


	//   ....[24]....
        /*0124*/ 	.word	0x00009620


	//   ....[25]....
        /*0128*/ 	.word	0x00009690


	//   ....[26]....
        /*012c*/ 	.word	0x00009710


	//   ....[27]....
        /*0130*/ 	.word	0x00009790


	//   ....[28]....
        /*0134*/ 	.word	0x00009810


	//   ....[29]....
        /*0138*/ 	.word	0x00009880


	//   ....[30]....
        /*013c*/ 	.word	0x000098f0


	//----- nvinfo : EIATTR_SYSCALL_OFFSETS
	.align		4
.L_413:
        /*0140*/ 	.byte	0x04, 0x46
        /*0142*/ 	.short	(.L_415 - .L_414)


	//   ....[0]....
.L_414:
        /*0144*/ 	.word	0x00000d90


	//----- nvinfo : EIATTR_EXIT_INSTR_OFFSETS
	.align		4
.L_415:
        /*0148*/ 	.byte	0x04, 0x1c
        /*014a*/ 	.short	(.L_417 - .L_416)


	//   ....[0]....
.L_416:
        /*014c*/ 	.word	0x000000a0


	//   ....[1]....
        /*0150*/ 	.word	0x00009230


	//   ....[2]....
        /*0154*/ 	.word	0x000092a0


	//   ....[3]....
        /*0158*/ 	.word	0x00009460


	//----- nvinfo : EIATTR_CRS_STACK_SIZE
	.align		4
.L_417:
        /*015c*/ 	.byte	0x04, 0x1e
        /*015e*/ 	.short	(.L_419 - .L_418)
.L_418:
        /*0160*/ 	.word	0x00000000
.L_419:


//--------------------- .nv.info._ZN4mmha33masked_multihead_attention_kernelIfLi96ELi128ELi4ELi32ELi64ELb1ELb0EEEv26Multihead_attention_paramsIT_XT5_EE --------------------------
	.section	.nv.info._ZN4mmha33masked_multihead_attention_kernelIfLi96ELi128ELi4ELi32ELi64ELb1ELb0EEEv26Multihead_attention_paramsIT_XT5_EE,"",@"SHT_CUDA_INFO"
	.sectionflags	@""
	.align	4


	//----- nvinfo : EIATTR_CUDA_API_VERSION
	.align		4
        /*0000*/ 	.byte	0x04, 0x37
        /*0002*/ 	.short	(.L_421 - .L_420)
.L_420:
        /*0004*/ 	.word	0x00000082


	//----- nvinfo : EIATTR_SW2861232_WAR
	.align		4
.L_421:
        /*0008*/ 	.byte	0x01, 0x35
	.zero		2


	//----- nvinfo : EIATTR_PARAM_CBANK
	.align		4
        /*000c*/ 	.byte	0x04, 0x0a
        /*000e*/ 	.short	(.L_423 - .L_422)
	.align		4
.L_422:
        /*0010*/ 	.word	index@(.nv.constant0._ZN4mmha33masked_multihead_attention_kernelIfLi96ELi128ELi4ELi32ELi64ELb1ELb0EEEv26Multihead_attention_paramsIT_XT5_EE)
        /*0014*/ 	.short	0x0160
        /*0016*/ 	.short	0x0128


	//----- nvinfo : EIATTR_CBANK_PARAM_SIZE
	.align		4
.L_423:
        /*0018*/ 	.byte	0x03, 0x19
        /*001a*/ 	.short	0x0128


	//----- nvinfo : EIATTR_KPARAM_INFO
	.align		4
        /*001c*/ 	.byte	0x04, 0x17
        /*001e*/ 	.short	(.L_425 - .L_424)
.L_424:
        /*0020*/ 	.word	0x00000000
        /*0024*/ 	.short	0x0000
        /*0026*/ 	.short	0x0000
        /*0028*/ 	.byte	0x00, 0xf0, 0xa1, 0x04


	//----- nvinfo : EIATTR_MAXREG_COUNT
	.align		4
.L_425:
        /*002c*/ 	.byte	0x03, 0x1b
        /*002e*/ 	.short	0x00ff


	//----- nvinfo : EIATTR_NUM_BARRIERS
	.align		4
        /*0030*/ 	.byte	0x02, 0x4c
        /*0032*/ 	.byte	0x01
	.zero		1


	//----- nvinfo : EIATTR_EXTERNS
	.align		4
        /*0034*/ 	.byte	0x04, 0x0f
        /*0036*/ 	.short	(.L_427 - .L_426)


	//   ....[0]....
	.align		4
.L_426:
        /*0038*/ 	.word	index@(__assertfail)


	//----- nvinfo : EIATTR_MERCURY_ISA_VERSION
	.align		4
.L_427:
        /*003c*/ 	.byte	0x03, 0x5f
        /*003e*/ 	.short	0x0000


	//----- nvinfo : EIATTR_COOP_GROUP_MASK_REGIDS
	.align		4
        /*0040*/ 	.byte	0x04, 0x29
        /*0042*/ 	.short	(.L_429 - .L_428)


	//   ....[0]....
.L_428:
        /*0044*/ 	.word	0xffffffff


	//   ....[1]....
        /*0048*/ 	.word	0xffffffff


	//   ....[2]....
        /*004c*/ 	.word	0xffffffff


	//   ....[3]....
        /*0050*/ 	.word	0xffffffff


	//   ....[4]....
        /*0054*/ 	.word	0xffffffff


	//   ....[5]....
        /*0058*/ 	.word	0xffffffff


	//   ....[6]....
        /*005c*/ 	.word	0xffffffff


	//   ....[7]....
        /*0060*/ 	.word	0xffffffff


	//   ....[8]....
        /*0064*/ 	.word	0xffffffff


	//   ....[9]....
        /*0068*/ 	.word	0xffffffff


	//   ....[10]....
        /*006c*/ 	.word	0xffffffff


	//   ....[11]....
        /*0070*/ 	.word	0xffffffff


	//   ....[12]....
        /*0074*/ 	.word	0xffffffff


	//   ....[13]....
        /*0078*/ 	.word	0xffffffff


	//   ....[14]....
        /*007c*/ 	.word	0xffffffff


	//   ....[15]....
        /*0080*/ 	.word	0xffffffff


	//   ....[16]....
        /*0084*/ 	.word	0xffffffff


	//   ....[17]....
        /*0088*/ 	.word	0xffffffff


	//   ....[18]....
        /*008c*/ 	.word	0xffffffff


	//   ....[19]....
        /*0090*/ 	.word	0xffffffff


	//   ....[20]....
        /*0094*/ 	.word	0xffffffff


	//   ....[21]....
        /*0098*/ 	.word	0xffffffff


	//   ....[22]....
        /*009c*/ 	.word	0xffffffff


	//   ....[23]....
        /*00a0*/ 	.word	0xffffffff


	//   ....[24]....
        /*00a4*/ 	.word	0xffffffff


	//   ....[25]....
        /*00a8*/ 	.word	0xffffffff


	//   ....[26]....
        /*00ac*/ 	.word	0xffffffff


	//   ....[27]....
        /*00b0*/ 	.word	0xffffffff


	//   ....[28]....
        /*00b4*/ 	.word	0xffffffff


	//----- nvinfo : EIATTR_COOP_GROUP_INSTR_OFFSETS
	.align		4
.L_429:
        /*00b8*/ 	.byte	0x04, 0x28
        /*00ba*/ 	.short	(.L_431 - .L_430)


	//   ....[0]....
.L_430:
        /*00bc*/ 	.word	0x00001c00


	//   ....[1]....
        /*00c0*/ 	.word	0x00001c30


	//   ....[2]....
        /*00c4*/ 	.word	0x00001c50


	//   ....[3]....
        /*00c8*/ 	.word	0x00001c70


	//   ....[4]....
        /*00cc*/ 	.word	0x00001c90


	//   ....[5]....
        /*00d0*/ 	.word	0x00006040


	//   ....[6]....
        /*00d4*/ 	.word	0x00006070


	//   ....[7]....
        /*00d8*/ 	.word	0x000062c0


	//   ....[8]....
        /*00dc*/ 	.word	0x000062f0


	//   ....[9]....
        /*00e0*/ 	.word	0x00006310


	//   ....[10]....
        /*00e4*/ 	.word	0x00006420


	//   ....[11]....
        /*00e8*/ 	.word	0x00006440


	//   ....[12]....
        /*00ec*/ 	.word	0x00006b70


	//   ....[13]....
        /*00f0*/ 	.word	0x00006bc0


	//   ....[14]....
        /*00f4*/ 	.word	0x00006bf0


	//   ....[15]....
        /*00f8*/ 	.word	0x00006c10


	//   ....[16]....
        /*00fc*/ 	.word	0x00006c30


	//   ....[17]....
        /*0100*/ 	.word	0x00006c80


	//   ....[18]....
        /*0104*/ 	.word	0x00006ca0


	//   ....[19]....
        /*0108*/ 	.word	0x00008d60


	//   ....[20]....
        /*010c*/ 	.word	0x00008de0


	//   ....[21]....
        /*0110*/ 	.word	0x00008e50


	//   ....[22]....
        /*0114*/ 	.word	0x00008ec0


	//   ....[23]....
        /*0118*/ 	.word	0x00008f30


	//   ....[24]....
        /*011c*/ 	.word	0x00008fb0


	//   ....[25]....
        /*0120*/ 	.word	0x00009030


	//   ....[26]....
        /*0124*/ 	.word	0x000090b0


	//   ....[27]....
        /*0128*/ 	.word	0x00009130


	//   ....[28]....
        /*012c*/ 	.word	0x000091a0


	//----- nvinfo : EIATTR_SYSCALL_OFFSETS
	.align		4
.L_431:
        /*0130*/ 	.byte	0x04, 0x46
        /*0132*/ 	.short	(.L_433 - .L_432)


	//   ....[0]....
.L_432:
        /*0134*/ 	.word	0x00000d90


	//----- nvinfo : EIATTR_EXIT_INSTR_OFFSETS
	.align		4
.L_433:
        /*0138*/ 	.byte	0x04, 0x1c
        /*013a*/ 	.short	(.L_435 - .L_434)


	//   ....[0]....
.L_434:
        /*013c*/ 	.word	0x000000a0


	//   ....[1]....
        /*0140*/ 	.word	0x00008ad0


	//   ....[2]....
        /*0144*/ 	.word	0x00008b40


	//   ....[3]....
        /*0148*/ 	.word	0x00008d00


	//----- nvinfo : EIATTR_CRS_STACK_SIZE
	.align		4
.L_435:
        /*014c*/ 	.byte	0x04, 0x1e
        /*014e*/ 	.short	(.L_437 - .L_436)
.L_436:
        /*0150*/ 	.word	0x00000000
.L_437:


//--------------------- .nv.info._ZN4mmha33masked_multihead_attention_kernelItLi96ELi128ELi1ELi16ELi256ELb0ELb1EEEv26Multihead_attention_paramsIT_XT5_EE --------------------------
	.section	.nv.info._ZN4mmha33masked_multihead_attention_kernelItLi96ELi128ELi1ELi16ELi256ELb0ELb1EEEv26Multihead_attention_paramsIT_XT5_EE,"",@"SHT_CUDA_INFO"
	.sectionflags	@""
	.align	4


	//----- nvinfo : EIATTR_CUDA_API_VERSION
	.align		4
        /*0000*/ 	.byte	0x04, 0x37
        /*0002*/ 	.short	(.L_439 - .L_438)
.L_438:
        /*0004*/ 	.word	0x00000082


	//----- nvinfo : EIATTR_SW2861232_WAR
	.align		4
.L_439:
        /*0008*/ 	.byte	0x01, 0x35
	.zero		2


	//----- nvinfo : EIATTR_PARAM_CBANK
	.align		4
        /*000c*/ 	.byte	0x04, 0x0a
        /*000e*/ 	.short	(.L_441 - .L_440)
	.align		4
.L_440:
        /*0010*/ 	.word	index@(.nv.constant0._ZN4mmha33masked_multihead_attention_kernelItLi96ELi128ELi1ELi16ELi256ELb0ELb1EEEv26Multihead_attention_paramsIT_XT5_EE)
        /*0014*/ 	.short	0x0160
        /*0016*/ 	.short	0x0128


	//----- nvinfo : EIATTR_CBANK_PARAM_SIZE
	.align		4
.L_441:
        /*0018*/ 	.byte	0x03, 0x19
        /*001a*/ 	.short	0x0128


	//----- nvinfo : EIATTR_KPARAM_INFO
	.align		4
        /*001c*/ 	.byte	0x04, 0x17
        /*001e*/ 	.short	(.L_443 - .L_442)
.L_442:
        /*0020*/ 	.word	0x00000000
        /*0024*/ 	.short	0x0000
        /*0026*/ 	.short	0x0000
        /*0028*/ 	.byte	0x00, 0xf0, 0xa1, 0x04


	//----- nvinfo : EIATTR_MAXREG_COUNT
	.align		4
.L_443:
        /*002c*/ 	.byte	0x03, 0x1b
        /*002e*/ 	.short	0x00ff


	//----- nvinfo : EIATTR_NUM_BARRIERS
	.align		4
        /*0030*/ 	.byte	0x02, 0x4c
        /*0032*/ 	.byte	0x01
	.zero		1


	//----- nvinfo : EIATTR_EXTERNS
	.align		4
        /*0034*/ 	.byte	0x04, 0x0f
        /*0036*/ 	.short	(.L_445 - .L_444)


	//   ....[0]....
	.align		4
.L_444:
        /*0038*/ 	.word	index@(__assertfail)


	//----- nvinfo : EIATTR_MERCURY_ISA_VERSION
	.align		4
.L_445:
        /*003c*/ 	.byte	0x03, 0x5f
        /*003e*/ 	.short	0x0000


	//----- nvinfo : EIATTR_COOP_GROUP_MASK_REGIDS
	.align		4
        /*0040*/ 	.byte	0x04, 0x29
        /*0042*/ 	.short	(.L_447 - .L_446)


	//   ....[0]....
.L_446:
        /*0044*/ 	.word	0xffffffff


	//   ....[1]....
        /*0048*/ 	.word	0xffffffff


	//   ....[2]....
        /*004c*/ 	.word	0xffffffff


	//   ....[3]....
        /*0050*/ 	.word	0xffffffff


	//   ....[4]....
        /*0054*/ 	.word	0xffffffff


	//   ....[5]....
        /*0058*/ 	.word	0xffffffff


	//   ....[6]....
        /*005c*/ 	.word	0xffffffff


	//   ....[7]....
        /*0060*/ 	.word	0xffffffff


	//   ....[8]....
        /*0064*/ 	.word	0xffffffff


	//   ....[9]....
        /*0068*/ 	.word	0xffffffff


	//   ....[10]....
        /*006c*/ 	.word	0xffffffff


	//   ....[11]....
        /*0070*/ 	.word	0xffffffff


	//   ....[12]....
        /*0074*/ 	.word	0xffffffff


	//   ....[13]....
        /*0078*/ 	.word	0xffffffff


	//   ....[14]....
        /*007c*/ 	.word	0xffffffff


	//   ....[15]....
        /*0080*/ 	.word	0xffffffff


	//   ....[16]....
        /*0084*/ 	.word	0xffffffff


	//   ....[17]....
        /*0088*/ 	.word	0xffffffff


	//   ....[18]....
        /*008c*/ 	.word	0xffffffff


	//   ....[19]....
        /*0090*/ 	.word	0xffffffff


	//   ....[20]....
        /*0094*/ 	.word	0xffffffff


	//   ....[21]....
        /*0098*/ 	.word	0xffffffff


	//   ....[22]....
        /*009c*/ 	.word	0xffffffff


	//   ....[23]....
        /*00a0*/ 	.word	0xffffffff


	//   ....[24]....
        /*00a4*/ 	.word	0xffffffff


	//   ....[25]....
        /*00a8*/ 	.word	0xffffffff


	//   ....[26]....
        /*00ac*/ 	.word	0xffffffff


	//   ....[27]....
        /*00b0*/ 	.word	0xffffffff


	//----- nvinfo : EIATTR_COOP_GROUP_INSTR_OFFSETS
	.align		4
.L_447:
        /*00b4*/ 	.byte	0x04, 0x28
        /*00b6*/ 	.short	(.L_449 - .L_448)


	//   ....[0]....
.L_448:
        /*00b8*/ 	.word	0x00001a70


	//   ....[1]....
        /*00bc*/ 	.word	0x00001aa0


	//   ....[2]....
        /*00c0*/ 	.word	0x00001ac0


	//   ....[3]....
        /*00c4*/ 	.word	0x00001ae0


	//   ....[4]....
        /*00c8*/ 	.word	0x00001b00


	//   ....[5]....
        /*00cc*/ 	.word	0x00003a10


	//   ....[6]....
        /*00d0*/ 	.word	0x00003a60


	//   ....[7]....
        /*00d4*/ 	.word	0x00003a80


	//   ....[8]....
        /*00d8*/ 	.word	0x00003aa0


	//   ....[9]....
        /*00dc*/ 	.word	0x00003ad0


	//   ....[10]....
        /*00e0*/ 	.word	0x00003b80


	//   ....[11]....
        /*00e4*/ 	.word	0x00003bb0


	//   ....[12]....
        /*00e8*/ 	.word	0x00003be0


	//   ....[13]....
        /*00ec*/ 	.word	0x00003c00


	//   ....[14]....
        /*00f0*/ 	.word	0x00003dd0


	//   ....[15]....
        /*00f4*/ 	.word	0x00003e70


	//   ....[16]....
        /*00f8*/ 	.word	0x00003ea0


	//   ....[17]....
        /*00fc*/ 	.word	0x00003ec0


	//   ....[18]....
        /*0100*/ 	.word	0x00003ef0


	//   ....[19]....
        /*0104*/ 	.word	0x00004020


	//   ....[20]....
        /*0108*/ 	.word	0x00004050


	//   ....[21]....
        /*010c*/ 	.word	0x00004080


	//   ....[22]....
        /*0110*/ 	.word	0x00004140


	//   ....[23]....
        /*0114*/ 	.word	0x00006b40


	//   ....[24]....
        /*0118*/ 	.word	0x00006bb0


	//   ....[25]....
        /*011c*/ 	.word	0x00006c10


	//   ....[26]....
        /*0120*/ 	.word	0x00006c70


	//   ....[27]....
        /*0124*/ 	.word	0x00006cd0


	//----- nvinfo : EIATTR_SYSCALL_OFFSETS
	.align		4
.L_449:
        /*0128*/ 	.byte	0x04, 0x46
        /*012a*/ 	.short	(.L_451 - .L_450)


	//   ....[0]....
.L_450:
        /*012c*/ 	.word	0x00000f10


	//----- nvinfo : EIATTR_EXIT_INSTR_OFFSETS
	.align		4
.L_451:
        /*0130*/ 	.byte	0x04, 0x1c
        /*0132*/ 	.short	(.L_453 - .L_452)


	//   ....[0]....
.L_452:
        /*0134*/ 	.word	0x000000a0


	//   ....[1]....
        /*0138*/ 	.word	0x00006670


	//   ....[2]....
        /*013c*/ 	.word	0x00006750


	//   ....[3]....
        /*0140*/ 	.word	0x00006af0


	//----- nvinfo : EIATTR_CRS_STACK_SIZE
	.align		4
.L_453:
        /*0144*/ 	.byte	0x04, 0x1e
        /*0146*/ 	.short	(.L_455 - .L_454)
.L_454:
        /*0148*/ 	.word	0x00000000
.L_455:


//--------------------- .nv.info._ZN4mmha33masked_multihead_attention_kernelItLi96ELi128ELi2ELi16ELi128ELb0ELb1EEEv26Multihead_attention_paramsIT_XT5_EE --------------------------
	.section	.nv.info._ZN4mmha33masked_multihead_attention_kernelItLi96ELi128ELi2ELi16ELi128ELb0ELb1EEEv26Multihead_attention_paramsIT_XT5_EE,"",@"SHT_CUDA_INFO"
	.sectionflags	@""
	.align	4


	//----- nvinfo : EIATTR_CUDA_API_VERSION
	.align		4
        /*0000*/ 	.byte	0x04, 0x37
        /*0002*/ 	.short	(.L_457 - .L_456)
.L_456:
        /*0004*/ 	.word	0x00000082


	//----- nvinfo : EIATTR_SW2861232_WAR
	.align		4
.L_457:
        /*0008*/ 	.byte	0x01, 0x35
	.zero		2


	//----- nvinfo : EIATTR_PARAM_CBANK
	.align		4
        /*000c*/ 	.byte	0x04, 0x0a
        /*000e*/ 	.short	(.L_459 - .L_458)
	.align		4
.L_458:
        /*0010*/ 	.word	index@(.nv.constant0._ZN4mmha33masked_multihead_attention_kernelItLi96ELi128ELi2ELi16ELi128ELb0ELb1EEEv26Multihead_attention_paramsIT_XT5_EE)
        /*0014*/ 	.short	0x0160
        /*0016*/ 	.short	0x0128


	//----- nvinfo : EIATTR_CBANK_PARAM_SIZE
	.align		4
.L_459:
        /*0018*/ 	.byte	0x03, 0x19
        /*001a*/ 	.short	0x0128


	//----- nvinfo : EIATTR_KPARAM_INFO
	.align		4
        /*001c*/ 	.byte	0x04, 0x17
        /*001e*/ 	.short	(.L_461 - .L_460)
.L_460:
        /*0020*/ 	.word	0x00000000
        /*0024*/ 	.short	0x0000
        /*0026*/ 	.short	0x0000
        /*0028*/ 	.byte	0x00, 0xf0, 0xa1, 0x04


	//----- nvinfo : EIATTR_MAXREG_COUNT
	.align		4
.L_461:
        /*002c*/ 	.byte	0x03, 0x1b
        /*002e*/ 	.short	0x00ff


	//----- nvinfo : EIATTR_NUM_BARRIERS
	.align		4
        /*0030*/ 	.byte	0x02, 0x4c
        /*0032*/ 	.byte	0x01
	.zero		1


	//----- nvinfo : EIATTR_EXTERNS
	.align		4
        /*0034*/ 	.byte	0x04, 0x0f
        /*0036*/ 	.short	(.L_463 - .L_462)


	//   ....[0]....
	.align		4
.L_462:
        /*0038*/ 	.word	index@(__assertfail)


	//----- nvinfo : EIATTR_MERCURY_ISA_VERSION
	.align		4
.L_463:
        /*003c*/ 	.byte	0x03, 0x5f
        /*003e*/ 	.short	0x0000


	//----- nvinfo : EIATTR_INT_WARP_WIDE_INSTR_OFFSETS
	.align		4
        /*0040*/ 	.byte	0x04, 0x31
        /*0042*/ 	.short	(.L_465 - .L_464)


	//   ....[0]....
.L_464:
        /*0044*/ 	.word	0x00000c10


	//----- nvinfo : EIATTR_COOP_GROUP_MASK_REGIDS
	.align		4
.L_465:
        /*0048*/ 	.byte	0x04, 0x29
        /*004a*/ 	.short	(.L_467 - .L_466)


	//   ....[0]....
.L_466:
        /*004c*/ 	.word	0xffffffff


	//   ....[1]....
        /*0050*/ 	.word	0xffffffff


	//   ....[2]....
        /*0054*/ 	.word	0xffffffff


	//   ....[3]....
        /*0058*/ 	.word	0xffffffff


	//   ....[4]....
        /*005c*/ 	.word	0xffffffff


	//   ....[5]....
        /*0060*/ 	.word	0xffffffff


	//   ....[6]....
        /*0064*/ 	.word	0xffffffff


	//   ....[7]....
        /*0068*/ 	.word	0xffffffff


	//   ....[8]....
        /*006c*/ 	.word	0xffffffff


	//   ....[9]....
        /*0070*/ 	.word	0xffffffff


	//   ....[10]....
        /*0074*/ 	.word	0xffffffff


	//   ....[11]....
        /*0078*/ 	.word	0xffffffff


	//   ....[12]....
        /*007c*/ 	.word	0xffffffff


	//   ....[13]....
        /*0080*/ 	.word	0xffffffff


	//   ....[14]....
        /*0084*/ 	.word	0xffffffff


	//   ....[15]....
        /*0088*/ 	.word	0xffffffff


	//   ....[16]....
        /*008c*/ 	.word	0xffffffff


	//   ....[17]....
        /*0090*/ 	.word	0xffffffff


	//   ....[18]....
        /*0094*/ 	.word	0xffffffff


	//   ....[19]....
        /*0098*/ 	.word	0xffffffff


	//   ....[20]....
        /*009c*/ 	.word	0xffffffff


	//   ....[21]....
        /*00a0*/ 	.word	0xffffffff


	//   ....[22]....
        /*00a4*/ 	.word	0xffffffff


	//   ....[23]....
        /*00a8*/ 	.word	0xffffffff


	//   ....[24]....
        /*00ac*/ 	.word	0xffffffff


	//   ....[25]....
        /*00b0*/ 	.word	0xffffffff


	//   ....[26]....
        /*00b4*/ 	.word	0xffffffff


	//   ....[27]....
        /*00b8*/ 	.word	0xffffffff


	//   ....[28]....
        /*00bc*/ 	.word	0xffffffff


	//   ....[29]....
        /*00c0*/ 	.word	0xffffffff


	//   ....[30]....
        /*00c4*/ 	.word	0xffffffff


	//----- nvinfo : EIATTR_COOP_GROUP_INSTR_OFFSETS
	.align		4
.L_467:
        /*00c8*/ 	.byte	0x04, 0x28
        /*00ca*/ 	.short	(.L_469 - .L_468)


	//   ....[0]....
.L_468:
        /*00cc*/ 	.word	0x00001d20


	//   ....[1]....
        /*00d0*/ 	.word	0x00001d50


	//   ....[2]....
        /*00d4*/ 	.word	0x00001d70


	//   ....[3]....
        /*00d8*/ 	.word	0x00001d90


	//   ....[4]....
        /*00dc*/ 	.word	0x00001db0


	//   ....[5]....
        /*00e0*/ 	.word	0x000034c0


	//   ....[6]....
        /*00e4*/ 	.word	0x000036e0


	//   ....[7]....
        /*00e8*/ 	.word	0x00003710


	//   ....[8]....
        /*00ec*/ 	.word	0x00003730


	//   ....[9]....
        /*00f0*/ 	.word	0x00003750


	//   ....[10]....
        /*00f4*/ 	.word	0x00003870


	//   ....[11]....
        /*00f8*/ 	.word	0x00003890


	//   ....[12]....
        /*00fc*/ 	.word	0x000038b0


	//   ....[13]....
        /*0100*/ 	.word	0x00003a90


	//   ....[14]....
        /*0104*/ 	.word	0x00003bb0


	//   ....[15]....
        /*0108*/ 	.word	0x00003c60


	//   ....[16]....
        /*010c*/ 	.word	0x00003c80


	//   ....[17]....
        /*0110*/ 	.word	0x00003ca0


	//   ....[18]....
        /*0114*/ 	.word	0x00003cf0


	//   ....[19]....
        /*0118*/ 	.word	0x00003d10


	//   ....[20]....
        /*011c*/ 	.word	0x00003d30


	//   ....[21]....
        /*0120*/ 	.word	0x00006650


	//   ....[22]....
        /*0124*/ 	.word	0x000066d0


	//   ....[23]....
        /*0128*/ 	.word	0x00006740


	//   ....[24]....
        /*012c*/ 	.word	0x000067b0


	//   ....[25]....
        /*0130*/ 	.word	0x00006820


	//   ....[26]....
        /*0134*/ 	.word	0x000068a0


	//   ....[27]....
        /*0138*/ 	.word	0x00006920


	//   ....[28]....
        /*013c*/ 	.word	0x000069a0


	//   ....[29]....
        /*0140*/ 	.word	0x00006a10


	//   ....[30]....
        /*0144*/ 	.word	0x00006a80


	//----- nvinfo : EIATTR_SYSCALL_OFFSETS
	.align		4
.L_469:
        /*0148*/ 	.byte	0x04, 0x46
        /*014a*/ 	.short	(.L_471 - .L_470)


	//   ....[0]....
.L_470:
        /*014c*/ 	.word	0x000011a0


	//----- nvinfo : EIATTR_EXIT_INSTR_OFFSETS
	.align		4
.L_471:
        /*0150*/ 	.byte	0x04, 0x1c
        /*0152*/ 	.short	(.L_473 - .L_472)


	//   ....[0]....
.L_472:
        /*0154*/ 	.word	0x000000d0


	//   ....[1]....
        /*0158*/ 	.word	0x00006150


	//   ....[2]....
        /*015c*/ 	.word	0x00006240


	//   ....[3]....
        /*0160*/ 	.word	0x000065f0


	//----- nvinfo : EIATTR_CRS_STACK_SIZE
	.align		4
.L_473:
        /*0164*/ 	.byte	0x04, 0x1e
        /*0166*/ 	.short	(.L_475 - .L_474)
.L_474:
        /*0168*/ 	.word	0x00000000
.L_475:


//--------------------- .nv.info._ZN4mmha33masked_multihead_attention_kernelItLi96ELi128ELi4ELi16ELi64ELb0ELb1EEEv26Multihead_attention_paramsIT_XT5_EE --------------------------
	.section	.nv.info._ZN4mmha33masked_multihead_attention_kernelItLi96ELi128ELi4ELi16ELi64ELb0ELb1EEEv26Multihead_attention_paramsIT_XT5_EE,"",@"SHT_CUDA_INFO"
	.sectionflags	@""
	.align	4


	//----- nvinfo : EIATTR_CUDA_API_VERSION
	.align		4
        /*0000*/ 	.byte	0x04, 0x37
        /*0002*/ 	.short	(.L_477 - .L_476)
.L_476:
        /*0004*/ 	.word	0x00000082


	//----- nvinfo : EIATTR_SW2861232_WAR
	.align		4
.L_477:
        /*0008*/ 	.byte	0x01, 0x35
	.zero		2


	//----- nvinfo : EIATTR_PARAM_CBANK
	.align		4
        /*000c*/ 	.byte	0x04, 0x0a
        /*000e*/ 	.short	(.L_479 - .L_478)
	.align		4
.L_478:
        /*0010*/ 	.word	index@(.nv.constant0._ZN4mmha33masked_multihead_attention_kernelItLi96ELi128ELi4ELi16ELi64ELb0ELb1EEEv26Multihead_attention_paramsIT_XT5_EE)
        /*0014*/ 	.short	0x0160
        /*0016*/ 	.short	0x0128


	//----- nvinfo : EIATTR_CBANK_PARAM_SIZE
	.align		4
.L_479:
        /*0018*/ 	.byte	0x03, 0x19
        /*001a*/ 	.short	0x0128


	//----- nvinfo : EIATTR_KPARAM_INFO
	.align		4
        /*001c*/ 	.byte	0x04, 0x17
        /*001e*/ 	.short	(.L_481 - .L_480)
.L_480:
        /*0020*/ 	.word	0x00000000
        /*0024*/ 	.short	0x0000
        /*0026*/ 	.short	0x0000
        /*0028*/ 	.byte	0x00, 0xf0, 0xa1, 0x04


	//----- nvinfo : EIATTR_MAXREG_COUNT
	.align		4
.L_481:
        /*002c*/ 	.byte	0x03, 0x1b
        /*002e*/ 	.short	0x00ff


	//----- nvinfo : EIATTR_NUM_BARRIERS
	.align		4
        /*0030*/ 	.byte	0x02, 0x4c
        /*0032*/ 	.byte	0x01
	.zero		1


	//----- nvinfo : EIATTR_EXTERNS
	.align		4
        /*0034*/ 	.byte	0x04, 0x0f
        /*0036*/ 	.short	(.L_483 - .L_482)


	//   ....[0]....
	.align		4
.L_482:
        /*0038*/ 	.word	index@(__assertfail)


	//----- nvinfo : EIATTR_MERCURY_ISA_VERSION
	.align		4
.L_483:
        /*003c*/ 	.byte	0x03, 0x5f
        /*003e*/ 	.short	0x0000


	//----- nvinfo : EIATTR_INT_WARP_WIDE_INSTR_OFFSETS
	.align		4
        /*0040*/ 	.byte	0x04, 0x31
        /*0042*/ 	.short	(.L_485 - .L_484)


	//   ....[0]....
.L_484:
        /*0044*/ 	.word	0x00000c20


	//----- nvinfo : EIATTR_COOP_GROUP_MASK_REGIDS
	.align		4
.L_485:
        /*0048*/ 	.byte	0x04, 0x29
        /*004a*/ 	.short	(.L_487 - .L_486)


	//   ....[0]....
.L_486:
        /*004c*/ 	.word	0xffffffff


	//   ....[1]....
        /*0050*/ 	.word	0xffffffff


	//   ....[2]....
        /*0054*/ 	.word	0xffffffff


	//   ....[3]....
        /*0058*/ 	.word	0xffffffff


	//   ....[4]....
        /*005c*/ 	.word	0xffffffff


	//   ....[5]....
        /*0060*/ 	.word	0xffffffff


	//   ....[6]....
        /*0064*/ 	.word	0xffffffff


	//   ....[7]....
        /*0068*/ 	.word	0xffffffff


	//   ....[8]....
        /*006c*/ 	.word	0xffffffff


	//   ....[9]....
        /*0070*/ 	.word	0xffffffff


	//   ....[10]....
        /*0074*/ 	.word	0xffffffff


	//   ....[11]....
        /*0078*/ 	.word	0xffffffff


	//   ....[12]....
        /*007c*/ 	.word	0xffffffff


	//   ....[13]....
        /*0080*/ 	.word	0xffffffff


	//   ....[14]....
        /*0084*/ 	.word	0xffffffff


	//   ....[15]....
        /*0088*/ 	.word	0xffffffff


	//   ....[16]....
        /*008c*/ 	.word	0xffffffff


	//   ....[17]....
        /*0090*/ 	.word	0xffffffff


	//   ....[18]....
        /*0094*/ 	.word	0xffffffff


	//   ....[19]....
        /*0098*/ 	.word	0xffffffff


	//   ....[20]....
        /*009c*/ 	.word	0xffffffff


	//   ....[21]....
        /*00a0*/ 	.word	0xffffffff


	//   ....[22]....
        /*00a4*/ 	.word	0xffffffff


	//   ....[23]....
        /*00a8*/ 	.word	0xffffffff


	//   ....[24]....
        /*00ac*/ 	.word	0xffffffff


	//   ....[25]....
        /*00b0*/ 	.word	0xffffffff


	//   ....[26]....
        /*00b4*/ 	.word	0xffffffff


	//   ....[27]....
        /*00b8*/ 	.word	0xffffffff


	//   ....[28]....
        /*00bc*/ 	.word	0xffffffff


	//----- nvinfo : EIATTR_COOP_GROUP_INSTR_OFFSETS
	.align		4
.L_487:
        /*00c0*/ 	.byte	0x04, 0x28
        /*00c2*/ 	.short	(.L_489 - .L_488)


	//   ....[0]....
.L_488:
        /*00c4*/ 	.word	0x00001d30


	//   ....[1]....
        /*00c8*/ 	.word	0x00001d60


	//   ....[2]....
        /*00cc*/ 	.word	0x00001d80


	//   ....[3]....
        /*00d0*/ 	.word	0x00001da0


	//   ....[4]....
        /*00d4*/ 	.word	0x00001dc0


	//   ....[5]....
        /*00d8*/ 	.word	0x000032d0


	//   ....[6]....
        /*00dc*/ 	.word	0x00003300


	//   ....[7]....
        /*00e0*/ 	.word	0x00003540


	//   ....[8]....
        /*00e4*/ 	.word	0x00003570


	//   ....[9]....
        /*00e8*/ 	.word	0x00003590


	//   ....[10]....
        /*00ec*/ 	.word	0x000036b0


	//   ....[11]....
        /*00f0*/ 	.word	0x000036d0


	//   ....[12]....
        /*00f4*/ 	.word	0x000038b0


	//   ....[13]....
        /*00f8*/ 	.word	0x00003990


	//   ....[14]....
        /*00fc*/ 	.word	0x00003a20


	//   ....[15]....
        /*0100*/ 	.word	0x00003a40


	//   ....[16]....
        /*0104*/ 	.word	0x00003a60


	//   ....[17]....
        /*0108*/ 	.word	0x00003ad0


	//   ....[18]....
        /*010c*/ 	.word	0x00003af0


	//   ....[19]....
        /*0110*/ 	.word	0x00006260


	//   ....[20]....
        /*0114*/ 	.word	0x000062e0


	//   ....[21]....
        /*0118*/ 	.word	0x00006350


	//   ....[22]....
        /*011c*/ 	.word	0x000063c0


	//   ....[23]....
        /*0120*/ 	.word	0x00006430


	//   ....[24]....
        /*0124*/ 	.word	0x000064b0


	//   ....[25]....
        /*0128*/ 	.word	0x00006530


	//   ....[26]....
        /*012c*/ 	.word	0x000065b0


	//   ....[27]....
        /*0130*/ 	.word	0x00006630


	//   ....[28]....
        /*0134*/ 	.word	0x000066a0


	//----- nvinfo : EIATTR_SYSCALL_OFFSETS
	.align		4
.L_489:
        /*0138*/ 	.byte	0x04, 0x46
        /*013a*/ 	.short	(.L_491 - .L_490)


	//   ....[0]....
.L_490:
        /*013c*/ 	.word	0x000011b0


	//----- nvinfo : EIATTR_EXIT_INSTR_OFFSETS
	.align		4
.L_491:
        /*0140*/ 	.byte	0x04, 0x1c
        /*0142*/ 	.short	(.L_493 - .L_492)


	//   ....[0]....
.L_492:
        /*0144*/ 	.word	0x000000d0


	//   ....[1]....
        /*0148*/ 	.word	0x00005d80


	//   ....[2]....
        /*014c*/ 	.word	0x00005e60


	//   ....[3]....
        /*0150*/ 	.word	0x00006200


	//----- nvinfo : EIATTR_CRS_STACK_SIZE
	.align		4
.L_493:
        /*0154*/ 	.byte	0x04, 0x1e
        /*0156*/ 	.short	(.L_495 - .L_494)
.L_494:
        /*0158*/ 	.word	0x00000000
.L_495:


//--------------------- .nv.info._ZN4mmha33masked_multihead_attention_kernelItLi96ELi128ELi1ELi16ELi256ELb0ELb0EEEv26Multihead_attention_paramsIT_XT5_EE --------------------------
	.section	.nv.info._ZN4mmha33masked_multihead_attention_kernelItLi96ELi128ELi1ELi16ELi256ELb0ELb0EEEv26Multihead_attention_paramsIT_XT5_EE,"",@"SHT_CUDA_INFO"
	.sectionflags	@""
	.align	4


	//----- nvinfo : EIATTR_CUDA_API_VERSION
	.align		4
        /*0000*/ 	.byte	0x04, 0x37
        /*0002*/ 	.short	(.L_497 - .L_496)
.L_496:
        /*0004*/ 	.word	0x00000082


	//----- nvinfo : EIATTR_SW2861232_WAR
	.align		4
.L_497:
        /*0008*/ 	.byte	0x01, 0x35
	.zero		2


	//----- nvinfo : EIATTR_PARAM_CBANK
	.align		4
        /*000c*/ 	.byte	0x04, 0x0a
        /*000e*/ 	.short	(.L_499 - .L_498)
	.align		4
.L_498:
        /*0010*/ 	.word	index@(.nv.constant0._ZN4mmha33masked_multihead_attention_kernelItLi96ELi128ELi1ELi16ELi256ELb0ELb0EEEv26Multihead_attention_paramsIT_XT5_EE)
        /*0014*/ 	.short	0x0160
        /*0016*/ 	.short	0x0128


	//----- nvinfo : EIATTR_CBANK_PARAM_SIZE
	.align		4
.L_499:
        /*0018*/ 	.byte	0x03, 0x19
        /*001a*/ 	.short	0x0128


	//----- nvinfo : EIATTR_KPARAM_INFO
	.align		4
        /*001c*/ 	.byte	0x04, 0x17
        /*001e*/ 	.short	(.L_501 - .L_500)
.L_500:
        /*0020*/ 	.word	0x00000000
        /*0024*/ 	.short	0x0000
        /*0026*/ 	.short	0x0000
        /*0028*/ 	.byte	0x00, 0xf0, 0xa1, 0x04


	//----- nvinfo : EIATTR_MAXREG_COUNT
	.align		4
.L_501:
        /*002c*/ 	.byte	0x03, 0x1b
        /*002e*/ 	.short	0x00ff


	//----- nvinfo : EIATTR_NUM_BARRIERS
	.align		4
        /*0030*/ 	.byte	0x02, 0x4c
        /*0032*/ 	.byte	0x01
	.zero		1


	//----- nvinfo : EIATTR_EXTERNS
	.align		4
        /*0034*/ 	.byte	0x04, 0x0f
        /*0036*/ 	.short	(.L_503 - .L_502)


	//   ....[0]....
	.align		4
.L_502:
        /*0038*/ 	.word	index@(__assertfail)


	//----- nvinfo : EIATTR_MERCURY_ISA_VERSION
	.align		4
.L_503:
        /*003c*/ 	.byte	0x03, 0x5f
        /*003e*/ 	.short	0x0000


	//----- nvinfo : EIATTR_COOP_GROUP_MASK_REGIDS
	.align		4
        /*0040*/ 	.byte	0x04, 0x29
        /*0042*/ 	.short	(.L_505 - .L_504)


	//   ....[0]....
.L_504:
        /*0044*/ 	.word	0xffffffff


	//   ....[1]....
        /*0048*/ 	.word	0xffffffff


	//   ....[2]....
        /*004c*/ 	.word	0xffffffff


	//   ....[3]....
        /*0050*/ 	.word	0xffffffff


	//   ....[4]....
        /*0054*/ 	.word	0xffffffff


	//   ....[5]....
        /*0058*/ 	.word	0xffffffff


	//   ....[6]....
        /*005c*/ 	.word	0xffffffff


	//   ....[7]....
        /*0060*/ 	.word	0xffffffff


	//   ....[8]....
        /*0064*/ 	.word	0xffffffff


	//   ....[9]....
        /*0068*/ 	.word	0xffffffff


	//   ....[10]....
        /*006c*/ 	.word	0xffffffff


	//   ....[11]....
        /*0070*/ 	.word	0xffffffff


	//   ....[12]....
        /*0074*/ 	.word	0xffffffff


	//   ....[13]....
        /*0078*/ 	.word	0xffffffff


	//   ....[14]....
        /*007c*/ 	.word	0xffffffff


	//   ....[15]....
        /*0080*/ 	.word	0xffffffff


	//   ....[16]....
        /*0084*/ 	.word	0xffffffff


	//   ....[17]....
        /*0088*/ 	.word	0xffffffff


	//   ....[18]....
        /*008c*/ 	.word	0xffffffff


	//   ....[19]....
        /*0090*/ 	.word	0xffffffff


	//   ....[20]....
        /*0094*/ 	.word	0xffffffff


	//   ....[21]....
        /*0098*/ 	.word	0xffffffff


	//   ....[22]....
        /*009c*/ 	.word	0xffffffff


	//   ....[23]....
        /*00a0*/ 	.word	0xffffffff


	//   ....[24]....
        /*00a4*/ 	.word	0xffffffff


	//   ....[25]....
        /*00a8*/ 	.word	0xffffffff


	//   ....[26]....
        /*00ac*/ 	.word	0xffffffff


	//   ....[27]....
        /*00b0*/ 	.word	0xffffffff


	//----- nvinfo : EIATTR_COOP_GROUP_INSTR_OFFSETS
	.align		4
.L_505:
        /*00b4*/ 	.byte	0x04, 0x28
        /*00b6*/ 	.short	(.L_507 - .L_506)


	//   ....[0]....
.L_506:
        /*00b8*/ 	.word	0x00001a70


	//   ....[1]....
        /*00bc*/ 	.word	0x00001aa0


	//   ....[2]....
        /*00c0*/ 	.word	0x00001ac0


	//   ....[3]....
        /*00c4*/ 	.word	0x00001ae0


	//   ....[4]....
        /*00c8*/ 	.word	0x00001b00


	//   ....[5]....
        /*00cc*/ 	.word	0x000034e0


	//   ....[6]....
        /*00d0*/ 	.word	0x00003530


	//   ....[7]....
        /*00d4*/ 	.word	0x00003550


	//   ....[8]....
        /*00d8*/ 	.word	0x00003570


	//   ....[9]....
        /*00dc*/ 	.word	0x000035a0


	//   ....[10]....
        /*00e0*/ 	.word	0x00003650


	//   ....[11]....
        /*00e4*/ 	.word	0x00003680


	//   ....[12]....
        /*00e8*/ 	.word	0x000036b0


	//   ....[13]....
        /*00ec*/ 	.word	0x000036d0


	//   ....[14]....
        /*00f0*/ 	.word	0x000038a0


	//   ....[15]....
        /*00f4*/ 	.word	0x00003960


	//   ....[16]....
        /*00f8*/ 	.word	0x00003990


	//   ....[17]....
        /*00fc*/ 	.word	0x000039b0


	//   ....[18]....
        /*0100*/ 	.word	0x000039e0


	//   ....[19]....
        /*0104*/ 	.word	0x00003af0


	//   ....[20]....
        /*0108*/ 	.word	0x00003b20


	//   ....[21]....
        /*010c*/ 	.word	0x00003b70


	//   ....[22]....
        /*0110*/ 	.word	0x00003bd0


	//   ....[23]....
        /*0114*/ 	.word	0x00006560


	//   ....[24]....
        /*0118*/ 	.word	0x000065d0


	//   ....[25]....
        /*011c*/ 	.word	0x00006630


	//   ....[26]....
        /*0120*/ 	.word	0x00006690


	//   ....[27]....
        /*0124*/ 	.word	0x000066f0


	//----- nvinfo : EIATTR_SYSCALL_OFFSETS
	.align		4
.L_507:
        /*0128*/ 	.byte	0x04, 0x46
        /*012a*/ 	.short	(.L_509 - .L_508)


	//   ....[0]....
.L_508:
        /*012c*/ 	.word	0x00000f10


	//----- nvinfo : EIATTR_EXIT_INSTR_OFFSETS
	.align		4
.L_509:
        /*0130*/ 	.byte	0x04, 0x1c
        /*0132*/ 	.short	(.L_511 - .L_510)


	//   ....[0]....
.L_510:
        /*0134*/ 	.word	0x000000a0


	//   ....[1]....
        /*0138*/ 	.word	0x00006090


	//   ....[2]....
        /*013c*/ 	.word	0x00006170


	//   ....[3]....
        /*0140*/ 	.word	0x00006510


	//----- nvinfo : EIATTR_CRS_STACK_SIZE
	.align		4
.L_511:
        /*0144*/ 	.byte	0x04, 0x1e
        /*0146*/ 	.short	(.L_513 - .L_512)
.L_512:
        /*0148*/ 	.word	0x00000000
.L_513:


//--------------------- .nv.info._ZN4mmha33masked_multihead_attention_kernelItLi96ELi128ELi2ELi16ELi128ELb0ELb0EEEv26Multihead_attention_paramsIT_XT5_EE --------------------------
	.section	.nv.info._ZN4mmha33masked_multihead_attention_kernelItLi96ELi128ELi2ELi16ELi128ELb0ELb0EEEv26Multihead_attention_paramsIT_XT5_EE,"",@"SHT_CUDA_INFO"
	.sectionflags	@""
	.align	4


	//----- nvinfo : EIATTR_CUDA_API_VERSION
	.align		4
        /*0000*/ 	.byte	0x04, 0x37
        /*0002*/ 	.short	(.L_515 - .L_514)
.L_514:
        /*0004*/ 	.word	0x00000082


	//----- nvinfo : EIATTR_SW2861232_WAR
	.align		4
.L_515:
        /*0008*/ 	.byte	0x01, 0x35
	.zero		2


	//----- nvinfo : EIATTR_PARAM_CBANK
	.align		4
        /*000c*/ 	.byte	0x04, 0x0a
        /*000e*/ 	.short	(.L_517 - .L_516)
	.align		4
.L_516:
        /*0010*/ 	.word	index@(.nv.constant0._ZN4mmha33masked_multihead_attention_kernelItLi96ELi128ELi2ELi16ELi128ELb0ELb0EEEv26Multihead_attention_paramsIT_XT5_EE)
        /*0014*/ 	.short	0x0160
        /*0016*/ 	.short	0x0128


	//----- nvinfo : EIATTR_CBANK_PARAM_SIZE
	.align		4
.L_517:
        /*0018*/ 	.byte	0x03, 0x19
        /*001a*/ 	.short	0x0128


	//----- nvinfo : EIATTR_KPARAM_INFO
	.align		4
        /*001c*/ 	.byte	0x04, 0x17
        /*001e*/ 	.short	(.L_519 - .L_518)
.L_518:
        /*0020*/ 	.word	0x00000000
        /*0024*/ 	.short	0x0000
        /*0026*/ 	.short	0x0000
        /*0028*/ 	.byte	0x00, 0xf0, 0xa1, 0x04


	//----- nvinfo : EIATTR_MAXREG_COUNT
	.align		4
.L_519:
        /*002c*/ 	.byte	0x03, 0x1b
        /*002e*/ 	.short	0x00ff


	//----- nvinfo : EIATTR_NUM_BARRIERS
	.align		4
        /*0030*/ 	.byte	0x02, 0x4c
        /*0032*/ 	.byte	0x01
	.zero		1


	//----- nvinfo : EIATTR_EXTERNS
	.align		4
        /*0034*/ 	.byte	0x04, 0x0f
        /*0036*/ 	.short	(.L_521 - .L_520)


	//   ....[0]....
	.align		4
.L_520:
        /*0038*/ 	.word	index@(__assertfail)


	//----- nvinfo : EIATTR_MERCURY_ISA_VERSION
	.align		4
.L_521:
        /*003c*/ 	.byte	0x03, 0x5f
        /*003e*/ 	.short	0x0000


	//----- nvinfo : EIATTR_INT_WARP_WIDE_INSTR_OFFSETS
	.align		4
        /*0040*/ 	.byte	0x04, 0x31
        /*0042*/ 	.short	(.L_523 - .L_522)


	//   ....[0]....
.L_522:
        /*0044*/ 	.word	0x00000c10


	//----- nvinfo : EIATTR_COOP_GROUP_MASK_REGIDS
	.align		4
.L_523:
        /*0048*/ 	.byte	0x04, 0x29
        /*004a*/ 	.short	(.L_525 - .L_524)


	//   ....[0]....
.L_524:
        /*004c*/ 	.word	0xffffffff


	//   ....[1]....
        /*0050*/ 	.word	0xffffffff


	//   ....[2]....
        /*0054*/ 	.word	0xffffffff


	//   ....[3]....
        /*0058*/ 	.word	0xffffffff


	//   ....[4]....
        /*005c*/ 	.word	0xffffffff


	//   ....[5]....
        /*0060*/ 	.word	0xffffffff


	//   ....[6]....
        /*0064*/ 	.word	0xffffffff


	//   ....[7]....
        /*0068*/ 	.word	0xffffffff


	//   ....[8]....
        /*006c*/ 	.word	0xffffffff


	//   ....[9]....
        /*0070*/ 	.word	0xffffffff


	//   ....[10]....
        /*0074*/ 	.word	0xffffffff


	//   ....[11]....
        /*0078*/ 	.word	0xffffffff


	//   ....[12]....
        /*007c*/ 	.word	0xffffffff


	//   ....[13]....
        /*0080*/ 	.word	0xffffffff


	//   ....[14]....
        /*0084*/ 	.word	0xffffffff


	//   ....[15]....
        /*0088*/ 	.word	0xffffffff


	//   ....[16]....
        /*008c*/ 	.word	0xffffffff


	//   ....[17]....
        /*0090*/ 	.word	0xffffffff


	//   ....[18]....
        /*0094*/ 	.word	0xffffffff


	//   ....[19]....
        /*0098*/ 	.word	0xffffffff


	//   ....[20]....
        /*009c*/ 	.word	0xffffffff


	//   ....[21]....
        /*00a0*/ 	.word	0xffffffff


	//   ....[22]....
        /*00a4*/ 	.word	0xffffffff


	//   ....[23]....
        /*00a8*/ 	.word	0xffffffff


	//   ....[24]....
        /*00ac*/ 	.word	0xffffffff


	//   ....[25]....
        /*00b0*/ 	.word	0xffffffff


	//   ....[26]....
        /*00b4*/ 	.word	0xffffffff


	//   ....[27]....
        /*00b8*/ 	.word	0xffffffff


	//   ....[28]....
        /*00bc*/ 	.word	0xffffffff


	//   ....[29]....
        /*00c0*/ 	.word	0xffffffff


	//   ....[30]....
        /*00c4*/ 	.word	0xffffffff


	//----- nvinfo : EIATTR_COOP_GROUP_INSTR_OFFSETS
	.align		4
.L_525:
        /*00c8*/ 	.byte	0x04, 0x28
        /*00ca*/ 	.short	(.L_527 - .L_526)


	//   ....[0]....
.L_526:
        /*00cc*/ 	.word	0x00001d30


	//   ....[1]....
        /*00d0*/ 	.word	0x00001d60


	//   ....[2]....
        /*00d4*/ 	.word	0x00001d80


	//   ....[3]....
        /*00d8*/ 	.word	0x00001da0


	//   ....[4]....
        /*00dc*/ 	.word	0x00001dc0


	//   ....[5]....
        /*00e0*/ 	.word	0x00003090


	//   ....[6]....
        /*00e4*/ 	.word	0x000032b0


	//   ....[7]....
        /*00e8*/ 	.word	0x000032e0


	//   ....[8]....
        /*00ec*/ 	.word	0x00003300


	//   ....[9]....
        /*00f0*/ 	.word	0x00003320


	//   ....[10]....
        /*00f4*/ 	.word	0x00003440


	//   ....[11]....
        /*00f8*/ 	.word	0x00003460


	//   ....[12]....
        /*00fc*/ 	.word	0x00003480


	//   ....[13]....
        /*0100*/ 	.word	0x00003660


	//   ....[14]....
        /*0104*/ 	.word	0x00003750


	//   ....[15]....
        /*0108*/ 	.word	0x000037a0


	//   ....[16]....
        /*010c*/ 	.word	0x000037c0


	//   ....[17]....
        /*0110*/ 	.word	0x000037e0


	//   ....[18]....
        /*0114*/ 	.word	0x00003830


	//   ....[19]....
        /*0118*/ 	.word	0x00003850


	//   ....[20]....
        /*011c*/ 	.word	0x00003880


	//   ....[21]....
        /*0120*/ 	.word	0x00006260


	//   ....[22]....
        /*0124*/ 	.word	0x000062e0


	//   ....[23]....
        /*0128*/ 	.word	0x00006350


	//   ....[24]....
        /*012c*/ 	.word	0x000063c0


	//   ....[25]....
        /*0130*/ 	.word	0x00006430


	//   ....[26]....
        /*0134*/ 	.word	0x000064b0


	//   ....[27]....
        /*0138*/ 	.word	0x00006530


	//   ....[28]....
        /*013c*/ 	.word	0x000065b0


	//   ....[29]....
        /*0140*/ 	.word	0x00006620


	//   ....[30]....
        /*0144*/ 	.word	0x00006690


	//----- nvinfo : EIATTR_SYSCALL_OFFSETS
	.align		4
.L_527:
        /*0148*/ 	.byte	0x04, 0x46
        /*014a*/ 	.short	(.L_529 - .L_528)


	//   ....[0]....
.L_528:
        /*014c*/ 	.word	0x000011b0


	//----- nvinfo : EIATTR_EXIT_INSTR_OFFSETS
	.align		4
.L_529:
        /*0150*/ 	.byte	0x04, 0x1c
        /*0152*/ 	.short	(.L_531 - .L_530)


	//   ....[0]....
.L_530:
        /*0154*/ 	.word	0x000000d0


	//   ....[1]....
        /*0158*/ 	.word	0x00005d60


	//   ....[2]....
        /*015c*/ 	.word	0x00005e50


	//   ....[3]....
        /*0160*/ 	.word	0x00006200


	//----- nvinfo : EIATTR_CRS_STACK_SIZE
	.align		4
.L_531:
        /*0164*/ 	.byte	0x04, 0x1e
        /*0166*/ 	.short	(.L_533 - .L_532)
.L_532:
        /*0168*/ 	.word	0x00000000
.L_533:


//--------------------- .nv.info._ZN4mmha33masked_multihead_attention_kernelItLi96ELi128ELi4ELi16ELi64ELb0ELb0EEEv26Multihead_attention_paramsIT_XT5_EE --------------------------
	.section	.nv.info._ZN4mmha33masked_multihead_attention_kernelItLi96ELi128ELi4ELi16ELi64ELb0ELb0EEEv26Multihead_attention_paramsIT_XT5_EE,"",@"SHT_CUDA_INFO"
	.sectionflags	@""
	.align	4


	//----- nvinfo : EIATTR_CUDA_API_VERSION
	.align		4
        /*0000*/ 	.byte	0x04, 0x37
        /*0002*/ 	.short	(.L_535 - .L_534)
.L_534:
        /*0004*/ 	.word	0x00000082


	//----- nvinfo : EIATTR_SW2861232_WAR
	.align		4
.L_535:
        /*0008*/ 	.byte	0x01, 0x35
	.zero		2


	//----- nvinfo : EIATTR_PARAM_CBANK
	.align		4
        /*000c*/ 	.byte	0x04, 0x0a
        /*000e*/ 	.short	(.L_537 - .L_536)
	.align		4
.L_536:
        /*0010*/ 	.word	index@(.nv.constant0._ZN4mmha33masked_multihead_attention_kernelItLi96ELi128ELi4ELi16ELi64ELb0ELb0EEEv26Multihead_attention_paramsIT_XT5_EE)
        /*0014*/ 	.short	0x0160
        /*0016*/ 	.short	0x0128


	//----- nvinfo : EIATTR_CBANK_PARAM_SIZE
	.align		4
.L_537:
        /*0018*/ 	.byte	0x03, 0x19
        /*001a*/ 	.short	0x0128


	//----- nvinfo : EIATTR_KPARAM_INFO
	.align		4
        /*001c*/ 	.byte	0x04, 0x17
        /*001e*/ 	.short	(.L_539 - .L_538)
.L_538:
        /*0020*/ 	.word	0x00000000
        /*0024*/ 	.short	0x0000
        /*0026*/ 	.short	0x0000
        /*0028*/ 	.byte	0x00, 0xf0, 0xa1, 0x04


	//----- nvinfo : EIATTR_MAXREG_COUNT
	.align		4
.L_539:
        /*002c*/ 	.byte	0x03, 0x1b
        /*002e*/ 	.short	0x00ff


	//----- nvinfo : EIATTR_NUM_BARRIERS
	.align		4
        /*0030*/ 	.byte	0x02, 0x4c
        /*0032*/ 	.byte	0x01
	.zero		1


	//----- nvinfo : EIATTR_EXTERNS
	.align		4
        /*0034*/ 	.byte	0x04, 0x0f
        /*0036*/ 	.short	(.L_541 - .L_540)


	//   ....[0]....
	.align		4
.L_540:
        /*0038*/ 	.word	index@(__assertfail)


	//----- nvinfo : EIATTR_MERCURY_ISA_VERSION
	.align		4
.L_541:
        /*003c*/ 	.byte	0x03, 0x5f
        /*003e*/ 	.short	0x0000


	//----- nvinfo : EIATTR_INT_WARP_WIDE_INSTR_OFFSETS
	.align		4
        /*0040*/ 	.byte	0x04, 0x31
        /*0042*/ 	.short	(.L_543 - .L_542)


	//   ....[0]....
.L_542:
        /*0044*/ 	.word	0x00000c20


	//----- nvinfo : EIATTR_COOP_GROUP_MASK_REGIDS
	.align		4
.L_543:
        /*0048*/ 	.byte	0x04, 0x29
        /*004a*/ 	.short	(.L_545 - .L_544)


	//   ....[0]....
.L_544:
        /*004c*/ 	.word	0xffffffff


	//   ....[1]....
        /*0050*/ 	.word	0xffffffff


	//   ....[2]....
        /*0054*/ 	.word	0xffffffff


	//   ....[3]....
        /*0058*/ 	.word	0xffffffff


	//   ....[4]....
        /*005c*/ 	.word	0xffffffff


	//   ....[5]....
        /*0060*/ 	.word	0xffffffff


	//   ....[6]....
        /*0064*/ 	.word	0xffffffff


	//   ....[7]....
        /*0068*/ 	.word	0xffffffff


	//   ....[8]....
        /*006c*/ 	.word	0xffffffff


	//   ....[9]....
        /*0070*/ 	.word	0xffffffff


	//   ....[10]....
        /*0074*/ 	.word	0xffffffff


	//   ....[11]....
        /*0078*/ 	.word	0xffffffff


	//   ....[12]....
        /*007c*/ 	.word	0xffffffff


	//   ....[13]....
        /*0080*/ 	.word	0xffffffff


	//   ....[14]....
        /*0084*/ 	.word	0xffffffff


	//   ....[15]....
        /*0088*/ 	.word	0xffffffff


	//   ....[16]....
        /*008c*/ 	.word	0xffffffff


	//   ....[17]....
        /*0090*/ 	.word	0xffffffff


	//   ....[18]....
        /*0094*/ 	.word	0xffffffff


	//   ....[19]....
        /*0098*/ 	.word	0xffffffff


	//   ....[20]....
        /*009c*/ 	.word	0xffffffff


	//   ....[21]....
        /*00a0*/ 	.word	0xffffffff


	//   ....[22]....
        /*00a4*/ 	.word	0xffffffff


	//   ....[23]....
        /*00a8*/ 	.word	0xffffffff


	//   ....[24]....
        /*00ac*/ 	.word	0xffffffff


	//   ....[25]....
        /*00b0*/ 	.word	0xffffffff


	//   ....[26]....
        /*00b4*/ 	.word	0xffffffff


	//   ....[27]....
        /*00b8*/ 	.word	0xffffffff


	//   ....[28]....
        /*00bc*/ 	.word	0xffffffff


	//----- nvinfo : EIATTR_COOP_GROUP_INSTR_OFFSETS
	.align		4
.L_545:
        /*00c0*/ 	.byte	0x04, 0x28
        /*00c2*/ 	.short	(.L_547 - .L_546)


	//   ....[0]....
.L_546:
        /*00c4*/ 	.word	0x00001d30


	//   ....[1]....
        /*00c8*/ 	.word	0x00001d60


	//   ....[2]....
        /*00cc*/ 	.word	0x00001d80


	//   ....[3]....
        /*00d0*/ 	.word	0x00001da0


	//   ....[4]....
        /*00d4*/ 	.word	0x00001dc0


	//   ....[5]....
        /*00d8*/ 	.word	0x00002e80


	//   ....[6]....
        /*00dc*/ 	.word	0x00002eb0


	//   ....[7]....
        /*00e0*/ 	.word	0x000030e0


	//   ....[8]....
        /*00e4*/ 	.word	0x00003110


	//   ....[9]....
        /*00e8*/ 	.word	0x00003130


	//   ....[10]....
        /*00ec*/ 	.word	0x00003250


	//   ....[11]....
        /*00f0*/ 	.word	0x00003270


	//   ....[12]....
        /*00f4*/ 	.word	0x00003450


	//   ....[13]....
        /*00f8*/ 	.word	0x00003530


	//   ....[14]....
        /*00fc*/ 	.word	0x00003590


	//   ....[15]....
        /*0100*/ 	.word	0x000035b0


	//   ....[16]....
        /*0104*/ 	.word	0x000035d0


	//   ....[17]....
        /*0108*/ 	.word	0x00003660


	//   ....[18]....
        /*010c*/ 	.word	0x00003680


	//   ....[19]....
        /*0110*/ 	.word	0x00005e60


	//   ....[20]....
        /*0114*/ 	.word	0x00005ee0


	//   ....[21]....
        /*0118*/ 	.word	0x00005f50


	//   ....[22]....
        /*011c*/ 	.word	0x00005fc0


	//   ....[23]....
        /*0120*/ 	.word	0x00006030


	//   ....[24]....
        /*0124*/ 	.word	0x000060b0


	//   ....[25]....
        /*0128*/ 	.word	0x00006130


	//   ....[26]....
        /*012c*/ 	.word	0x000061b0


	//   ....[27]....
        /*0130*/ 	.word	0x00006230


	//   ....[28]....
        /*0134*/ 	.word	0x000062a0


	//----- nvinfo : EIATTR_SYSCALL_OFFSETS
	.align		4
.L_547:
        /*0138*/ 	.byte	0x04, 0x46
        /*013a*/ 	.short	(.L_549 - .L_548)


	//   ....[0]....
.L_548:
        /*013c*/ 	.word	0x000011b0


	//----- nvinfo : EIATTR_EXIT_INSTR_OFFSETS
	.align		4
.L_549:
        /*0140*/ 	.byte	0x04, 0x1c
        /*0142*/ 	.short	(.L_551 - .L_550)


	//   ....[0]....
.L_550:
        /*0144*/ 	.word	0x000000d0


	//   ....[1]....
        /*0148*/ 	.word	0x00005980


	//   ....[2]....
        /*014c*/ 	.word	0x00005a60


	//   ....[3]....
        /*0150*/ 	.word	0x00005e00


	//----- nvinfo : EIATTR_CRS_STACK_SIZE
	.align		4
.L_551:
        /*0154*/ 	.byte	0x04, 0x1e
        /*0156*/ 	.short	(.L_553 - .L_552)
.L_552:
        /*0158*/ 	.word	0x00000000
.L_553:


//--------------------- .nv.info._ZN4mmha33masked_multihead_attention_kernelIfLi96ELi128ELi1ELi32ELi256ELb0ELb1EEEv26Multihead_attention_paramsIT_XT5_EE --------------------------
	.section	.nv.info._ZN4mmha33masked_multihead_attention_kernelIfLi96ELi128ELi1ELi32ELi256ELb0ELb1EEEv26Multihead_attention_paramsIT_XT5_EE,"",@"SHT_CUDA_INFO"
	.sectionflags	@""
	.align	4


	//----- nvinfo : EIATTR_CUDA_API_VERSION
	.align		4
        /*0000*/ 	.byte	0x04, 0x37
        /*0002*/ 	.short	(.L_555 - .L_554)
.L_554:
        /*0004*/ 	.word	0x00000082


	//----- nvinfo : EIATTR_SW2861232_WAR
	.align		4
.L_555:
        /*0008*/ 	.byte	0x01, 0x35
	.zero		2


	//----- nvinfo : EIATTR_PARAM_CBANK
	.align		4
        /*000c*/ 	.byte	0x04, 0x0a
        /*000e*/ 	.short	(.L_557 - .L_556)
	.align		4
.L_556:
        /*0010*/ 	.word	index@(.nv.constant0._ZN4mmha33masked_multihead_attention_kernelIfLi96ELi128ELi1ELi32ELi256ELb0ELb1EEEv26Multihead_attention_paramsIT_XT5_EE)
        /*0014*/ 	.short	0x0160
        /*0016*/ 	.short	0x0128


	//----- nvinfo : EIATTR_CBANK_PARAM_SIZE
	.align		4
.L_557:
        /*0018*/ 	.byte	0x03, 0x19
        /*001a*/ 	.short	0x0128


	//----- nvinfo : EIATTR_KPARAM_INFO
	.align		4
        /*001c*/ 	.byte	0x04, 0x17
        /*001e*/ 	.short	(.L_559 - .L_558)
.L_558:
        /*0020*/ 	.word	0x00000000
        /*0024*/ 	.short	0x0000
        /*0026*/ 	.short	0x0000
        /*0028*/ 	.byte	0x00, 0xf0, 0xa1, 0x04


	//----- nvinfo : EIATTR_MAXREG_COUNT
	.align		4
.L_559:
        /*002c*/ 	.byte	0x03, 0x1b
        /*002e*/ 	.short	0x00ff


	//----- nvinfo : EIATTR_NUM_BARRIERS
	.align		4
        /*0030*/ 	.byte	0x02, 0x4c
        /*0032*/ 	.byte	0x01
	.zero		1


	//----- nvinfo : EIATTR_EXTERNS
	.align		4
        /*0034*/ 	.byte	0x04, 0x0f
        /*0036*/ 	.short	(.L_561 - .L_560)


	//   ....[0]....
	.align		4
.L_560:
        /*0038*/ 	.word	index@(__assertfail)


	//----- nvinfo : EIATTR_ANNOTATIONS
	.align		4
.L_561:
        /*003c*/ 	.byte	0x04, 0x55
        /*003e*/ 	.short	(.L_563 - .L_562)


	//   ....[0]....
.L_562:
        /* <DEDUP_REMOVED lines=12> */


	//----- nvinfo : EIATTR_MERCURY_ISA_VERSION
	.align		4
.L_563:
        /*00f0*/ 	.byte	0x03, 0x5f
        /*00f2*/ 	.short	0x0000


	//----- nvinfo : EIATTR_COOP_GROUP_MASK_REGIDS
	.align		4
        /*00f4*/ 	.byte	0x04, 0x29
        /*00f6*/ 	.short	(.L_565 - .L_564)


	//   ....[0]....
.L_564:
        /*00f8*/ 	.word	0xffffffff


	//   ....[1]....
        /*00fc*/ 	.word	0xffffffff


	//   ....[2]....
        /*0100*/ 	.word	0xffffffff


	//   ....[3]....
        /*0104*/ 	.word	0xffffffff


	//   ....[4]....
        /*0108*/ 	.word	0xffffffff


	//   ....[5]....
        /*010c*/ 	.word	0xffffffff


	//   ....[6]....
        /*0110*/ 	.word	0xffffffff


	//   ....[7]....
        /*0114*/ 	.word	0xffffffff


	//   ....[8]....
        /*0118*/ 	.word	0xffffffff


	//   ....[9]....
        /*011c*/ 	.word	0xffffffff


	//   ....[10]....
        /*0120*/ 	.word	0xffffffff


	//   ....[11]....
        /*0124*/ 	.word	0xffffffff


	//   ....[12]....
        /*0128*/ 	.word	0xffffffff


	//   ....[13]....
        /*012c*/ 	.word	0xffffffff


	//   ....[14]....
        /*0130*/ 	.word	0xffffffff


	//   ....[15]....
        /*0134*/ 	.word	0xffffffff


	//   ....[16]....
        /*0138*/ 	.word	0xffffffff


	//   ....[17]....
        /*013c*/ 	.word	0xffffffff


	//   ....[18]....
        /*0140*/ 	.word	0xffffffff


	//   ....[19]....
        /*0144*/ 	.word	0xffffffff


	//   ....[20]....
        /*0148*/ 	.word	0xffffffff


	//   ....[21]....
        /*014c*/ 	.word	0xffffffff


	//   ....[22]....
        /*0150*/ 	.word	0xffffffff


	//   ....[23]....
        /*0154*/ 	.word	0xffffffff


	//   ....[24]....
        /*0158*/ 	.word	0xffffffff


	//   ....[25]....
        /*015c*/ 	.word	0xffffffff


	//   ....[26]....
        /*0160*/ 	.word	0xffffffff


	//   ....[27]....
        /*0164*/ 	.word	0xffffffff


	//----- nvinfo : EIATTR_COOP_GROUP_INSTR_OFFSETS
	.align		4
.L_565:
        /*0168*/ 	.byte	0x04, 0x28
        /*016a*/ 	.short	(.L_567 - .L_566)


	//   ....[0]....
.L_566:
        /*016c*/ 	.word	0x00001ba0


	//   ....[1]....
        /*0170*/ 	.word	0x00001bd0


	//   ....[2]....
        /*0174*/ 	.word	0x00001bf0


	//   ....[3]....
        /*0178*/ 	.word	0x00001c10


	//   ....[4]....
        /*017c*/ 	.word	0x00001c30


	//   ....[5]....
        /*0180*/ 	.word	0x00005c30


	//   ....[6]....
        /*0184*/ 	.word	0x00005c80


	//   ....[7]....
        /*0188*/ 	.word	0x00005d00


	//   ....[8]....
        /*018c*/ 	.word	0x00005d30


	//   ....[9]....
        /*0190*/ 	.word	0x00005d50


	//   ....[10]....
        /*0194*/ 	.word	0x00005db0


	//   ....[11]....
        /*0198*/ 	.word	0x00005dd0


	//   ....[12]....
        /*019c*/ 	.word	0x00005df0


	//   ....[13]....
        /*01a0*/ 	.word	0x00005e20


	//   ....[14]....
        /*01a4*/ 	.word	0x00006030


	//   ....[15]....
        /*01a8*/ 	.word	0x00006070


	//   ....[16]....
        /*01ac*/ 	.word	0x000060c0


	//   ....[17]....
        /*01b0*/ 	.word	0x000060e0


	//   ....[18]....
        /*01b4*/ 	.word	0x00006100


	//   ....[19]....
        /*01b8*/ 	.word	0x00006150


	//   ....[20]....
        /*01bc*/ 	.word	0x00006170


	//   ....[21]....
        /*01c0*/ 	.word	0x00006190


	//   ....[22]....
        /*01c4*/ 	.word	0x000061b0


	//   ....[23]....
        /*01c8*/ 	.word	0x000087c0


	//   ....[24]....
        /*01cc*/ 	.word	0x00008830


	//   ....[25]....
        /*01d0*/ 	.word	0x00008890


	//   ....[26]....
        /*01d4*/ 	.word	0x000088f0


	//   ....[27]....
        /*01d8*/ 	.word	0x00008950


	//----- nvinfo : EIATTR_SYSCALL_OFFSETS
	.align		4
.L_567:
        /*01dc*/ 	.byte	0x04, 0x46
        /*01de*/ 	.short	(.L_569 - .L_568)


	//   ....[0]....
.L_568:
        /*01e0*/ 	.word	0x00001200


	//----- nvinfo : EIATTR_EXIT_INSTR_OFFSETS
	.align		4
.L_569:
        /*01e4*/ 	.byte	0x04, 0x1c
        /*01e6*/ 	.short	(.L_571 - .L_570)


	//   ....[0]....
.L_570:
        /*01e8*/ 	.word	0x000000e0


	//   ....[1]....
        /*01ec*/ 	.word	0x00008520


	//   ....[2]....
        /*01f0*/ 	.word	0x000085a0


	//   ....[3]....
        /*01f4*/ 	.word	0x00008770


	//----- nvinfo : EIATTR_CRS_STACK_SIZE
	.align		4
.L_571:
        /*01f8*/ 	.byte	0x04, 0x1e
        /*01fa*/ 	.short	(.L_573 - .L_572)
.L_572:
        /*01fc*/ 	.word	0x00000000
.L_573:


//--------------------- .nv.info._ZN4mmha33masked_multihead_attention_kernelIfLi96ELi128ELi2ELi32ELi128ELb0ELb1EEEv26Multihead_attention_paramsIT_XT5_EE --------------------------
	.section	.nv.info._ZN4mmha33masked_multihead_attention_kernelIfLi96ELi128ELi2ELi32ELi128ELb0ELb1EEEv26Multihead_attention_paramsIT_XT5_EE,"",@"SHT_CUDA_INFO"
	.sectionflags	@""
	.align	4


	//----- nvinfo : EIATTR_CUDA_API_VERSION
	.align		4
        /*0000*/ 	.byte	0x04, 0x37
        /*0002*/ 	.short	(.L_575 - .L_574)
.L_574:
        /*0004*/ 	.word	0x00000082


	//----- nvinfo : EIATTR_SW2861232_WAR
	.align		4
.L_575:
        /*0008*/ 	.byte	0x01, 0x35
	.zero		2


	//----- nvinfo : EIATTR_PARAM_CBANK
	.align		4
        /*000c*/ 	.byte	0x04, 0x0a
        /*000e*/ 	.short	(.L_577 - .L_576)
	.align		4
.L_576:
        /*0010*/ 	.word	index@(.nv.constant0._ZN4mmha33masked_multihead_attention_kernelIfLi96ELi128ELi2ELi32ELi128ELb0ELb1EEEv26Multihead_attention_paramsIT_XT5_EE)
        /*0014*/ 	.short	0x0160
        /*0016*/ 	.short	0x0128


	//----- nvinfo : EIATTR_CBANK_PARAM_SIZE
	.align		4
.L_577:
        /*0018*/ 	.byte	0x03, 0x19
        /*001a*/ 	.short	0x0128


	//----- nvinfo : EIATTR_KPARAM_INFO
	.align		4
        /*001c*/ 	.byte	0x04, 0x17
        /*001e*/ 	.short	(.L_579 - .L_578)
.L_578:
        /*0020*/ 	.word	0x00000000
        /*0024*/ 	.short	0x0000
        /*0026*/ 	.short	0x0000
        /*0028*/ 	.byte	0x00, 0xf0, 0xa1, 0x04


	//----- nvinfo : EIATTR_MAXREG_COUNT
	.align		4
.L_579:
        /*002c*/ 	.byte	0x03, 0x1b
        /*002e*/ 	.short	0x00ff


	//----- nvinfo : EIATTR_NUM_BARRIERS
	.align		4
        /*0030*/ 	.byte	0x02, 0x4c
        /*0032*/ 	.byte	0x01
	.zero		1


	//----- nvinfo : EIATTR_EXTERNS
	.align		4
        /*0034*/ 	.byte	0x04, 0x0f
        /*0036*/ 	.short	(.L_581 - .L_580)


	//   ....[0]....
	.align		4
.L_580:
        /*0038*/ 	.word	index@(__assertfail)


	//----- nvinfo : EIATTR_MERCURY_ISA_VERSION
	.align		4
.L_581:
        /*003c*/ 	.byte	0x03, 0x5f
        /*003e*/ 	.short	0x0000


	//----- nvinfo : EIATTR_COOP_GROUP_MASK_REGIDS
	.align		4
        /*0040*/ 	.byte	0x04, 0x29
        /*0042*/ 	.short	(.L_583 - .L_582)


	//   ....[0]....
.L_582:
        /*0044*/ 	.word	0xffffffff


	//   ....[1]....
        /*0048*/ 	.word	0xffffffff


	//   ....[2]....
        /*004c*/ 	.word	0xffffffff


	//   ....[3]....
        /*0050*/ 	.word	0xffffffff


	//   ....[4]....
        /*0054*/ 	.word	0xffffffff


	//   ....[5]....
        /*0058*/ 	.word	0xffffffff


	//   ....[6]....
        /*005c*/ 	.word	0xffffffff


	//   ....[7]....
        /*0060*/ 	.word	0xffffffff


	//   ....[8]....
        /*0064*/ 	.word	0xffffffff


	//   ....[9]....
        /*0068*/ 	.word	0xffffffff


	//   ....[10]....
        /*006c*/ 	.word	0xffffffff


	//   ....[11]....
        /*0070*/ 	.word	0xffffffff


	//   ....[12]....
        /*0074*/ 	.word	0xffffffff


	//   ....[13]....
        /*0078*/ 	.word	0xffffffff


	//   ....[14]....
        /*007c*/ 	.word	0xffffffff


	//   ....[15]....
        /*0080*/ 	.word	0xffffffff


	//   ....[16]....
        /*0084*/ 	.word	0xffffffff


	//   ....[17]....
        /*0088*/ 	.word	0xffffffff


	//   ....[18]....
        /*008c*/ 	.word	0xffffffff


	//   ....[19]....
        /*0090*/ 	.word	0xffffffff


	//   ....[20]....
        /*0094*/ 	.word	0xffffffff


	//   ....[21]....
        /*0098*/ 	.word	0xffffffff


	//   ....[22]....
        /*009c*/ 	.word	0xffffffff


	//   ....[23]....
        /*00a0*/ 	.word	0xffffffff


	//   ....[24]....
        /*00a4*/ 	.word	0xffffffff


	//   ....[25]....
        /*00a8*/ 	.word	0xffffffff


	//   ....[26]....
        /*00ac*/ 	.word	0xffffffff


	//   ....[27]....
        /*00b0*/ 	.word	0xffffffff


	//   ....[28]....
        /*00b4*/ 	.word	0xffffffff


	//   ....[29]....
        /*00b8*/ 	.word	0xffffffff


	//   ....[30]....
        /*00bc*/ 	.word	0xffffffff


	//----- nvinfo : EIATTR_COOP_GROUP_INSTR_OFFSETS
	.align		4
.L_583:
        /*00c0*/ 	.byte	0x04, 0x28
        /*00c2*/ 	.short	(.L_585 - .L_584)


	//   ....[0]....
.L_584:
        /*00c4*/ 	.word	0x00001910


	//   ....[1]....
        /*00c8*/ 	.word	0x00001940


	//   ....[2]....
        /*00cc*/ 	.word	0x00001960


	//   ....[3]....
        /*00d0*/ 	.word	0x00001980


	//   ....[4]....
        /*00d4*/ 	.word	0x000019a0


	//   ....[5]....
        /*00d8*/ 	.word	0x000040d0


	//   ....[6]....
        /*00dc*/ 	.word	0x000042f0


	//   ....[7]....
        /*00e0*/ 	.word	0x00004320


	//   ....[8]....
        /*00e4*/ 	.word	0x00004340


	//   ....[9]....
        /*00e8*/ 	.word	0x00004360


	//   ....[10]....
        /*00ec*/ 	.word	0x00004480


	//   ....[11]....
        /*00f0*/ 	.word	0x000044a0


	//   ....[12]....
        /*00f4*/ 	.word	0x000044c0


	//   ....[13]....
        /*00f8*/ 	.word	0x000046a0


	//   ....[14]....
        /*00fc*/ 	.word	0x000046f0


	//   ....[15]....
        /*0100*/ 	.word	0x00004720


	//   ....[16]....
        /*0104*/ 	.word	0x00004740


	//   ....[17]....
        /*0108*/ 	.word	0x00004760


	//   ....[18]....
        /*010c*/ 	.word	0x000047b0


	//   ....[19]....
        /*0110*/ 	.word	0x000047d0


	//   ....[20]....
        /*0114*/ 	.word	0x000047f0


	//   ....[21]....
        /*0118*/ 	.word	0x00006aa0


	//   ....[22]....
        /*011c*/ 	.word	0x00006b10


	//   ....[23]....
        /*0120*/ 	.word	0x00006b80


	//   ....[24]....
        /*0124*/ 	.word	0x00006bf0


	//   ....[25]....
        /*0128*/ 	.word	0x00006c60


	//   ....[26]....
        /*012c*/ 	.word	0x00006cd0


	//   ....[27]....
        /*0130*/ 	.word	0x00006d40


	//   ....[28]....
        /*0134*/ 	.word	0x00006db0


	//   ....[29]....
        /*0138*/ 	.word	0x00006e20


	//   ....[30]....
        /*013c*/ 	.word	0x00006e90


	//----- nvinfo : EIATTR_SYSCALL_OFFSETS
	.align		4
.L_585:
        /*0140*/ 	.byte	0x04, 0x46
        /*0142*/ 	.short	(.L_587 - .L_586)


	//   ....[0]....
.L_586:
        /*0144*/ 	.word	0x00000fa0


	//----- nvinfo : EIATTR_EXIT_INSTR_OFFSETS
	.align		4
.L_587:
        /*0148*/ 	.byte	0x04, 0x1c
        /*014a*/ 	.short	(.L_589 - .L_588)


	//   ....[0]....
.L_588:
        /*014c*/ 	.word	0x000000a0


	//   ....[1]....
        /*0150*/ 	.word	0x00006810


	//   ....[2]....
        /*0154*/ 	.word	0x00006880


	//   ....[3]....
        /*0158*/ 	.word	0x00006a40


	//----- nvinfo : EIATTR_CRS_STACK_SIZE
	.align		4
.L_589:
        /*015c*/ 	.byte	0x04, 0x1e
        /*015e*/ 	.short	(.L_591 - .L_590)
.L_590:
        /*0160*/ 	.word	0x00000000
.L_591:


//--------------------- .nv.info._ZN4mmha33masked_multihead_attention_kernelIfLi96ELi128ELi4ELi32ELi64ELb0ELb1EEEv26Multihead_attention_paramsIT_XT5_EE --------------------------
	.section	.nv.info._ZN4mmha33masked_multihead_attention_kernelIfLi96ELi128ELi4ELi32ELi64ELb0ELb1EEEv26Multihead_attention_paramsIT_XT5_EE,"",@"SHT_CUDA_INFO"
	.sectionflags	@""
	.align	4


	//----- nvinfo : EIATTR_CUDA_API_VERSION
	.align		4
        /*0000*/ 	.byte	0x04, 0x37
        /*0002*/ 	.short	(.L_593 - .L_592)
.L_592:
        /*0004*/ 	.word	0x00000082


	//----- nvinfo : EIATTR_SW2861232_WAR
	.align		4
.L_593:
        /*0008*/ 	.byte	0x01, 0x35
	.zero		2


	//----- nvinfo : EIATTR_PARAM_CBANK
	.align		4
        /*000c*/ 	.byte	0x04, 0x0a
        /*000e*/ 	.short	(.L_595 - .L_594)
	.align		4
.L_594:
        /*0010*/ 	.word	index@(.nv.constant0._ZN4mmha33masked_multihead_attention_kernelIfLi96ELi128ELi4ELi32ELi64ELb0ELb1EEEv26Multihead_attention_paramsIT_XT5_EE)
        /*0014*/ 	.short	0x0160
        /*0016*/ 	.short	0x0128


	//----- nvinfo : EIATTR_CBANK_PARAM_SIZE
	.align		4
.L_595:
        /*0018*/ 	.byte	0x03, 0x19
        /*001a*/ 	.short	0x0128


	//----- nvinfo : EIATTR_KPARAM_INFO
	.align		4
        /*001c*/ 	.byte	0x04, 0x17
        /*001e*/ 	.short	(.L_597 - .L_596)
.L_596:
        /*0020*/ 	.word	0x00000000
        /*0024*/ 	.short	0x0000
        /*0026*/ 	.short	0x0000
        /*0028*/ 	.byte	0x00, 0xf0, 0xa1, 0x04


	//----- nvinfo : EIATTR_MAXREG_COUNT
	.align		4
.L_597:
        /*002c*/ 	.byte	0x03, 0x1b
        /*002e*/ 	.short	0x00ff


	//----- nvinfo : EIATTR_NUM_BARRIERS
	.align		4
        /*0030*/ 	.byte	0x02, 0x4c
        /*0032*/ 	.byte	0x01
	.zero		1


	//----- nvinfo : EIATTR_EXTERNS
	.align		4
        /*0034*/ 	.byte	0x04, 0x0f
        /*0036*/ 	.short	(.L_599 - .L_598)


	//   ....[0]....
	.align		4
.L_598:
        /*0038*/ 	.word	index@(__assertfail)


	//----- nvinfo : EIATTR_MERCURY_ISA_VERSION
	.align		4
.L_599:
        /*003c*/ 	.byte	0x03, 0x5f
        /*003e*/ 	.short	0x0000


	//----- nvinfo : EIATTR_COOP_GROUP_MASK_REGIDS
	.align		4
        /*0040*/ 	.byte	0x04, 0x29
        /*0042*/ 	.short	(.L_601 - .L_600)


	//   ....[0]....
.L_600:
        /*0044*/ 	.word	0xffffffff


	//   ....[1]....
        /*0048*/ 	.word	0xffffffff


	//   ....[2]....
        /*004c*/ 	.word	0xffffffff


	//   ....[3]....
        /*0050*/ 	.word	0xffffffff


	//   ....[4]....
        /*0054*/ 	.word	0xffffffff


	//   ....[5]....
        /*0058*/ 	.word	0xffffffff


	//   ....[6]....
        /*005c*/ 	.word	0xffffffff


	//   ....[7]....
        /*0060*/ 	.word	0xffffffff


	//   ....[8]....
        /*0064*/ 	.word	0xffffffff


	//   ....[9]....
        /*0068*/ 	.word	0xffffffff


	//   ....[10]....
        /*006c*/ 	.word	0xffffffff


	//   ....[11]....
        /*0070*/ 	.word	0xffffffff


	//   ....[12]....
        /*0074*/ 	.word	0xffffffff


	//   ....[13]....
        /*0078*/ 	.word	0xffffffff


	//   ....[14]....
        /*007c*/ 	.word	0xffffffff


	//   ....[15]....
        /*0080*/ 	.word	0xffffffff


	//   ....[16]....
        /*0084*/ 	.word	0xffffffff


	//   ....[17]....
        /*0088*/ 	.word	0xffffffff


	//   ....[18]....
        /*008c*/ 	.word	0xffffffff


	//   ....[19]....
        /*0090*/ 	.word	0xffffffff


	//   ....[20]....
        /*0094*/ 	.word	0xffffffff


	//   ....[21]....
        /*0098*/ 	.word	0xffffffff


	//   ....[22]....
        /*009c*/ 	.word	0xffffffff


	//   ....[23]....
        /*00a0*/ 	.word	0xffffffff


	//   ....[24]....
        /*00a4*/ 	.word	0xffffffff


	//   ....[25]....
        /*00a8*/ 	.word	0xffffffff


	//   ....[26]....
        /*00ac*/ 	.word	0xffffffff


	//   ....[27]....
        /*00b0*/ 	.word	0xffffffff


	//   ....[28]....
        /*00b4*/ 	.word	0xffffffff


	//----- nvinfo : EIATTR_COOP_GROUP_INSTR_OFFSETS
	.align		4
.L_601:
        /*00b8*/ 	.byte	0x04, 0x28
        /*00ba*/ 	.short	(.L_603 - .L_602)


	//   ....[0]....
.L_602:
        /*00bc*/ 	.word	0x00001930


	//   ....[1]....
        /*00c0*/ 	.word	0x00001960


	//   ....[2]....
        /*00c4*/ 	.word	0x00001980


	//   ....[3]....
        /*00c8*/ 	.word	0x000019a0


	//   ....[4]....
        /*00cc*/ 	.word	0x000019c0


	//   ....[5]....
        /*00d0*/ 	.word	0x00003cd0


	//   ....[6]....
        /*00d4*/ 	.word	0x00003d00


	//   ....[7]....
        /*00d8*/ 	.word	0x00003f20


	//   ....[8]....
        /*00dc*/ 	.word	0x00003f50


	//   ....[9]....
        /*00e0*/ 	.word	0x00003f70


	//   ....[10]....
        /*00e4*/ 	.word	0x00004090


	//   ....[11]....
        /*00e8*/ 	.word	0x000040b0


	//   ....[12]....
        /*00ec*/ 	.word	0x00004270


	//   ....[13]....
        /*00f0*/ 	.word	0x000042f0


	//   ....[14]....
        /*00f4*/ 	.word	0x00004350


	//   ....[15]....
        /*00f8*/ 	.word	0x00004380


	//   ....[16]....
        /*00fc*/ 	.word	0x000043c0


	//   ....[17]....
        /*0100*/ 	.word	0x00004490


	//   ....[18]....
        /*0104*/ 	.word	0x000044e0


	//   ....[19]....
        /*0108*/ 	.word	0x00006590


	//   ....[20]....
        /*010c*/ 	.word	0x00006610


	//   ....[21]....
        /*0110*/ 	.word	0x00006680


	//   ....[22]....
        /*0114*/ 	.word	0x000066f0


	//   ....[23]....
        /*0118*/ 	.word	0x00006760


	//   ....[24]....
        /*011c*/ 	.word	0x000067e0


	//   ....[25]....
        /*0120*/ 	.word	0x00006860


	//   ....[26]....
        /*0124*/ 	.word	0x000068e0


	//   ....[27]....
        /*0128*/ 	.word	0x00006960


	//   ....[28]....
        /*012c*/ 	.word	0x000069d0


	//----- nvinfo : EIATTR_SYSCALL_OFFSETS
	.align		4
.L_603:
        /*0130*/ 	.byte	0x04, 0x46
        /*0132*/ 	.short	(.L_605 - .L_604)


	//   ....[0]....
.L_604:
        /*0134*/ 	.word	0x00000fc0


	//----- nvinfo : EIATTR_EXIT_INSTR_OFFSETS
	.align		4
.L_605:
        /*0138*/ 	.byte	0x04, 0x1c
        /*013a*/ 	.short	(.L_607 - .L_606)


	//   ....[0]....
.L_606:
        /*013c*/ 	.word	0x000000a0


	//   ....[1]....
        /*0140*/ 	.word	0x00006300


	//   ....[2]....
        /*0144*/ 	.word	0x00006370


	//   ....[3]....
        /*0148*/ 	.word	0x00006530


	//----- nvinfo : EIATTR_CRS_STACK_SIZE
	.align		4
.L_607:
        /*014c*/ 	.byte	0x04, 0x1e
        /*014e*/ 	.short	(.L_609 - .L_608)
.L_608:
        /*0150*/ 	.word	0x00000000
.L_609:


//--------------------- .nv.info._ZN4mmha33masked_multihead_attention_kernelIfLi96ELi128ELi1ELi32ELi256ELb0ELb0EEEv26Multihead_attention_paramsIT_XT5_EE --------------------------
	.section	.nv.info._ZN4mmha33masked_multihead_attention_kernelIfLi96ELi128ELi1ELi32ELi256ELb0ELb0EEEv26Multihead_attention_paramsIT_XT5_EE,"",@"SHT_CUDA_INFO"
	.sectionflags	@""
	.align	4


	//----- nvinfo : EIATTR_CUDA_API_VERSION
	.align		4
        /*0000*/ 	.byte	0x04, 0x37
        /*0002*/ 	.short	(.L_611 - .L_610)
.L_610:
        /*0004*/ 	.word	0x00000082


	//----- nvinfo : EIATTR_SW2861232_WAR
	.align		4
.L_611:
        /*0008*/ 	.byte	0x01, 0x35
	.zero		2


	//----- nvinfo : EIATTR_PARAM_CBANK
	.align		4
        /*000c*/ 	.byte	0x04, 0x0a
        /*000e*/ 	.short	(.L_613 - .L_612)
	.align		4
.L_612:
        /*0010*/ 	.word	index@(.nv.constant0._ZN4mmha33masked_multihead_attention_kernelIfLi96ELi128ELi1ELi32ELi256ELb0ELb0EEEv26Multihead_attention_paramsIT_XT5_EE)
        /*0014*/ 	.short	0x0160
        /*0016*/ 	.short	0x0128


	//----- nvinfo : EIATTR_CBANK_PARAM_SIZE
	.align		4
.L_613:
        /*0018*/ 	.byte	0x03, 0x19
        /*001a*/ 	.short	0x0128


	//----- nvinfo : EIATTR_KPARAM_INFO
	.align		4
        /*001c*/ 	.byte	0x04, 0x17
        /*001e*/ 	.short	(.L_615 - .L_614)
.L_614:
        /*0020*/ 	.word	0x00000000
        /*0024*/ 	.short	0x0000
        /*0026*/ 	.short	0x0000
        /*0028*/ 	.byte	0x00, 0xf0, 0xa1, 0x04


	//----- nvinfo : EIATTR_MAXREG_COUNT
	.align		4
.L_615:
        /*002c*/ 	.byte	0x03, 0x1b
        /*002e*/ 	.short	0x00ff


	//----- nvinfo : EIATTR_NUM_BARRIERS
	.align		4
        /*0030*/ 	.byte	0x02, 0x4c
        /*0032*/ 	.byte	0x01
	.zero		1


	//----- nvinfo : EIATTR_EXTERNS
	.align		4
        /*0034*/ 	.byte	0x04, 0x0f
        /*0036*/ 	.short	(.L_617 - .L_616)


	//   ....[0]....
	.align		4
.L_616:
        /*0038*/ 	.word	index@(__assertfail)


	//----- nvinfo : EIATTR_ANNOTATIONS
	.align		4
.L_617:
        /*003c*/ 	.byte	0x04, 0x55
        /*003e*/ 	.short	(.L_619 - .L_618)


	//   ....[0]....
.L_618:
        /* <DEDUP_REMOVED lines=14> */


	//----- nvinfo : EIATTR_MERCURY_ISA_VERSION
	.align		4
.L_619:
        /*0110*/ 	.byte	0x03, 0x5f
        /*0112*/ 	.short	0x0000


	//----- nvinfo : EIATTR_COOP_GROUP_MASK_REGIDS
	.align		4
        /*0114*/ 	.byte	0x04, 0x29
        /*0116*/ 	.short	(.L_621 - .L_620)


	//   ....[0]....
.L_620:
        /*0118*/ 	.word	0xffffffff


	//   ....[1]....
        /*011c*/ 	.word	0xffffffff


	//   ....[2]....
        /*0120*/ 	.word	0xffffffff


	//   ....[3]....
        /*0124*/ 	.word	0xffffffff


	//   ....[4]....
        /*0128*/ 	.word	0xffffffff


	//   ....[5]....
        /*012c*/ 	.word	0xffffffff


	//   ....[6]....
        /*0130*/ 	.word	0xffffffff


	//   ....[7]....
        /*0134*/ 	.word	0xffffffff


	//   ....[8]....
        /*0138*/ 	.word	0xffffffff


	//   ....[9]....
        /*013c*/ 	.word	0xffffffff


	//   ....[10]....
        /*0140*/ 	.word	0xffffffff


	//   ....[11]....
        /*0144*/ 	.word	0xffffffff


	//   ....[12]....
        /*0148*/ 	.word	0xffffffff


	//   ....[13]....
        /*014c*/ 	.word	0xffffffff


	//   ....[14]....
        /*0150*/ 	.word	0xffffffff


	//   ....[15]....
        /*0154*/ 	.word	0xffffffff


	//   ....[16]....
        /*0158*/ 	.word	0xffffffff


	//   ....[17]....
        /*015c*/ 	.word	0xffffffff


	//   ....[18]....
        /*0160*/ 	.word	0xffffffff


	//   ....[19]....
        /*0164*/ 	.word	0xffffffff


	//   ....[20]....
        /*0168*/ 	.word	0xffffffff


	//   ....[21]....
        /*016c*/ 	.word	0xffffffff


	//   ....[22]....
        /*0170*/ 	.word	0xffffffff


	//   ....[23]....
        /*0174*/ 	.word	0xffffffff


	//   ....[24]....
        /*0178*/ 	.word	0xffffffff


	//   ....[25]....
        /*017c*/ 	.word	0xffffffff


	//   ....[26]....
        /*0180*/ 	.word	0xffffffff


	//   ....[27]....
        /*0184*/ 	.word	0xffffffff


	//----- nvinfo : EIATTR_COOP_GROUP_INSTR_OFFSETS
	.align		4
.L_621:
        /*0188*/ 	.byte	0x04, 0x28
        /*018a*/ 	.short	(.L_623 - .L_622)


	//   ....[0]....
.L_622:
        /*018c*/ 	.word	0x00001b20


	//   ....[1]....
        /*0190*/ 	.word	0x00001b50


	//   ....[2]....
        /*0194*/ 	.word	0x00001b70


	//   ....[3]....
        /*0198*/ 	.word	0x00001b90


	//   ....[4]....
        /*019c*/ 	.word	0x00001bb0


	//   ....[5]....
        /*01a0*/ 	.word	0x00004f40


	//   ....[6]....
        /*01a4*/ 	.word	0x00004f90


	//   ....[7]....
        /*01a8*/ 	.word	0x00005010


	//   ....[8]....
        /*01ac*/ 	.word	0x00005040


	//   ....[9]....
        /*01b0*/ 	.word	0x00005060


	//   ....[10]....
        /*01b4*/ 	.word	0x000050c0


	//   ....[11]....
        /*01b8*/ 	.word	0x000050e0


	//   ....[12]....
        /*01bc*/ 	.word	0x00005100


	//   ....[13]....
        /*01c0*/ 	.word	0x00005130


	//   ....[14]....
        /*01c4*/ 	.word	0x00005340


	//   ....[15]....
        /*01c8*/ 	.word	0x00005380


	//   ....[16]....
        /*01cc*/ 	.word	0x000053d0


	//   ....[17]....
        /*01d0*/ 	.word	0x000053f0


	//   ....[18]....
        /*01d4*/ 	.word	0x00005410


	//   ....[19]....
        /*01d8*/ 	.word	0x00005460


	//   ....[20]....
        /*01dc*/ 	.word	0x00005480


	//   ....[21]....
        /*01e0*/ 	.word	0x000054a0


	//   ....[22]....
        /*01e4*/ 	.word	0x000054c0


	//   ....[23]....
        /*01e8*/ 	.word	0x00007ee0


	//   ....[24]....
        /*01ec*/ 	.word	0x00007f50


	//   ....[25]....
        /*01f0*/ 	.word	0x00007fb0


	//   ....[26]....
        /*01f4*/ 	.word	0x00008010


	//   ....[27]....
        /*01f8*/ 	.word	0x00008070


	//----- nvinfo : EIATTR_SYSCALL_OFFSETS
	.align		4
.L_623:
        /*01fc*/ 	.byte	0x04, 0x46
        /*01fe*/ 	.short	(.L_625 - .L_624)


	//   ....[0]....
.L_624:
        /*0200*/ 	.word	0x00001180


	//----- nvinfo : EIATTR_EXIT_INSTR_OFFSETS
	.align		4
.L_625:
        /*0204*/ 	.byte	0x04, 0x1c
        /*0206*/ 	.short	(.L_627 - .L_626)


	//   ....[0]....
.L_626:
        /*0208*/ 	.word	0x000000e0


	//   ....[1]....
        /*020c*/ 	.word	0x00007c40


	//   ....[2]....
        /*0210*/ 	.word	0x00007cc0


	//   ....[3]....
        /*0214*/ 	.word	0x00007e90


	//----- nvinfo : EIATTR_CRS_STACK_SIZE
	.align		4
.L_627:
        /*0218*/ 	.byte	0x04, 0x1e
        /*021a*/ 	.short	(.L_629 - .L_628)
.L_628:
        /*021c*/ 	.word	0x00000000
.L_629:


//--------------------- .nv.info._ZN4mmha33masked_multihead_attention_kernelIfLi96ELi128ELi2ELi32ELi128ELb0ELb0EEEv26Multihead_attention_paramsIT_XT5_EE --------------------------
	.section	.nv.info._ZN4mmha33masked_multihead_attention_kernelIfLi96ELi128ELi2ELi32ELi128ELb0ELb0EEEv26Multihead_attention_paramsIT_XT5_EE,"",@"SHT_CUDA_INFO"
	.sectionflags	@""
	.align	4


	//----- nvinfo : EIATTR_CUDA_API_VERSION
	.align		4
        /*0000*/ 	.byte	0x04, 0x37
        /*0002*/ 	.short	(.L_631 - .L_630)
.L_630:
        /*0004*/ 	.word	0x00000082


	//----- nvinfo : EIATTR_SW2861232_WAR
	.align		4
.L_631:
        /*0008*/ 	.byte	0x01, 0x35
	.zero		2


	//----- nvinfo : EIATTR_PARAM_CBANK
	.align		4
        /*000c*/ 	.byte	0x04, 0x0a
        /*000e*/ 	.short	(.L_633 - .L_632)
	.align		4
.L_632:
        /*0010*/ 	.word	index@(.nv.constant0._ZN4mmha33masked_multihead_attention_kernelIfLi96ELi128ELi2ELi32ELi128ELb0ELb0EEEv26Multihead_attention_paramsIT_XT5_EE)
        /*0014*/ 	.short	0x0160
        /*0016*/ 	.short	0x0128


	//----- nvinfo : EIATTR_CBANK_PARAM_SIZE
	.align		4
.L_633:
        /*0018*/ 	.byte	0x03, 0x19
        /*001a*/ 	.short	0x0128


	//----- nvinfo : EIATTR_KPARAM_INFO
	.align		4
        /*001c*/ 	.byte	0x04, 0x17
        /*001e*/ 	.short	(.L_635 - .L_634)
.L_634:
        /*0020*/ 	.word	0x00000000
        /*0024*/ 	.short	0x0000
        /*0026*/ 	.short	0x0000
        /*0028*/ 	.byte	0x00, 0xf0, 0xa1, 0x04


	//----- nvinfo : EIATTR_MAXREG_COUNT
	.align		4
.L_635:
        /*002c*/ 	.byte	0x03, 0x1b
        /*002e*/ 	.short	0x00ff


	//----- nvinfo : EIATTR_NUM_BARRIERS
	.align		4
        /*0030*/ 	.byte	0x02, 0x4c
        /*0032*/ 	.byte	0x01
	.zero		1


	//----- nvinfo : EIATTR_EXTERNS
	.align		4
        /*0034*/ 	.byte	0x04, 0x0f
        /*0036*/ 	.short	(.L_637 - .L_636)


	//   ....[0]....
	.align		4
.L_636:
        /*0038*/ 	.word	index@(__assertfail)


	//----- nvinfo : EIATTR_MERCURY_ISA_VERSION
	.align		4
.L_637:
        /*003c*/ 	.byte	0x03, 0x5f
        /*003e*/ 	.short	0x0000


	//----- nvinfo : EIATTR_COOP_GROUP_MASK_REGIDS
	.align		4
        /*0040*/ 	.byte	0x04, 0x29
        /*0042*/ 	.short	(.L_639 - .L_638)


	//   ....[0]....
.L_638:
        /*0044*/ 	.word	0xffffffff


	//   ....[1]....
        /*0048*/ 	.word	0xffffffff


	//   ....[2]....
        /*004c*/ 	.word	0xffffffff


	//   ....[3]....
        /*0050*/ 	.word	0xffffffff


	//   ....[4]....
        /*0054*/ 	.word	0xffffffff


	//   ....[5]....
        /*0058*/ 	.word	0xffffffff


	//   ....[6]....
        /*005c*/ 	.word	0xffffffff


	//   ....[7]....
        /*0060*/ 	.word	0xffffffff


	//   ....[8]....
        /*0064*/ 	.word	0xffffffff


	//   ....[9]....
        /*0068*/ 	.word	0xffffffff


	//   ....[10]....
        /*006c*/ 	.word	0xffffffff


	//   ....[11]....
        /*0070*/ 	.word	0xffffffff


	//   ....[12]....
        /*0074*/ 	.word	0xffffffff


	//   ....[13]....
        /*0078*/ 	.word	0xffffffff


	//   ....[14]....
        /*007c*/ 	.word	0xffffffff


	//   ....[15]....
        /*0080*/ 	.word	0xffffffff


	//   ....[16]....
        /*0084*/ 	.word	0xffffffff


	//   ....[17]....
        /*0088*/ 	.word	0xffffffff


	//   ....[18]....
        /*008c*/ 	.word	0xffffffff


	//   ....[19]....
        /*0090*/ 	.word	0xffffffff


	//   ....[20]....
        /*0094*/ 	.word	0xffffffff


	//   ....[21]....
        /*0098*/ 	.word	0xffffffff


	//   ....[22]....
        /*009c*/ 	.word	0xffffffff


	//   ....[23]....
        /*00a0*/ 	.word	0xffffffff


	//   ....[24]....
        /*00a4*/ 	.word	0xffffffff


	//   ....[25]....
        /*00a8*/ 	.word	0xffffffff


	//   ....[26]....
        /*00ac*/ 	.word	0xffffffff


	//   ....[27]....
        /*00b0*/ 	.word	0xffffffff


	//   ....[28]....
        /*00b4*/ 	.word	0xffffffff


	//   ....[29]....
        /*00b8*/ 	.word	0xffffffff


	//   ....[30]....
        /*00bc*/ 	.word	0xffffffff


	//----- nvinfo : EIATTR_COOP_GROUP_INSTR_OFFSETS
	.align		4
.L_639:
        /*00c0*/ 	.byte	0x04, 0x28
        /*00c2*/ 	.short	(.L_641 - .L_640)


	//   ....[0]....
.L_640:
        /*00c4*/ 	.word	0x000018e0


	//   ....[1]....
        /*00c8*/ 	.word	0x00001910


	//   ....[2]....
        /*00cc*/ 	.word	0x00001930


	//   ....[3]....
        /*00d0*/ 	.word	0x00001950


	//   ....[4]....
        /*00d4*/ 	.word	0x00001970


	//   ....[5]....
        /*00d8*/ 	.word	0x00003850


	//   ....[6]....
        /*00dc*/ 	.word	0x00003a70


	//   ....[7]....
        /*00e0*/ 	.word	0x00003aa0


	//   ....[8]....
        /*00e4*/ 	.word	0x00003ac0


	//   ....[9]....
        /*00e8*/ 	.word	0x00003ae0


	//   ....[10]....
        /*00ec*/ 	.word	0x00003c00


	//   ....[11]....
        /*00f0*/ 	.word	0x00003c20


	//   ....[12]....
        /*00f4*/ 	.word	0x00003c40


	//   ....[13]....
        /*00f8*/ 	.word	0x00003e20


	//   ....[14]....
        /*00fc*/ 	.word	0x00003e70


	//   ....[15]....
        /*0100*/ 	.word	0x00003ea0


	//   ....[16]....
        /*0104*/ 	.word	0x00003ec0


	//   ....[17]....
        /*0108*/ 	.word	0x00003ee0


	//   ....[18]....
        /*010c*/ 	.word	0x00003f30


	//   ....[19]....
        /*0110*/ 	.word	0x00003f50


	//   ....[20]....
        /*0114*/ 	.word	0x00003f70


	//   ....[21]....
        /*0118*/ 	.word	0x00006750


	//   ....[22]....
        /*011c*/ 	.word	0x000067c0


	//   ....[23]....
        /*0120*/ 	.word	0x00006830


	//   ....[24]....
        /*0124*/ 	.word	0x000068a0


	//   ....[25]....
        /*0128*/ 	.word	0x00006910


	//   ....[26]....
        /*012c*/ 	.word	0x00006980


	//   ....[27]....
        /*0130*/ 	.word	0x000069f0


	//   ....[28]....
        /*0134*/ 	.word	0x00006a60


	//   ....[29]....
        /*0138*/ 	.word	0x00006ad0


	//   ....[30]....
        /*013c*/ 	.word	0x00006b40


	//----- nvinfo : EIATTR_SYSCALL_OFFSETS
	.align		4
.L_641:
        /*0140*/ 	.byte	0x04, 0x46
        /*0142*/ 	.short	(.L_643 - .L_642)


	//   ....[0]....
.L_642:
        /*0144*/ 	.word	0x00000f70


	//----- nvinfo : EIATTR_EXIT_INSTR_OFFSETS
	.align		4
.L_643:
        /*0148*/ 	.byte	0x04, 0x1c
        /*014a*/ 	.short	(.L_645 - .L_644)


	//   ....[0]....
.L_644:
        /*014c*/ 	.word	0x000000a0


	//   ....[1]....
        /*0150*/ 	.word	0x000064c0


	//   ....[2]....
        /*0154*/ 	.word	0x00006530


	//   ....[3]....
        /*0158*/ 	.word	0x000066f0


	//----- nvinfo : EIATTR_CRS_STACK_SIZE
	.align		4
.L_645:
        /*015c*/ 	.byte	0x04, 0x1e
        /*015e*/ 	.short	(.L_647 - .L_646)
.L_646:
        /*0160*/ 	.word	0x00000000
.L_647:


//--------------------- .nv.info._ZN4mmha33masked_multihead_attention_kernelIfLi96ELi128ELi4ELi32ELi64ELb0ELb0EEEv26Multihead_attention_paramsIT_XT5_EE --------------------------
	.section	.nv.info._ZN4mmha33masked_multihead_attention_kernelIfLi96ELi128ELi4ELi32ELi64ELb0ELb0EEEv26Multihead_attention_paramsIT_XT5_EE,"",@"SHT_CUDA_INFO"
	.sectionflags	@""
	.align	4


	//----- nvinfo : EIATTR_CUDA_API_VERSION
	.align		4
        /*0000*/ 	.byte	0x04, 0x37
        /*0002*/ 	.short	(.L_649 - .L_648)
.L_648:
        /*0004*/ 	.word	0x00000082


	//----- nvinfo : EIATTR_SW2861232_WAR
	.align		4
.L_649:
        /*0008*/ 	.byte	0x01, 0x35
	.zero		2


	//----- nvinfo : EIATTR_PARAM_CBANK
	.align		4
        /*000c*/ 	.byte	0x04, 0x0a
        /*000e*/ 	.short	(.L_651 - .L_650)
	.align		4
.L_650:
        /*0010*/ 	.word	index@(.nv.constant0._ZN4mmha33masked_multihead_attention_kernelIfLi96ELi128ELi4ELi32ELi64ELb0ELb0EEEv26Multihead_attention_paramsIT_XT5_EE)
        /*0014*/ 	.short	0x0160
        /*0016*/ 	.short	0x0128


	//----- nvinfo : EIATTR_CBANK_PARAM_SIZE
	.align		4
.L_651:
        /*0018*/ 	.byte	0x03, 0x19
        /*001a*/ 	.short	0x0128


	//----- nvinfo : EIATTR_KPARAM_INFO
	.align		4
        /*001c*/ 	.byte	0x04, 0x17
        /*001e*/ 	.short	(.L_653 - .L_652)
.L_652:
        /*0020*/ 	.word	0x00000000
        /*0024*/ 	.short	0x0000
        /*0026*/ 	.short	0x0000
        /*0028*/ 	.byte	0x00, 0xf0, 0xa1, 0x04


	//----- nvinfo : EIATTR_MAXREG_COUNT
	.align		4
.L_653:
        /*002c*/ 	.byte	0x03, 0x1b
        /*002e*/ 	.short	0x00ff


	//----- nvinfo : EIATTR_NUM_BARRIERS
	.align		4
        /*0030*/ 	.byte	0x02, 0x4c
        /*0032*/ 	.byte	0x01
	.zero		1


	//----- nvinfo : EIATTR_EXTERNS
	.align		4
        /*0034*/ 	.byte	0x04, 0x0f
        /*0036*/ 	.short	(.L_655 - .L_654)


	//   ....[0]....
	.align		4
.L_654:
        /*0038*/ 	.word	index@(__assertfail)


	//----- nvinfo : EIATTR_MERCURY_ISA_VERSION
	.align		4
.L_655:
        /*003c*/ 	.byte	0x03, 0x5f
        /*003e*/ 	.short	0x0000


	//----- nvinfo : EIATTR_INT_WARP_WIDE_INSTR_OFFSETS
	.align		4
        /*0040*/ 	.byte	0x04, 0x31
        /*0042*/ 	.short	(.L_657 - .L_656)


	//   ....[0]....
.L_656:
        /*0044*/ 	.word	0x00000bb0


	//----- nvinfo : EIATTR_COOP_GROUP_MASK_REGIDS
	.align		4
.L_657:
        /*0048*/ 	.byte	0x04, 0x29
        /*004a*/ 	.short	(.L_659 - .L_658)


	//   ....[0]....
.L_658:
        /*004c*/ 	.word	0xffffffff


	//   ....[1]....
        /*0050*/ 	.word	0xffffffff


	//   ....[2]....
        /*0054*/ 	.word	0xffffffff


	//   ....[3]....
        /*0058*/ 	.word	0xffffffff


	//   ....[4]....
        /*005c*/ 	.word	0xffffffff


	//   ....[5]....
        /*0060*/ 	.word	0xffffffff


	//   ....[6]....
        /*0064*/ 	.word	0xffffffff


	//   ....[7]....
        /*0068*/ 	.word	0xffffffff


	//   ....[8]....
        /*006c*/ 	.word	0xffffffff


	//   ....[9]....
        /*0070*/ 	.word	0xffffffff


	//   ....[10]....
        /*0074*/ 	.word	0xffffffff


	//   ....[11]....
        /*0078*/ 	.word	0xffffffff


	//   ....[12]....
        /*007c*/ 	.word	0xffffffff


	//   ....[13]....
        /*0080*/ 	.word	0xffffffff


	//   ....[14]....
        /*0084*/ 	.word	0xffffffff


	//   ....[15]....
        /*0088*/ 	.word	0xffffffff


	//   ....[16]....
        /*008c*/ 	.word	0xffffffff


	//   ....[17]....
        /*0090*/ 	.word	0xffffffff


	//   ....[18]....
        /*0094*/ 	.word	0xffffffff


	//   ....[19]....
        /*0098*/ 	.word	0xffffffff


	//   ....[20]....
        /*009c*/ 	.word	0xffffffff


	//   ....[21]....
        /*00a0*/ 	.word	0xffffffff


	//   ....[22]....
        /*00a4*/ 	.word	0xffffffff


	//   ....[23]....
        /*00a8*/ 	.word	0xffffffff


	//   ....[24]....
        /*00ac*/ 	.word	0xffffffff


	//   ....[25]....
        /*00b0*/ 	.word	0xffffffff


	//   ....[26]....
        /*00b4*/ 	.word	0xffffffff


	//   ....[27]....
        /*00b8*/ 	.word	0xffffffff


	//   ....[28]....
        /*00bc*/ 	.word	0xffffffff


	//----- nvinfo : EIATTR_COOP_GROUP_INSTR_OFFSETS
	.align		4
.L_659:
        /*00c0*/ 	.byte	0x04, 0x28
        /*00c2*/ 	.short	(.L_661 - .L_660)


	//   ....[0]....
.L_660:
        /*00c4*/ 	.word	0x00001b40


	//   ....[1]....
        /*00c8*/ 	.word	0x00001b70


	//   ....[2]....
        /*00cc*/ 	.word	0x00001b90


	//   ....[3]....
        /*00d0*/ 	.word	0x00001bb0


	//   ....[4]....
        /*00d4*/ 	.word	0x00001bd0


	//   ....[5]....
        /*00d8*/ 	.word	0x00003760


	//   ....[6]....
        /*00dc*/ 	.word	0x00003790


	//   ....[7]....
        /*00e0*/ 	.word	0x000039b0


	//   ....[8]....
        /*00e4*/ 	.word	0x000039e0


	//   ....[9]....
        /*00e8*/ 	.word	0x00003a00


	//   ....[10]....
        /*00ec*/ 	.word	0x00003b20


	//   ....[11]....
        /*00f0*/ 	.word	0x00003b40


	//   ....[12]....
        /*00f4*/ 	.word	0x00003d20


	//   ....[13]....
        /*00f8*/ 	.word	0x00003d80


	//   ....[14]....
        /*00fc*/ 	.word	0x00003dd0


	//   ....[15]....
        /*0100*/ 	.word	0x00003df0


	//   ....[16]....
        /*0104*/ 	.word	0x00003e10


	//   ....[17]....
        /*0108*/ 	.word	0x00003e80


	//   ....[18]....
        /*010c*/ 	.word	0x00003ea0


	//   ....[19]....
        /*0110*/ 	.word	0x00006690


	//   ....[20]....
        /*0114*/ 	.word	0x000066f0


	//   ....[21]....
        /*0118*/ 	.word	0x00006750


	//   ....[22]....
        /*011c*/ 	.word	0x000067b0


	//   ....[23]....
        /*0120*/ 	.word	0x00006820


	//   ....[24]....
        /*0124*/ 	.word	0x00006880


	//   ....[25]....
        /*0128*/ 	.word	0x000068e0


	//   ....[26]....
        /*012c*/ 	.word	0x00006950


	//   ....[27]....
        /*0130*/ 	.word	0x000069b0


	//   ....[28]....
        /*0134*/ 	.word	0x00006a20


	//----- nvinfo : EIATTR_SYSCALL_OFFSETS
	.align		4
.L_661:
        /*0138*/ 	.byte	0x04, 0x46
        /*013a*/ 	.short	(.L_663 - .L_662)


	//   ....[0]....
.L_662:
        /*013c*/ 	.word	0x000011b0


	//----- nvinfo : EIATTR_EXIT_INSTR_OFFSETS
	.align		4
.L_663:
        /*0140*/ 	.byte	0x04, 0x1c
        /*0142*/ 	.short	(.L_665 - .L_664)


	//   ....[0]....
.L_664:
        /*0144*/ 	.word	0x000000d0


	//   ....[1]....
        /*0148*/ 	.word	0x00006410


	//   ....[2]....
        /*014c*/ 	.word	0x00006480


	//   ....[3]....
        /*0150*/ 	.word	0x00006640


	//----- nvinfo : EIATTR_CRS_STACK_SIZE
	.align		4
.L_665:
        /*0154*/ 	.byte	0x04, 0x1e
        /*0156*/ 	.short	(.L_667 - .L_666)
.L_666:
        /*0158*/ 	.word	0x00000000
.L_667:


//--------------------- .nv.callgraph             --------------------------
	.section	.nv.callgraph,"",@"SHT_CUDA_CALLGRAPH"
	.align	4
	.sectionentsize	8
	.align		4
        /*0000*/ 	.word	0x00000000
	.align		4
        /*0004*/ 	.word	0xffffffff
	.align		4
        /*0008*/ 	.word	index@(_ZN4mmha33masked_multihead_attention_kernelItLi96ELi128ELi1ELi16ELi256ELb1ELb1EEEv26Multihead_attention_paramsIT_XT5_EE)
	.align		4
        /*000c*/ 	.word	index@(__assertfail)
	.align		4
        /*0010*/ 	.word	index@(_ZN4mmha33masked_multihead_attention_kernelItLi96ELi128ELi2ELi16ELi128ELb1ELb1EEEv26Multihead_attention_paramsIT_XT5_EE)
	.align		4
        /*0014*/ 	.word	index@(__assertfail)
	.align		4
        /*0018*/ 	.word	index@(_ZN4mmha33masked_multihead_attention_kernelItLi96ELi128ELi4ELi16ELi64ELb1ELb1EEEv26Multihead_attention_paramsIT_XT5_EE)
	.align		4
        /*001c*/ 	.word	index@(__assertfail)
	.align		4
        /*0020*/ 	.word	index@(_ZN4mmha33masked_multihead_attention_kernelItLi96ELi128ELi1ELi16ELi256ELb1ELb0EEEv26Multihead_attention_paramsIT_XT5_EE)
	.align		4
        /*0024*/ 	.word	index@(__assertfail)
	.align		4
        /*0028*/ 	.word	index@(_ZN4mmha33masked_multihead_attention_kernelItLi96ELi128ELi2ELi16ELi128ELb1ELb0EEEv26Multihead_attention_paramsIT_XT5_EE)
	.align		4
        /*002c*/ 	.word	index@(__assertfail)
	.align		4
        /*0030*/ 	.word	index@(_ZN4mmha33masked_multihead_attention_kernelItLi96ELi128ELi4ELi16ELi64ELb1ELb0EEEv26Multihead_attention_paramsIT_XT5_EE)
	.align		4
        /*0034*/ 	.word	index@(__assertfail)
	.align		4
        /*0038*/ 	.word	index@(_ZN4mmha33masked_multihead_attention_kernelIfLi96ELi128ELi1ELi32ELi256ELb1ELb1EEEv26Multihead_attention_paramsIT_XT5_EE)
	.align		4
        /*003c*/ 	.word	index@(__assertfail)
	.align		4
        /*0040*/ 	.word	index@(_ZN4mmha33masked_multihead_attention_kernelIfLi96ELi128ELi2ELi32ELi128ELb1ELb1EEEv26Multihead_attention_paramsIT_XT5_EE)
	.align		4
        /*0044*/ 	.word	index@(__assertfail)
	.align		4
        /*0048*/ 	.word	index@(_ZN4mmha33masked_multihead_attention_kernelIfLi96ELi128ELi4ELi32ELi64ELb1ELb1EEEv26Multihead_attention_paramsIT_XT5_EE)
	.align		4
        /*004c*/ 	.word	index@(__assertfail)
	.align		4
        /*0050*/ 	.word	index@(_ZN4mmha33masked_multihead_attention_kernelIfLi96ELi128ELi1ELi32ELi256ELb1ELb0EEEv26Multihead_attention_paramsIT_XT5_EE)
	.align		4
        /*0054*/ 	.word	index@(__assertfail)
	.align		4
        /*0058*/ 	.word	index@(_ZN4mmha33masked_multihead_attention_kernelIfLi96ELi128ELi2ELi32ELi128ELb1ELb0EEEv26Multihead_attention_paramsIT_XT5_EE)
	.align		4
        /*005c*/ 	.word	index@(__assertfail)
	.align		4
        /*0060*/ 	.word	index@(_ZN4mmha33masked_multihead_attention_kernelIfLi96ELi128ELi4ELi32ELi64ELb1ELb0EEEv26Multihead_attention_paramsIT_XT5_EE)
	.align		4
        /*0064*/ 	.word	index@(__assertfail)
	.align		4
        /*0068*/ 	.word	index@(_ZN4mmha33masked_multihead_attention_kernelItLi96ELi128ELi1ELi16ELi256ELb0ELb1EEEv26Multihead_attention_paramsIT_XT5_EE)
	.align		4
        /*006c*/ 	.word	index@(__assertfail)
	.align		4
        /*0070*/ 	.word	index@(_ZN4mmha33masked_multihead_attention_kernelItLi96ELi128ELi2ELi16ELi128ELb0ELb1EEEv26Multihead_attention_paramsIT_XT5_EE)
	.align		4
        /*0074*/ 	.word	index@(__assertfail)
	.align		4
        /*0078*/ 	.word	index@(_ZN4mmha33masked_multihead_attention_kernelItLi96ELi128ELi4ELi16ELi64ELb0ELb1EEEv26Multihead_attention_paramsIT_XT5_EE)
	.align		4
        /*007c*/ 	.word	index@(__assertfail)
	.align		4
        /*0080*/ 	.word	index@(_ZN4mmha33masked_multihead_attention_kernelItLi96ELi128ELi1ELi16ELi256ELb0ELb0EEEv26Multihead_attention_paramsIT_XT5_EE)
	.align		4
        /*0084*/ 	.word	index@(__assertfail)
	.align		4
        /*0088*/ 	.word	index@(_ZN4mmha33masked_multihead_attention_kernelItLi96ELi128ELi2ELi16ELi128ELb0ELb0EEEv26Multihead_attention_paramsIT_XT5_EE)
	.align		4
        /*008c*/ 	.word	index@(__assertfail)
	.align		4
        /*0090*/ 	.word	index@(_ZN4mmha33masked_multihead_attention_kernelItLi96ELi128ELi4ELi16ELi64ELb0ELb0EEEv26Multihead_attention_paramsIT_XT5_EE)
	.align		4
        /*0094*/ 	.word	index@(__assertfail)
	.align		4
        /*0098*/ 	.word	index@(_ZN4mmha33masked_multihead_attention_kernelIfLi96ELi128ELi1ELi32ELi256ELb0ELb1EEEv26Multihead_attention_paramsIT_XT5_EE)
	.align		4
        /*009c*/ 	.word	index@(__assertfail)
	.align		4
        /*00a0*/ 	.word	index@(_ZN4mmha33masked_multihead_attention_kernelIfLi96ELi128ELi2ELi32ELi128ELb0ELb1EEEv26Multihead_attention_paramsIT_XT5_EE)
	.align		4
        /*00a4*/ 	.word	index@(__assertfail)
	.align		4
        /*00a8*/ 	.word	index@(_ZN4mmha33masked_multihead_attention_kernelIfLi96ELi128ELi4ELi32ELi64ELb0ELb1EEEv26Multihead_attention_paramsIT_XT5_EE)
	.align		4
        /*00ac*/ 	.word	index@(__assertfail)
	.align		4
        /*00b0*/ 	.word	index@(_ZN4mmha33masked_multihead_attention_kernelIfLi96ELi128ELi1ELi32ELi256ELb0ELb0EEEv26Multihead_attention_paramsIT_XT5_EE)
	.align		4
        /*00b4*/ 	.word	index@(__assertfail)
	.align		4
        /*00b8*/ 	.word	index@(_ZN4mmha33masked_multihead_attention_kernelIfLi96ELi128ELi2ELi32ELi128ELb0ELb0EEEv26Multihead_attention_paramsIT_XT5_EE)
	.align		4
        /*00bc*/ 	.word	index@(__assertfail)
	.align		4
        /*00c0*/ 	.word	index@(_ZN4mmha33masked_multihead_attention_kernelIfLi96ELi128ELi4ELi32ELi64ELb0ELb0EEEv26Multihead_attention_paramsIT_XT5_EE)
	.align		4
        /*00c4*/ 	.word	index@(__assertfail)
	.align		4
        /*00c8*/ 	.word	0x00000000
	.align		4
        /*00cc*/ 	.word	0xfffffffe
	.align		4
        /*00d0*/ 	.word	0x00000000
	.align		4
        /*00d4*/ 	.word	0xfffffffd
	.align		4
        /*00d8*/ 	.word	0x00000000
	.align		4
        /*00dc*/ 	.word	0xfffffffc


//--------------------- .nv.rel.action            --------------------------
	.section	.nv.rel.action,"",@"SHT_CUDA_RELOCINFO"
	.align	8
	.sectionentsize	8
        /*0000*/ 	.byte	0x73, 0x00, 0x00, 0x00, 0x00, 0x00, 0x00, 0x00, 0x00, 0x00, 0x00, 0x11, 0x25, 0x00, 0x05, 0x36


//--------------------- .nv.constant4             --------------------------
	.section	.nv.constant4,"a",@progbits
	.align	8
	.align		8
.nv.constant4:
        /*0000*/ 	.dword	__assertfail
	.align		8
        /*0008*/ 	.dword	__unnamed_1
	.align		8
        /*0010*/ 	.dword	__unnamed_2
	.align		8
        /*0018*/ 	.dword	__unnamed_3
	.align		8
        /*0020*/ 	.dword	__unnamed_4
	.align		8
        /*0028*/ 	.dword	__unnamed_5
	.align		8
        /*0030*/ 	.dword	__unnamed_6
	.align		8
        /*0038*/ 	.dword	__unnamed_7
	.align		8
        /*0040*/ 	.dword	__unnamed_8
	.align		8
        /*0048*/ 	.dword	__unnamed_9
	.align		8
        /*0050*/ 	.dword	__unnamed_10
	.align		8
        /*0058*/ 	.dword	__unnamed_11
	.align		8
        /*0060*/ 	.dword	__unnamed_12
	.align		8
        /*0068*/ 	.dword	__unnamed_13
	.align		8
        /*0070*/ 	.dword	__unnamed_14
	.align		8
        /*0078*/ 	.dword	__unnamed_15
	.align		8
        /*0080*/ 	.dword	__unnamed_16
	.align		8
        /*0088*/ 	.dword	__unnamed_17
	.align		8
        /*0090*/ 	.dword	__unnamed_18
	.align		8
        /*0098*/ 	.dword	__unnamed_19
	.align		8
        /*00a0*/ 	.dword	__unnamed_20
	.align		8
        /*00a8*/ 	.dword	__unnamed_21
	.align		8
        /*00b0*/ 	.dword	__unnamed_22
	.align		8
        /*00b8*/ 	.dword	__unnamed_23
	.align		8
        /*00c0*/ 	.dword	__unnamed_24
	.align		8
        /*00c8*/ 	.dword	$str
	.align		8
        /*00d0*/ 	.dword	$str$1


//--------------------- .nv.constant0._ZN4mmha33masked_multihead_attention_kernelItLi96ELi128ELi1ELi16ELi256ELb1ELb1EEEv26Multihead_attention_paramsIT_XT5_EE --------------------------
	.section	.nv.constant0._ZN4mmha33masked_multihead_attention_kernelItLi96ELi128ELi1ELi16ELi256ELb1ELb1EEEv26Multihead_attention_paramsIT_XT5_EE,"a",@progbits
	.sectionflags	@""
	.align	4
.nv.constant0._ZN4mmha33masked_multihead_attention_kernelItLi96ELi128ELi1ELi16ELi256ELb1ELb1EEEv26Multihead_attention_paramsIT_XT5_EE:
	.zero		648


//--------------------- .nv.constant0._ZN4mmha33masked_multihead_attention_kernelItLi96ELi128ELi2ELi16ELi128ELb1ELb1EEEv26Multihead_attention_paramsIT_XT5_EE --------------------------
	.section	.nv.constant0._ZN4mmha33masked_multihead_attention_kernelItLi96ELi128ELi2ELi16ELi128ELb1ELb1EEEv26Multihead_attention_paramsIT_XT5_EE,"a",@progbits
	.sectionflags	@""
	.align	4
.nv.constant0._ZN4mmha33masked_multihead_attention_kernelItLi96ELi128ELi2ELi16ELi128ELb1ELb1EEEv26Multihead_attention_paramsIT_XT5_EE:
	.zero		648


//--------------------- .nv.constant0._ZN4mmha33masked_multihead_attention_kernelItLi96ELi128ELi4ELi16ELi64ELb1ELb1EEEv26Multihead_attention_paramsIT_XT5_EE --------------------------
	.section	.nv.constant0._ZN4mmha33masked_multihead_attention_kernelItLi96ELi128ELi4ELi16ELi64ELb1ELb1EEEv26Multihead_attention_paramsIT_XT5_EE,"a",@progbits
	.sectionflags	@""
	.align	4
.nv.constant0._ZN4mmha33masked_multihead_attention_kernelItLi96ELi128ELi4ELi16ELi64ELb1ELb1EEEv26Multihead_attention_paramsIT_XT5_EE:
	.zero		648


//--------------------- .nv.constant0._ZN4mmha33masked_multihead_attention_kernelItLi96ELi128ELi1ELi16ELi256ELb1ELb0EEEv26Multihead_attention_paramsIT_XT5_EE --------------------------
	.section	.nv.constant0._ZN4mmha33masked_multihead_attention_kernelItLi96ELi128ELi1ELi16ELi256ELb1ELb0EEEv26Multihead_attention_paramsIT_XT5_EE,"a",@progbits
	.sectionflags	@""
	.align	4
.nv.constant0._ZN4mmha33masked_multihead_attention_kernelItLi96ELi128ELi1ELi16ELi256ELb1ELb0EEEv26Multihead_attention_paramsIT_XT5_EE:
	.zero		648


//--------------------- .nv.constant0._ZN4mmha33masked_multihead_attention_kernelItLi96ELi128ELi2ELi16ELi128ELb1ELb0EEEv26Multihead_attention_paramsIT_XT5_EE --------------------------
	.section	.nv.constant0._ZN4mmha33masked_multihead_attention_kernelItLi96ELi128ELi2ELi16ELi128ELb1ELb0EEEv26Multihead_attention_paramsIT_XT5_EE,"a",@progbits
	.sectionflags	@""
	.align	4
.nv.constant0._ZN4mmha33masked_multihead_attention_kernelItLi96ELi128ELi2ELi16ELi128ELb1ELb0EEEv26Multihead_attention_paramsIT_XT5_EE:
	.zero		648


//--------------------- .nv.constant0._ZN4mmha33masked_multihead_attention_kernelItLi96ELi128ELi4ELi16ELi64ELb1ELb0EEEv26Multihead_attention_paramsIT_XT5_EE --------------------------
	.section	.nv.constant0._ZN4mmha33masked_multihead_attention_kernelItLi96ELi128ELi4ELi16ELi64ELb1ELb0EEEv26Multihead_attention_paramsIT_XT5_EE,"a",@progbits
	.sectionflags	@""
	.align	4
.nv.constant0._ZN4mmha33masked_multihead_attention_kernelItLi96ELi128ELi4ELi16ELi64ELb1ELb0EEEv26Multihead_attention_paramsIT_XT5_EE:
	.zero		648


//--------------------- .nv.constant0._ZN4mmha33masked_multihead_attention_kernelIfLi96ELi128ELi1ELi32ELi256ELb1ELb1EEEv26Multihead_attention_paramsIT_XT5_EE --------------------------
	.section	.nv.constant0._ZN4mmha33masked_multihead_attention_kernelIfLi96ELi128ELi1ELi32ELi256ELb1ELb1EEEv26Multihead_attention_paramsIT_XT5_EE,"a",@progbits
	.sectionflags	@""
	.align	4
.nv.constant0._ZN4mmha33masked_multihead_attention_kernelIfLi96ELi128ELi1ELi32ELi256ELb1ELb1EEEv26Multihead_attention_paramsIT_XT5_EE:
	.zero		648


//--------------------- .nv.constant0._ZN4mmha33masked_multihead_attention_kernelIfLi96ELi128ELi2ELi32ELi128ELb1ELb1EEEv26Multihead_attention_paramsIT_XT5_EE --------------------------
	.section	.nv.constant0._ZN4mmha33masked_multihead_attention_kernelIfLi96ELi128ELi2ELi32ELi128ELb1ELb1EEEv26Multihead_attention_paramsIT_XT5_EE,"a",@progbits
	.sectionflags	@""
	.align	4
.nv.constant0._ZN4mmha33masked_multihead_attention_kernelIfLi96ELi128ELi2ELi32ELi128ELb1ELb1EEEv26Multihead_attention_paramsIT_XT5_EE:
	.zero		648


//--------------------- .nv.constant0._ZN4mmha33masked_multihead_attention_kernelIfLi96ELi128ELi4ELi32ELi64ELb1ELb1EEEv26Multihead_attention_paramsIT_XT5_EE --------------------------
	.section	.nv.constant0._ZN4mmha33masked_multihead_attention_kernelIfLi96ELi128ELi4ELi32ELi64ELb1ELb1EEEv26Multihead_attention_paramsIT_XT5_EE,"a",@progbits
	.sectionflags	@""
	.align	4
.nv.constant0._ZN4mmha33masked_multihead_attention_kernelIfLi96ELi128ELi4ELi32ELi64ELb1ELb1EEEv26Multihead_attention_paramsIT_XT5_EE:
	.zero		648


//--------------------- .nv.constant0._ZN4mmha33masked_multihead_attention_kernelIfLi96ELi128ELi1ELi32ELi256ELb1ELb0EEEv26Multihead_attention_paramsIT_XT5_EE --------------------------
	.section	.nv.constant0._ZN4mmha33masked_multihead_attention_kernelIfLi96ELi128ELi1ELi32ELi256ELb1ELb0EEEv26Multihead_attention_paramsIT_XT5_EE,"a",@progbits
	.sectionflags	@""
	.align	4
.nv.constant0._ZN4mmha33masked_multihead_attention_kernelIfLi96ELi128ELi1ELi32ELi256ELb1ELb0EEEv26Multihead_attention_paramsIT_XT5_EE:
	.zero		648


//--------------------- .nv.constant0._ZN4mmha33masked_multihead_attention_kernelIfLi96ELi128ELi2ELi32ELi128ELb1ELb0EEEv26Multihead_attention_paramsIT_XT5_EE --------------------------
	.section	.nv.constant0._ZN4mmha33masked_multihead_attention_kernelIfLi96ELi128ELi2ELi32ELi128ELb1ELb0EEEv26Multihead_attention_paramsIT_XT5_EE,"a",@progbits
	.sectionflags	@""
	.align	4
.nv.constant0._ZN4mmha33masked_multihead_attention_kernelIfLi96ELi128ELi2ELi32ELi128ELb1ELb0EEEv26Multihead_attention_paramsIT_XT5_EE:
	.zero		648


//--------------------- .nv.constant0._ZN4mmha33masked_multihead_attention_kernelIfLi96ELi128ELi4ELi32ELi64ELb1ELb0EEEv26Multihead_attention_paramsIT_XT5_EE --------------------------
	.section	.nv.constant0._ZN4mmha33masked_multihead_attention_kernelIfLi96ELi128ELi4ELi32ELi64ELb1ELb0EEEv26Multihead_attention_paramsIT_XT5_EE,"a",@progbits
	.sectionflags	@""
	.align	4
.nv.constant0._ZN4mmha33masked_multihead_attention_kernelIfLi96ELi128ELi4ELi32ELi64ELb1ELb0EEEv26Multihead_attention_paramsIT_XT5_EE:
	.zero		648


//--------------------- .nv.constant2._ZN4mmha33masked_multihead_attention_kernelItLi96ELi128ELi1ELi16ELi256ELb0ELb1EEEv26Multihead_attention_paramsIT_XT5_EE --------------------------
	.section	.nv.constant2._ZN4mmha33masked_multihead_attention_kernelItLi96ELi128ELi1ELi16ELi256ELb0ELb1EEEv26Multihead_attention_paramsIT_XT5_EE,"a",@progbits
	.sectionflags	@""
	.align	4
.nv.constant2._ZN4mmha33masked_multihead_attention_kernelItLi96ELi128ELi1ELi16ELi256ELb0ELb1EEEv26Multihead_attention_paramsIT_XT5_EE:
        /*0000*/ 	.byte	0x04, 0x00, 0x00, 0x00, 0x00, 0x00, 0x00, 0x00


//--------------------- .nv.constant0._ZN4mmha33masked_multihead_attention_kernelItLi96ELi128ELi1ELi16ELi256ELb0ELb1EEEv26Multihead_attention_paramsIT_XT5_EE --------------------------
	.section	.nv.constant0._ZN4mmha33masked_multihead_attention_kernelItLi96ELi128ELi1ELi16ELi256ELb0ELb1EEEv26Multihead_attention_paramsIT_XT5_EE,"a",@progbits
	.sectionflags	@""
	.align	4
.nv.constant0._ZN4mmha33masked_multihead_attention_kernelItLi96ELi128ELi1ELi16ELi256ELb0ELb1EEEv26Multihead_attention_paramsIT_XT5_EE:
	.zero		648


//--------------------- .nv.constant2._ZN4mmha33masked_multihead_attention_kernelItLi96ELi128ELi2ELi16ELi128ELb0ELb1EEEv26Multihead_attention_paramsIT_XT5_EE --------------------------
	.section	.nv.constant2._ZN4mmha33masked_multihead_attention_kernelItLi96ELi128ELi2ELi16ELi128ELb0ELb1EEEv26Multihead_attention_paramsIT_XT5_EE,"a",@progbits
	.sectionflags	@""
	.align	4
.nv.constant2._ZN4mmha33masked_multihead_attention_kernelItLi96ELi128ELi2ELi16ELi128ELb0ELb1EEEv26Multihead_attention_paramsIT_XT5_EE:
        /*0000*/ 	.byte	0x04, 0x00, 0x00, 0x00, 0x00, 0x00, 0x00, 0x00


//--------------------- .nv.constant0._ZN4mmha33masked_multihead_attention_kernelItLi96ELi128ELi2ELi16ELi128ELb0ELb1EEEv26Multihead_attention_paramsIT_XT5_EE --------------------------
	.section	.nv.constant0._ZN4mmha33masked_multihead_attention_kernelItLi96ELi128ELi2ELi16ELi128ELb0ELb1EEEv26Multihead_attention_paramsIT_XT5_EE,"a",@progbits
	.sectionflags	@""
	.align	4
.nv.constant0._ZN4mmha33masked_multihead_attention_kernelItLi96ELi128ELi2ELi16ELi128ELb0ELb1EEEv26Multihead_attention_paramsIT_XT5_EE:
	.zero		648


//--------------------- .nv.constant2._ZN4mmha33masked_multihead_attention_kernelItLi96ELi128ELi4ELi16ELi64ELb0ELb1EEEv26Multihead_attention_paramsIT_XT5_EE --------------------------
	.section	.nv.constant2._ZN4mmha33masked_multihead_attention_kernelItLi96ELi128ELi4ELi16ELi64ELb0ELb1EEEv26Multihead_attention_paramsIT_XT5_EE,"a",@progbits
	.sectionflags	@""
	.align	4
.nv.constant2._ZN4mmha33masked_multihead_attention_kernelItLi96ELi128ELi4ELi16ELi64ELb0ELb1EEEv26Multihead_attention_paramsIT_XT5_EE:
        /*0000*/ 	.byte	0x04, 0x00, 0x00, 0x00, 0x00, 0x00, 0x00, 0x00


//--------------------- .nv.constant0._ZN4mmha33masked_multihead_attention_kernelItLi96ELi128ELi4ELi16ELi64ELb0ELb1EEEv26Multihead_attention_paramsIT_XT5_EE --------------------------
	.section	.nv.constant0._ZN4mmha33masked_multihead_attention_kernelItLi96ELi128ELi4ELi16ELi64ELb0ELb1EEEv26Multihead_attention_paramsIT_XT5_EE,"a",@progbits
	.sectionflags	@""
	.align	4
.nv.constant0._ZN4mmha33masked_multihead_attention_kernelItLi96ELi128ELi4ELi16ELi64ELb0ELb1EEEv26Multihead_attention_paramsIT_XT5_EE:
	.zero		648


//--------------------- .nv.constant2._ZN4mmha33masked_multihead_attention_kernelItLi96ELi128ELi1ELi16ELi256ELb0ELb0EEEv26Multihead_attention_paramsIT_XT5_EE --------------------------
	.section	.nv.constant2._ZN4mmha33masked_multihead_attention_kernelItLi96ELi128ELi1ELi16ELi256ELb0ELb0EEEv26Multihead_attention_paramsIT_XT5_EE,"a",@progbits
	.sectionflags	@""
	.align	4
.nv.constant2._ZN4mmha33masked_multihead_attention_kernelItLi96ELi128ELi1ELi16ELi256ELb0ELb0EEEv26Multihead_attention_paramsIT_XT5_EE:
        /*0000*/ 	.byte	0x04, 0x00, 0x00, 0x00, 0x00, 0x00, 0x00, 0x00


//--------------------- .nv.constant0._ZN4mmha33masked_multihead_attention_kernelItLi96ELi128ELi1ELi16ELi256ELb0ELb0EEEv26Multihead_attention_paramsIT_XT5_EE --------------------------
	.section	.nv.constant0._ZN4mmha33masked_multihead_attention_kernelItLi96ELi128ELi1ELi16ELi256ELb0ELb0EEEv26Multihead_attention_paramsIT_XT5_EE,"a",@progbits
	.sectionflags	@""
	.align	4
.nv.constant0._ZN4mmha33masked_multihead_attention_kernelItLi96ELi128ELi1ELi16ELi256ELb0ELb0EEEv26Multihead_attention_paramsIT_XT5_EE:
	.zero		648


//--------------------- .nv.constant2._ZN4mmha33masked_multihead_attention_kernelItLi96ELi128ELi2ELi16ELi128ELb0ELb0EEEv26Multihead_attention_paramsIT_XT5_EE --------------------------
	.section	.nv.constant2._ZN4mmha33masked_multihead_attention_kernelItLi96ELi128ELi2ELi16ELi128ELb0ELb0EEEv26Multihead_attention_paramsIT_XT5_EE,"a",@progbits
	.sectionflags	@""
	.align	4
.nv.constant2._ZN4mmha33masked_multihead_attention_kernelItLi96ELi128ELi2ELi16ELi128ELb0ELb0EEEv26Multihead_attention_paramsIT_XT5_EE:
        /*0000*/ 	.byte	0x04, 0x00, 0x00, 0x00, 0x00, 0x00, 0x00, 0x00


//--------------------- .nv.constant0._ZN4mmha33masked_multihead_attention_kernelItLi96ELi128ELi2ELi16ELi128ELb0ELb0EEEv26Multihead_attention_paramsIT_XT5_EE --------------------------
	.section	.nv.constant0._ZN4mmha33masked_multihead_attention_kernelItLi96ELi128ELi2ELi16ELi128ELb0ELb0EEEv26Multihead_attention_paramsIT_XT5_EE,"a",@progbits
	.sectionflags	@""
	.align	4
.nv.constant0._ZN4mmha33masked_multihead_attention_kernelItLi96ELi128ELi2ELi16ELi128ELb0ELb0EEEv26Multihead_attention_paramsIT_XT5_EE:
	.zero		648


//--------------------- .nv.constant2._ZN4mmha33masked_multihead_attention_kernelItLi96ELi128ELi4ELi16ELi64ELb0ELb0EEEv26Multihead_attention_paramsIT_XT5_EE --------------------------
	.section	.nv.constant2._ZN4mmha33masked_multihead_attention_kernelItLi96ELi128ELi4ELi16ELi64ELb0ELb0EEEv26Multihead_attention_paramsIT_XT5_EE,"a",@progbits
	.sectionflags	@""
	.align	4
.nv.constant2._ZN4mmha33masked_multihead_attention_kernelItLi96ELi128ELi4ELi16ELi64ELb0ELb0EEEv26Multihead_attention_paramsIT_XT5_EE:
        /*0000*/ 	.byte	0x04, 0x00, 0x00, 0x00, 0x00, 0x00, 0x00, 0x00


//--------------------- .nv.constant0._ZN4mmha33masked_multihead_attention_kernelItLi96ELi128ELi4ELi16ELi64ELb0ELb0EEEv26Multihead_attention_paramsIT_XT5_EE --------------------------
	.section	.nv.constant0._ZN4mmha33masked_multihead_attention_kernelItLi96ELi128ELi4ELi16ELi64ELb0ELb0EEEv26Multihead_attention_paramsIT_XT5_EE,"a",@progbits
	.sectionflags	@""
	.align	4
.nv.constant0._ZN4mmha33masked_multihead_attention_kernelItLi96ELi128ELi4ELi16ELi64ELb0ELb0EEEv26Multihead_attention_paramsIT_XT5_EE:
	.zero		648


//--------------------- .nv.constant2._ZN4mmha33masked_multihead_attention_kernelIfLi96ELi128ELi1ELi32ELi256ELb0ELb1EEEv26Multihead_attention_paramsIT_XT5_EE --------------------------
	.section	.nv.constant2._ZN4mmha33masked_multihead_attention_kernelIfLi96ELi128ELi1ELi32ELi256ELb0ELb1EEEv26Multihead_attention_paramsIT_XT5_EE,"a",@progbits
	.sectionflags	@""
	.align	4
.nv.constant2._ZN4mmha33masked_multihead_attention_kernelIfLi96ELi128ELi1ELi32ELi256ELb0ELb1EEEv26Multihead_attention_paramsIT_XT5_EE:
        /*0000*/ 	.byte	0x04, 0x00, 0x00, 0x00, 0x00, 0x00, 0x00, 0x00


//--------------------- .nv.constant0._ZN4mmha33masked_multihead_attention_kernelIfLi96ELi128ELi1ELi32ELi256ELb0ELb1EEEv26Multihead_attention_paramsIT_XT5_EE --------------------------
	.section	.nv.constant0._ZN4mmha33masked_multihead_attention_kernelIfLi96ELi128ELi1ELi32ELi256ELb0ELb1EEEv26Multihead_attention_paramsIT_XT5_EE,"a",@progbits
	.sectionflags	@""
	.align	4
.nv.constant0._ZN4mmha33masked_multihead_attention_kernelIfLi96ELi128ELi1ELi32ELi256ELb0ELb1EEEv26Multihead_attention_paramsIT_XT5_EE:
	.zero		648


//--------------------- .nv.constant2._ZN4mmha33masked_multihead_attention_kernelIfLi96ELi128ELi2ELi32ELi128ELb0ELb1EEEv26Multihead_attention_paramsIT_XT5_EE --------------------------
	.section	.nv.constant2._ZN4mmha33masked_multihead_attention_kernelIfLi96ELi128ELi2ELi32ELi128ELb0ELb1EEEv26Multihead_attention_paramsIT_XT5_EE,"a",@progbits
	.sectionflags	@""
	.align	4
.nv.constant2._ZN4mmha33masked_multihead_attention_kernelIfLi96ELi128ELi2ELi32ELi128ELb0ELb1EEEv26Multihead_attention_paramsIT_XT5_EE:
        /*0000*/ 	.byte	0x04, 0x00, 0x00, 0x00, 0x00, 0x00, 0x00, 0x00


//--------------------- .nv.constant0._ZN4mmha33masked_multihead_attention_kernelIfLi96ELi128ELi2ELi32ELi128ELb0ELb1EEEv26Multihead_attention_paramsIT_XT5_EE --------------------------
	.section	.nv.constant0._ZN4mmha33masked_multihead_attention_kernelIfLi96ELi128ELi2ELi32ELi128ELb0ELb1EEEv26Multihead_attention_paramsIT_XT5_EE,"a",@progbits
	.sectionflags	@""
	.align	4
.nv.constant0._ZN4mmha33masked_multihead_attention_kernelIfLi96ELi128ELi2ELi32ELi128ELb0ELb1EEEv26Multihead_attention_paramsIT_XT5_EE:
	.zero		648


//--------------------- .nv.constant2._ZN4mmha33masked_multihead_attention_kernelIfLi96ELi128ELi4ELi32ELi64ELb0ELb1EEEv26Multihead_attention_paramsIT_XT5_EE --------------------------
	.section	.nv.constant2._ZN4mmha33masked_multihead_attention_kernelIfLi96ELi128ELi4ELi32ELi64ELb0ELb1EEEv26Multihead_attention_paramsIT_XT5_EE,"a",@progbits
	.sectionflags	@""
	.align	4
.nv.constant2._ZN4mmha33masked_multihead_attention_kernelIfLi96ELi128ELi4ELi32ELi64ELb0ELb1EEEv26Multihead_attention_paramsIT_XT5_EE:
        /*0000*/ 	.byte	0x04, 0x00, 0x00, 0x00, 0x00, 0x00, 0x00, 0x00


//--------------------- .nv.constant0._ZN4mmha33masked_multihead_attention_kernelIfLi96ELi128ELi4ELi32ELi64ELb0ELb1EEEv26Multihead_attention_paramsIT_XT5_EE --------------------------
	.section	.nv.constant0._ZN4mmha33masked_multihead_attention_kernelIfLi96ELi128ELi4ELi32ELi64ELb0ELb1EEEv26Multihead_attention_paramsIT_XT5_EE,"a",@progbits
	.sectionflags	@""
	.align	4
.nv.constant0._ZN4mmha33masked_multihead_attention_kernelIfLi96ELi128ELi4ELi32ELi64ELb0ELb1EEEv26Multihead_attention_paramsIT_XT5_EE:
	.zero		648


//--------------------- .nv.constant0._ZN4mmha33masked_multihead_attention_kernelIfLi96ELi128ELi1ELi32ELi256ELb0ELb0EEEv26Multihead_attention_paramsIT_XT5_EE --------------------------
	.section	.nv.constant0._ZN4mmha33masked_multihead_attention_kernelIfLi96ELi128ELi1ELi32ELi256ELb0ELb0EEEv26Multihead_attention_paramsIT_XT5_EE,"a",@progbits
	.sectionflags	@""
	.align	4
.nv.constant0._ZN4mmha33masked_multihead_attention_kernelIfLi96ELi128ELi1ELi32ELi256ELb0ELb0EEEv26Multihead_attention_paramsIT_XT5_EE:
	.zero		648


//--------------------- .nv.constant0._ZN4mmha33masked_multihead_attention_kernelIfLi96ELi128ELi2ELi32ELi128ELb0ELb0EEEv26Multihead_attention_paramsIT_XT5_EE --------------------------
	.section	.nv.constant0._ZN4mmha33masked_multihead_attention_kernelIfLi96ELi128ELi2ELi32ELi128ELb0ELb0EEEv26Multihead_attention_paramsIT_XT5_EE,"a",@progbits
	.sectionflags	@""
	.align	4
.nv.constant0._ZN4mmha33masked_multihead_attention_kernelIfLi96ELi128ELi2ELi32ELi128ELb0ELb0EEEv26Multihead_attention_paramsIT_XT5_EE:
	.zero		648


//--------------------- .nv.constant0._ZN4mmha33masked_multihead_attention_kernelIfLi96ELi128ELi4ELi32ELi64ELb0ELb0EEEv26Multihead_attention_paramsIT_XT5_EE --------------------------
	.section	.nv.constant0._ZN4mmha33masked_multihead_attention_kernelIfLi96ELi128ELi4ELi32ELi64ELb0ELb0EEEv26Multihead_attention_paramsIT_XT5_EE,"a",@progbits
	.sectionflags	@""
	.align	4
.nv.constant0._ZN4mmha33masked_multihead_attention_kernelIfLi96ELi128ELi4ELi32ELi64ELb0ELb0EEEv26Multihead_attention_paramsIT_XT5_EE:
	.zero		648


//--------------------- .text._ZN4mmha33masked_multihead_attention_kernelItLi96ELi128ELi1ELi16ELi256ELb1ELb1EEEv26Multihead_attention_paramsIT_XT5_EE --------------------------
	.section	.text._ZN4mmha33masked_multihead_attention_kernelItLi96ELi128ELi1ELi16ELi256ELb1ELb1EEEv26Multihead_attention_paramsIT_XT5_EE,"ax",@progbits
	.sectioninfo	@"SHI_REGISTERS=231"
	.align	128
        .global         _ZN4mmha33masked_multihead_attention_kernelItLi96ELi128ELi1ELi16ELi256ELb1ELb1EEEv26Multihead_attention_paramsIT_XT5_EE
        .type           _ZN4mmha33masked_multihead_attention_kernelItLi96ELi128ELi1ELi16ELi256ELb1ELb1EEEv26Multihead_attention_paramsIT_XT5_EE,@function
        .size           _ZN4mmha33masked_multihead_attention_kernelItLi96ELi128ELi1ELi16ELi256ELb1ELb1EEEv26Multihead_attention_paramsIT_XT5_EE,(.L_x_3251 - _ZN4mmha33masked_multihead_attention_kernelItLi96ELi128ELi1ELi16ELi256ELb1ELb1EEEv26Multihead_attention_paramsIT_XT5_EE)
        .other          _ZN4mmha33masked_multihead_attention_kernelItLi96ELi128ELi1ELi16ELi256ELb1ELb1EEEv26Multihead_attention_paramsIT_XT5_EE,@"STO_CUDA_ENTRY STV_DEFAULT"
_ZN4mmha33masked_multihead_attention_kernelItLi96ELi128ELi1ELi16ELi256ELb1ELb1EEEv26Multihead_attention_paramsIT_XT5_EE:
.text._ZN4mmha33masked_multihead_attention_kernelItLi96ELi128ELi1ELi16ELi256ELb1ELb1EEEv26Multihead_attention_paramsIT_XT5_EE:
[----:B------:R-:W-:Y:S02]  /*0000*/  IMAD.MOV.U32 R1, RZ, RZ, c[0x0][0x28] ;  /* 0x00000a00ff017624 */ /* 0x000fe400078e00ff */
[----:B------:R-:W0:Y:S01]  /*0010*/  S2R R2, SR_CTAID.Y ;  /* 0x0000000000027919 */ /* 0x000e220000002600 */
[----:B------:R-:W-:Y:S01]  /*0020*/  ISETP.NE.U32.AND P0, PT, RZ, c[0x0][0x270], PT ;  /* 0x00009c00ff007a0c */ /* 0x000fe20003f05070 */
[----:B------:R-:W-:-:S03]  /*0030*/  ULDC.64 UR36, c[0x0][0x118] ;  /* 0x0000460000247ab9 */ /* 0x000fc60000000a00 */
[----:B------:R-:W-:-:S13]  /*0040*/  ISETP.NE.AND.EX P0, PT, RZ, c[0x0][0x274], PT, P0 ;  /* 0x00009d00ff007a0c */ /* 0x000fda0003f05300 */
[----:B------:R-:W-:Y:S05]  /*0050*/  @!P0 BRA `(.L_x_0) ;  /* 0x0000005000008947 */ /* 0x000fea0003800000 */
[----:B0-----:R-:W-:-:S04]  /*0060*/  IADD3 R4, P0, R2, c[0x0][0x270], RZ ;  /* 0x00009c0002047a10 */ /* 0x001fc80007f1e0ff */
[----:B------:R-:W-:-:S05]  /*0070*/  LEA.HI.X.SX32 R5, R2, c[0x0][0x274], 0x1, P0 ;  /* 0x00009d0002057a11 */ /* 0x000fca00000f0eff */
[----:B------:R-:W2:Y:S02]  /*0080*/  LDG.E.U8 R4, [R4.64] ;  /* 0x0000002404047981 */ /* 0x000ea4000c1e1100 */
[----:B--2---:R-:W-:-:S13]  /*0090*/  ISETP.NE.AND P0, PT, R4, 0x1, PT ;  /* 0x000000010400780c */ /* 0x004fda0003f05270 */
[----:B------:R-:W-:Y:S05]  /*00a0*/  @!P0 EXIT ;  /* 0x000000000000894d */ /* 0x000fea0003800000 */
.L_x_0:
[----:B------:R-:W-:Y:S02]  /*00b0*/  IABS R3, c[0x0][0x1d0] ;  /* 0x0000740000037a13 */ /* 0x000fe40000000000 */
[----:B------:R-:W-:Y:S02]  /*00c0*/  ISETP.NE.U32.AND P0, PT, RZ, c[0x0][0x240], PT ;  /* 0x00009000ff007a0c */ /* 0x000fe40003f05070 */
[----:B------:R-:W1:Y:S02]  /*00d0*/  I2F.RP R0, R3 ;  /* 0x0000000300007306 */ /* 0x000e640000209400 */
[----:B------:R-:W-:-:S04]  /*00e0*/  ISETP.NE.AND.EX P0, PT, RZ, c[0x0][0x244], PT, P0 ;  /* 0x00009100ff007a0c */ /* 0x000fc80003f05300 */
[----:B------:R-:W-:Y:S01]  /*00f0*/  ISETP.EQ.AND P4, PT, RZ, c[0x0][0x1ec], P0 ;  /* 0x00007b00ff007a0c */ /* 0x000fe20000782270 */
[----:B------:R-:W-:Y:S01]  /*0100*/  IMAD.MOV.U32 R17, RZ, RZ, RZ ;  /* 0x000000ffff117224 */ /* 0x000fe200078e00ff */
[----:B------:R-:W2:Y:S04]  /*0110*/  S2R R19, SR_TID.X ;  /* 0x0000000000137919 */ /* 0x000ea80000002100 */
[----:B------:R-:W3:Y:S01]  /*0120*/  S2R R18, SR_CTAID.X ;  /* 0x0000000000127919 */ /* 0x000ee20000002500 */
[----:B------:R-:W-:Y:S01]  /*0130*/  P2R R26, PR, RZ, 0x10 ;  /* 0x00000010ff1a7803 */ /* 0x000fe20000000000 */
[----:B-1----:R-:W1:Y:S02]  /*0140*/  MUFU.RCP R0, R0 ;  /* 0x0000000000007308 */ /* 0x002e640000001000 */
[----:B-1----:R-:W-:-:S06]  /*0150*/  IADD3 R4, R0, 0xffffffe, RZ ;  /* 0x0ffffffe00047810 */ /* 0x002fcc0007ffe0ff */
[----:B------:R1:W4:Y:S02]  /*0160*/  F2I.FTZ.U32.TRUNC.NTZ R5, R4 ;  /* 0x0000000400057305 */ /* 0x000324000021f000 */
[----:B-1----:R-:W-:Y:S02]  /*0170*/  IMAD.MOV.U32 R4, RZ, RZ, RZ ;  /* 0x000000ffff047224 */ /* 0x002fe400078e00ff */
[----:B----4-:R-:W-:-:S04]  /*0180*/  IMAD.MOV R6, RZ, RZ, -R5 ;  /* 0x000000ffff067224 */ /* 0x010fc800078e0a05 */
[----:B------:R-:W-:Y:S01]  /*0190*/  IMAD R7, R6, R3, RZ ;  /* 0x0000000306077224 */ /* 0x000fe200078e02ff */
[----:B0-----:R-:W-:-:S03]  /*01a0*/  IABS R6, R2 ;  /* 0x0000000200067213 */ /* 0x001fc60000000000 */
[----:B------:R-:W-:-:S04]  /*01b0*/  IMAD.HI.U32 R5, R5, R7, R4 ;  /* 0x0000000705057227 */ /* 0x000fc800078e0004 */
[----:B------:R-:W-:Y:S02]  /*01c0*/  IMAD.MOV.U32 R7, RZ, RZ, 0x4 ;  /* 0x00000004ff077424 */ /* 0x000fe400078e00ff */
[----:B------:R-:W-:-:S04]  /*01d0*/  IMAD.HI.U32 R5, R5, R6, RZ ;  /* 0x0000000605057227 */ /* 0x000fc800078e00ff */
[----:B------:R-:W-:-:S04]  /*01e0*/  IMAD.MOV R0, RZ, RZ, -R5 ;  /* 0x000000ffff007224 */ /* 0x000fc800078e0a05 */
[----:B------:R-:W-:-:S05]  /*01f0*/  IMAD R0, R3, R0, R6 ;  /* 0x0000000003007224 */ /* 0x000fca00078e0206 */
[----:B------:R-:W-:-:S13]  /*0200*/  ISETP.GT.U32.AND P2, PT, R3, R0, PT ;  /* 0x000000000300720c */ /* 0x000fda0003f44070 */
[----:B------:R-:W-:Y:S01]  /*0210*/  @!P2 IMAD.IADD R0, R0, 0x1, -R3 ;  /* 0x000000010000a824 */ /* 0x000fe200078e0a03 */
[----:B------:R-:W-:Y:S02]  /*0220*/  @!P2 IADD3 R5, R5, 0x1, RZ ;  /* 0x000000010505a810 */ /* 0x000fe40007ffe0ff */
[----:B------:R-:W-:Y:S02]  /*0230*/  ISETP.NE.AND P2, PT, RZ, c[0x0][0x1d0], PT ;  /* 0x00007400ff007a0c */ /* 0x000fe40003f45270 */
[----:B------:R-:W-:Y:S02]  /*0240*/  ISETP.GE.U32.AND P1, PT, R0, R3, PT ;  /* 0x000000030000720c */ /* 0x000fe40003f26070 */
[----:B------:R-:W-:-:S04]  /*0250*/  LOP3.LUT R0, R2, c[0x0][0x1d0], RZ, 0x3c, !PT ;  /* 0x0000740002007a12 */ /* 0x000fc800078e3cff */
[----:B------:R-:W-:-:S07]  /*0260*/  ISETP.GE.AND P3, PT, R0, RZ, PT ;  /* 0x000000ff0000720c */ /* 0x000fce0003f66270 */
[----:B------:R-:W-:-:S05]  /*0270*/  @P1 IADD3 R5, R5, 0x1, RZ ;  /* 0x0000000105051810 */ /* 0x000fca0007ffe0ff */
[----:B------:R-:W-:Y:S02]  /*0280*/  IMAD.MOV.U32 R38, RZ, RZ, R5 ;  /* 0x000000ffff267224 */ /* 0x000fe400078e0005 */
[----:B------:R-:W-:-:S04]  /*0290*/  IMAD.WIDE R4, R2, R7, c[0x0][0x278] ;  /* 0x00009e0002047625 */ /* 0x000fc800078e0207 */
[----:B------:R-:W-:Y:S01]  /*02a0*/  @!P3 IMAD.MOV R38, RZ, RZ, -R38 ;  /* 0x000000ffff26b224 */ /* 0x000fe200078e0a26 */
[----:B------:R-:W-:Y:S01]  /*02b0*/  @!P2 LOP3.LUT R38, RZ, c[0x0][0x1d0], RZ, 0x33, !PT ;  /* 0x00007400ff26aa12 */ /* 0x000fe200078e33ff */
[----:B------:R0:W4:Y:S04]  /*02c0*/  LDG.E R16, [R4.64] ;  /* 0x0000002404107981 */ /* 0x000128000c1e1900 */
[----:B------:R-:W-:-:S05]  /*02d0*/  @P4 IMAD.WIDE R6, R38, R7, c[0x0][0x240] ;  /* 0x0000900026064625 */ /* 0x000fca00078e0207 */
[----:B------:R1:W4:Y:S01]  /*02e0*/  @P4 LDG.E R17, [R6.64] ;  /* 0x0000002406114981 */ /* 0x000322000c1e1900 */
[----:B------:R-:W-:Y:S01]  /*02f0*/  ISETP.NE.U32.AND P3, PT, RZ, c[0x0][0x1f8], PT ;  /* 0x00007e00ff007a0c */ /* 0x000fe20003f65070 */
[----:B---3--:R-:W-:Y:S01]  /*0300*/  IMAD R23, R2, c[0x0][0x1d8], R18 ;  /* 0x0000760002177a24 */ /* 0x008fe200078e0212 */
[C---:B--2---:R-:W-:Y:S01]  /*0310*/  LEA.HI R0, R19.reuse, R19, RZ, 0x1 ;  /* 0x0000001313007211 */ /* 0x044fe200078f08ff */
[----:B------:R-:W-:Y:S01]  /*0320*/  IMAD.SHL.U32 R14, R19, 0x4, RZ ;  /* 0x00000004130e7824 */ /* 0x000fe200078e00ff */
[----:B------:R-:W-:Y:S01]  /*0330*/  ISETP.NE.AND.EX P3, PT, RZ, c[0x0][0x1fc], PT, P3 ;  /* 0x00007f00ff007a0c */ /* 0x000fe20003f65330 */
[----:B------:R-:W-:Y:S01]  /*0340*/  IMAD R152, R23, 0x60, RZ ;  /* 0x0000006017987824 */ /* 0x000fe200078e02ff */
[C---:B------:R-:W-:Y:S01]  /*0350*/  ISETP.GT.AND P0, PT, R19.reuse, 0x17, PT ;  /* 0x000000171300780c */ /* 0x040fe20003f04270 */
[----:B------:R-:W-:Y:S01]  /*0360*/  CS2R R28, SRZ ;  /* 0x00000000001c7805 */ /* 0x000fe2000001ff00 */
[C---:B0-----:R-:W-:Y:S01]  /*0370*/  LOP3.LUT R4, R0.reuse, 0x3ffffffe, RZ, 0xc0, !PT ;  /* 0x3ffffffe00047812 */ /* 0x041fe200078ec0ff */
[----:B------:R-:W-:Y:S01]  /*0380*/  IMAD.SHL.U32 R0, R0, 0x4, RZ ;  /* 0x0000000400007824 */ /* 0x000fe200078e00ff */
[C---:B------:R-:W-:Y:S01]  /*0390*/  ISETP.LT.AND P2, PT, R19.reuse, 0x20, P4 ;  /* 0x000000201300780c */ /* 0x040fe20002741270 */
[----:B------:R-:W-:Y:S01]  /*03a0*/  IMAD R3, R18, 0x60, RZ ;  /* 0x0000006012037824 */ /* 0x000fe200078e02ff */
[----:B------:R-:W-:Y:S01]  /*03b0*/  SHF.R.S32.HI R9, RZ, 0x1f, R2 ;  /* 0x0000001fff097819 */ /* 0x000fe20000011402 */
[----:B------:R-:W-:Y:S01]  /*03c0*/  IMAD.IADD R4, R19, 0x1, -R4 ;  /* 0x0000000113047824 */ /* 0x000fe200078e0a04 */
[----:B------:R-:W-:Y:S01]  /*03d0*/  LOP3.LUT R5, R0, 0xfffffff8, RZ, 0xc0, !PT ;  /* 0xfffffff800057812 */ /* 0x000fe200078ec0ff */
[----:B------:R-:W-:Y:S01]  /*03e0*/  IMAD.MOV.U32 R22, RZ, RZ, RZ ;  /* 0x000000ffff167224 */ /* 0x000fe200078e00ff */
[----:B------:R-:W-:Y:S01]  /*03f0*/  IABS R27, c[0x0][0x1d4] ;  /* 0x00007500001b7a13 */ /* 0x000fe20000000000 */
[----:B------:R-:W-:Y:S01]  /*0400*/  IMAD.SHL.U32 R35, R4, 0x4, RZ ;  /* 0x0000000404237824 */ /* 0x000fe200078e00ff */
[----:B------:R-:W-:Y:S01]  /*0410*/  @P3 LEA R10, P4, R2, c[0x0][0x1f8], 0x2 ;  /* 0x00007e00020a3a11 */ /* 0x000fe200078810ff */
[----:B------:R-:W-:Y:S01]  /*0420*/  IMAD.IADD R34, R152, 0x1, R5 ;  /* 0x0000000198227824 */ /* 0x000fe200078e0205 */
[----:B------:R-:W-:Y:S01]  /*0430*/  ISETP.EQ.U32.AND P1, PT, RZ, c[0x0][0x170], PT ;  /* 0x00005c00ff007a0c */ /* 0x000fe20003f22070 */
[----:B------:R-:W-:Y:S01]  /*0440*/  @!P0 IMAD.MOV.U32 R4, RZ, RZ, 0x2 ;  /* 0x00000002ff048424 */ /* 0x000fe200078e00ff */
[----:B------:R-:W-:Y:S01]  /*0450*/  @P3 LEA.HI.X R11, R2, c[0x0][0x1fc], R9, 0x2, P4 ;  /* 0x00007f00020b3a11 */ /* 0x000fe200020f1409 */
[----:B------:R-:W-:Y:S01]  /*0460*/  @P2 IMAD.MOV.U32 R9, RZ, RZ, 0x2 ;  /* 0x00000002ff092424 */ /* 0x000fe200078e00ff */
[----:B------:R-:W0:Y:S01]  /*0470*/  I2F.RP R0, R27 ;  /* 0x0000001b00007306 */ /* 0x000e220000209400 */
[----:B------:R-:W-:Y:S01]  /*0480*/  ISETP.EQ.OR.EX P1, PT, RZ, c[0x0][0x174], P0, P1 ;  /* 0x00005d00ff007a0c */ /* 0x000fe20000722710 */
[----:B------:R-:W-:Y:S01]  /*0490*/  IMAD.IADD R15, R3, 0x1, R14 ;  /* 0x00000001030f7824 */ /* 0x000fe200078e020e */
[----:B------:R-:W-:Y:S01]  /*04a0*/  CS2R R20, SRZ ;  /* 0x0000000000147805 */ /* 0x000fe2000001ff00 */
[----:B------:R2:W5:Y:S10]  /*04b0*/  @P3 LDG.E R22, [R10.64] ;  /* 0x000000240a163981 */ /* 0x000574000c1e1900 */
[----:B-1----:R-:W-:Y:S01]  /*04c0*/  @!P1 IMAD.MOV.U32 R6, RZ, RZ, 0x2 ;  /* 0x00000002ff069424 */ /* 0x002fe200078e00ff */
[----:B0-----:R-:W0:Y:S01]  /*04d0*/  MUFU.RCP R0, R0 ;  /* 0x0000000000007308 */ /* 0x001e220000001000 */
[----:B----4-:R-:W-:-:S05]  /*04e0*/  IADD3 R25, R16, -0x1, RZ ;  /* 0xffffffff10197810 */ /* 0x010fca0007ffe0ff */
[----:B------:R-:W-:Y:S02]  /*04f0*/  @!P0 IMAD R5, R25, 0x8, R35 ;  /* 0x0000000819058824 */ /* 0x000fe400078e0223 */
[----:B------:R-:W-:Y:S02]  /*0500*/  @P2 IMAD R7, R17, c[0x0][0x1d8], R18 ;  /* 0x0000760011072a24 */ /* 0x000fe400078e0212 */
[----:B------:R-:W-:Y:S02]  /*0510*/  @!P0 IMAD R5, R34, c[0x0][0x1d4], R5 ;  /* 0x0000750022058a24 */ /* 0x000fe400078e0205 */
[----:B------:R-:W-:Y:S02]  /*0520*/  @P2 IMAD R8, R7, 0x60, R14 ;  /* 0x0000006007082824 */ /* 0x000fe400078e020e */
[----:B------:R-:W-:-:S04]  /*0530*/  @!P0 IMAD.WIDE R4, R5, R4, c[0x0][0x198] ;  /* 0x0000660005048625 */ /* 0x000fc800078e0204 */
[----:B------:R-:W-:Y:S01]  /*0540*/  @P2 IMAD.WIDE R8, R8, R9, c[0x0][0x230] ;  /* 0x00008c0008082625 */ /* 0x000fe200078e0209 */
[----:B------:R1:W5:Y:S01]  /*0550*/  @!P0 LDG.E.64 R28, [R4.64] ;  /* 0x00000024041c8981 */ /* 0x000362000c1e1b00 */
[----:B0-----:R-:W-:Y:S02]  /*0560*/  IADD3 R12, R0, 0xffffffe, RZ ;  /* 0x0ffffffe000c7810 */ /* 0x001fe40007ffe0ff */
[----:B------:R-:W-:Y:S01]  /*0570*/  @!P1 IMAD.WIDE R6, R15, R6, c[0x0][0x170] ;  /* 0x00005c000f069625 */ /* 0x000fe200078e0206 */
[----:B------:R1:W5:Y:S01]  /*0580*/  @P2 LDG.E.64 R36, [R8.64] ;  /* 0x0000002408242981 */ /* 0x000362000c1e1b00 */
[----:B------:R0:W2:Y:S03]  /*0590*/  F2I.FTZ.U32.TRUNC.NTZ R13, R12 ;  /* 0x0000000c000d7305 */ /* 0x0000a6000021f000 */
[----:B------:R3:W5:Y:S01]  /*05a0*/  @!P1 LDG.E.64 R20, [R6.64] ;  /* 0x0000002406149981 */ /* 0x000762000c1e1b00 */
[----:B------:R-:W-:Y:S01]  /*05b0*/  IABS R24, R25 ;  /* 0x0000001900187213 */ /* 0x000fe20000000000 */
[----:B0-----:R-:W-:-:S02]  /*05c0*/  IMAD.MOV.U32 R12, RZ, RZ, RZ ;  /* 0x000000ffff0c7224 */ /* 0x001fc400078e00ff */
[----:B--2---:R-:W-:-:S04]  /*05d0*/  IMAD.MOV R10, RZ, RZ, -R13 ;  /* 0x000000ffff0a7224 */ /* 0x004fc800078e0a0d */
[----:B---3--:R-:W-:-:S04]  /*05e0*/  IMAD R7, R10, R27, RZ ;  /* 0x0000001b0a077224 */ /* 0x008fc800078e02ff */
[----:B------:R-:W-:-:S06]  /*05f0*/  IMAD.HI.U32 R13, R13, R7, R12 ;  /* 0x000000070d0d7227 */ /* 0x000fcc00078e000c */
[----:B------:R-:W-:-:S04]  /*0600*/  IMAD.HI.U32 R13, R13, R24, RZ ;  /* 0x000000180d0d7227 */ /* 0x000fc800078e00ff */
[----:B------:R-:W-:-:S04]  /*0610*/  IMAD.MOV R13, RZ, RZ, -R13 ;  /* 0x000000ffff0d7224 */ /* 0x000fc800078e0a0d */
[----:B------:R-:W-:-:S05]  /*0620*/  IMAD R24, R27, R13, R24 ;  /* 0x0000000d1b187224 */ /* 0x000fca00078e0218 */
[----:B------:R-:W-:-:S13]  /*0630*/  ISETP.GT.U32.AND P1, PT, R27, R24, PT ;  /* 0x000000181b00720c */ /* 0x000fda0003f24070 */
[----:B------:R-:W-:-:S05]  /*0640*/  @!P1 IMAD.IADD R24, R24, 0x1, -R27 ;  /* 0x0000000118189824 */ /* 0x000fca00078e0a1b */
[----:B------:R-:W-:Y:S01]  /*0650*/  ISETP.GT.U32.AND P1, PT, R27, R24, PT ;  /* 0x000000181b00720c */ /* 0x000fe20003f24070 */
[----:B------:R-:W-:Y:S01]  /*0660*/  IMAD R3, R2, c[0x0][0x1c8], R3 ;  /* 0x0000720002037a24 */ /* 0x000fe200078e0203 */
[----:B------:R-:W-:Y:S01]  /*0670*/  ISETP.NE.AND P3, PT, RZ, c[0x0][0x1c8], PT ;  /* 0x00007200ff007a0c */ /* 0x000fe20003f65270 */
[----:B------:R-:W-:Y:S01]  /*0680*/  BSSY B0, `(.L_x_1) ;  /* 0x0000022000007945 */ /* 0x000fe20003800000 */
[----:B------:R-:W-:Y:S01]  /*0690*/  ISETP.NE.AND P5, PT, RZ, c[0x0][0x1ec], PT ;  /* 0x00007b00ff007a0c */ /* 0x000fe20003fa5270 */
[----:B------:R-:W-:Y:S01]  /*06a0*/  CS2R R32, SRZ ;  /* 0x0000000000207805 */ /* 0x000fe2000001ff00 */
[----:B------:R-:W-:Y:S02]  /*06b0*/  SEL R3, R152, R3, !P3 ;  /* 0x0000000398037207 */ /* 0x000fe40005800000 */
[----:B------:R-:W-:-:S05]  /*06c0*/  ISETP.GE.AND P3, PT, R25, RZ, PT ;  /* 0x000000ff1900720c */ /* 0x000fca0003f66270 */
[----:B------:R-:W-:Y:S01]  /*06d0*/  @!P1 IMAD.IADD R24, R24, 0x1, -R27 ;  /* 0x0000000118189824 */ /* 0x000fe200078e0a1b */
[----:B------:R-:W-:Y:S01]  /*06e0*/  ISETP.NE.AND P1, PT, RZ, c[0x0][0x1d4], PT ;  /* 0x00007500ff007a0c */ /* 0x000fe20003f25270 */
[----:B------:R-:W-:Y:S07]  /*06f0*/  @P0 BRA `(.L_x_2) ;  /* 0x000001a000000947 */ /* 0x000fee0003800000 */
[----:B-1----:R-:W-:Y:S02]  /*0700*/  IMAD.MOV.U32 R4, RZ, RZ, 0x2 ;  /* 0x00000002ff047424 */ /* 0x002fe400078e00ff */
[----:B------:R-:W-:-:S03]  /*0710*/  IMAD.IADD R3, R3, 0x1, R14 ;  /* 0x0000000103037824 */ /* 0x000fc600078e020e */
[----:B------:R-:W-:-:S13]  /*0720*/  ISETP.NE.AND P4, PT, R4, c[0x0][0x258], PT ;  /* 0x0000960004007a0c */ /* 0x000fda0003f85270 */
[----:B------:R-:W-:-:S05]  /*0730*/  @P4 IMAD.WIDE R4, R3, R4, c[0x0][0x168] ;  /* 0x00005a0003044625 */ /* 0x000fca00078e0204 */
[----:B------:R0:W5:Y:S01]  /*0740*/  @P4 LDG.E.64 R32, [R4.64] ;  /* 0x0000002404204981 */ /* 0x000162000c1e1b00 */
[----:B------:R-:W-:Y:S05]  /*0750*/  @P4 BRA `(.L_x_2) ;  /* 0x0000014000004947 */ /* 0x000fea0003800000 */
[----:B------:R-:W-:-:S04]  /*0760*/  IADD3 R6, P4, R3, c[0x0][0x168], RZ ;  /* 0x00005a0003067a10 */ /* 0x000fc80007f9e0ff */
[----:B------:R-:W-:-:S05]  /*0770*/  LEA.HI.X.SX32 R7, R3, c[0x0][0x16c], 0x1, P4 ;  /* 0x00005b0003077a11 */ /* 0x000fca00020f0eff */
[----:B------:R-:W2:Y:S01]  /*0780*/  LDG.E R6, [R6.64] ;  /* 0x0000002406067981 */ /* 0x000ea2000c1e1900 */
[----:B0-----:R-:W-:Y:S02]  /*0790*/  IMAD.MOV.U32 R4, RZ, RZ, c[0x0][0x248] ;  /* 0x00009200ff047624 */ /* 0x001fe400078e00ff */
[----:B------:R-:W-:-:S05]  /*07a0*/  IMAD.MOV.U32 R5, RZ, RZ, c[0x0][0x24c] ;  /* 0x00009300ff057624 */ /* 0x000fca00078e00ff */
[----:B------:R-:W3:Y:S01]  /*07b0*/  LDG.E R4, [R4.64] ;  /* 0x0000002404047981 */ /* 0x000ee2000c1e1900 */
[----:B--2---:R-:W-:Y:S01]  /*07c0*/  PRMT R0, R6, 0x9910, RZ ;  /* 0x0000991006007816 */ /* 0x004fe200000000ff */
[----:B------:R-:W3:Y:S01]  /*07d0*/  I2F.S8 R9, R6 ;  /* 0x0000000600097306 */ /* 0x000ee20000001400 */
[--C-:B------:R-:W-:Y:S02]  /*07e0*/  SHF.R.U32.HI R3, RZ, 0x10, R6.reuse ;  /* 0x00000010ff037819 */ /* 0x100fe40000011606 */
[----:B------:R-:W-:Y:S02]  /*07f0*/  SHF.R.U32.HI R8, RZ, 0x18, R6 ;  /* 0x00000018ff087819 */ /* 0x000fe40000011606 */
[----:B------:R-:W-:-:S03]  /*0800*/  SHF.R.S32.HI R0, RZ, 0x8, R0 ;  /* 0x00000008ff007819 */ /* 0x000fc60000011400 */
[----:B------:R-:W0:Y:S08]  /*0810*/  I2F.S8 R3, R3 ;  /* 0x0000000300037306 */ /* 0x000e300000001400 */
[----:B------:R-:W1:Y:S01]  /*0820*/  I2F.S8 R8, R8 ;  /* 0x0000000800087306 */ /* 0x000e620000001400 */
[----:B---3--:R-:W-:-:S07]  /*0830*/  FMUL.FTZ R9, R9, R4 ;  /* 0x0000000409097220 */ /* 0x008fce0000410000 */
[----:B------:R-:W2:Y:S01]  /*0840*/  I2F.S16 R0, R0 ;  /* 0x0000000000007306 */ /* 0x000ea20000101400 */
[-C--:B0----5:R-:W-:Y:S02]  /*0850*/  FMUL.FTZ R33, R3, R4.reuse ;  /* 0x0000000403217220 */ /* 0x0a1fe40000410000 */
[----:B-1----:R-:W-:-:S05]  /*0860*/  FMUL.FTZ R6, R8, R4 ;  /* 0x0000000408067220 */ /* 0x002fca0000410000 */
[----:B------:R-:W-:Y:S01]  /*0870*/  F2FP.PACK_AB R33, R6, R33 ;  /* 0x000000210621723e */ /* 0x000fe200000000ff */
[----:B--2---:R-:W-:-:S05]  /*0880*/  FMUL.FTZ R32, R0, R4 ;  /* 0x0000000400207220 */ /* 0x004fca0000410000 */
[----:B------:R-:W-:Y:S02]  /*0890*/  F2FP.PACK_AB R32, R32, R9 ;  /* 0x000000092020723e */ /* 0x000fe400000000ff */
.L_x_2:
[----:B-1----:R-:W-:Y:S05]  /*08a0*/  BSYNC B0 ;  /* 0x0000000000007941 */ /* 0x002fea0003800000 */
.L_x_1:
[----:B------:R-:W-:Y:S01]  /*08b0*/  CS2R R30, SRZ ;  /* 0x00000000001e7805 */ /* 0x000fe2000001ff00 */
[----:B------:R-:W-:Y:S05]  /*08c0*/  @P5 BRA `(.L_x_3) ;  /* 0x0000009000005947 */ /* 0x000fea0003800000 */
[----:B------:R-:W-:Y:S01]  /*08d0*/  ISETP.EQ.U32.AND P4, PT, RZ, c[0x0][0x180], PT ;  /* 0x00006000ff007a0c */ /* 0x000fe20003f82070 */
[----:B------:R-:W-:Y:S01]  /*08e0*/  BSSY B0, `(.L_x_3) ;  /* 0x0000007000007945 */ /* 0x000fe20003800000 */
[----:B------:R-:W-:Y:S02]  /*08f0*/  CS2R R30, SRZ ;  /* 0x00000000001e7805 */ /* 0x000fe4000001ff00 */
[----:B------:R-:W-:-:S13]  /*0900*/  ISETP.EQ.OR.EX P0, PT, RZ, c[0x0][0x184], P0, P4 ;  /* 0x00006100ff007a0c */ /* 0x000fda0000702740 */
[----:B------:R-:W-:Y:S05]  /*0910*/  @P0 BRA `(.L_x_4) ;  /* 0x0000003000000947 */ /* 0x000fea0003800000 */
[----:B------:R-:W-:-:S04]  /*0920*/  IMAD.MOV.U32 R30, RZ, RZ, 0x2 ;  /* 0x00000002ff1e7424 */ /* 0x000fc800078e00ff */
[----:B------:R-:W-:-:S06]  /*0930*/  IMAD.WIDE R30, R15, R30, c[0x0][0x180] ;  /* 0x000060000f1e7625 */ /* 0x000fcc00078e021e */
[----:B------:R-:W5:Y:S02]  /*0940*/  LDG.E.64 R30, [R30.64] ;  /* 0x000000241e1e7981 */ /* 0x000f64000c1e1b00 */
.L_x_4:
[----:B------:R-:W-:Y:S05]  /*0950*/  BSYNC B0 ;  /* 0x0000000000007941 */ /* 0x000fea0003800000 */
.L_x_3:
[----:B------:R-:W-:Y:S01]  /*0960*/  @!P3 IMAD.MOV R24, RZ, RZ, -R24 ;  /* 0x000000ffff18b224 */ /* 0x000fe200078e0a18 */
[----:B------:R-:W-:Y:S01]  /*0970*/  ULDC.U8 UR4, c[0x0][0x1e4] ;  /* 0x0000790000047ab9 */ /* 0x000fe20000000000 */
[----:B------:R-:W-:Y:S01]  /*0980*/  @!P1 LOP3.LUT R24, RZ, c[0x0][0x1d4], RZ, 0x33, !PT ;  /* 0x00007500ff189a12 */ /* 0x000fe200078e33ff */
[----:B-----5:R-:W-:Y:S01]  /*0990*/  @!P5 HFMA2.MMA R28, R28, 1, 1, R30 ;  /* 0x3c003c001c1cd835 */ /* 0x020fe2000000001e */
[----:B------:R-:W-:Y:S01]  /*09a0*/  ISETP.LT.AND P3, PT, RZ, c[0x0][0x1e0], PT ;  /* 0x00007800ff007a0c */ /* 0x000fe20003f61270 */
[----:B------:R-:W-:Y:S01]  /*09b0*/  @!P5 HADD2 R29, R29, R31 ;  /* 0x0000001f1d1dd230 */ /* 0x000fe20000000000 */
[----:B------:R-:W-:Y:S01]  /*09c0*/  ISETP.NE.AND P1, PT, RZ, UR4, PT ;  /* 0x00000004ff007c0c */ /* 0x000fe2000bf25270 */
[----:B------:R-:W-:Y:S01]  /*09d0*/  HFMA2.MMA R32, R32, 1, 1, R20 ;  /* 0x3c003c0020207835 */ /* 0x000fe20000000014 */
[----:B------:R-:W-:Y:S01]  /*09e0*/  ISETP.GE.AND P0, PT, R19, 0x20, PT ;  /* 0x000000201300780c */ /* 0x000fe20003f06270 */
[----:B------:R-:W-:Y:S01]  /*09f0*/  HADD2 R33, R33, R21 ;  /* 0x0000001521217230 */ /* 0x000fe20000000000 */
[----:B------:R-:W-:Y:S01]  /*0a00*/  IMAD R89, R38, c[0x0][0x1d8], RZ ;  /* 0x0000760026597a24 */ /* 0x000fe200078e02ff */
[----:B------:R-:W-:-:S02]  /*0a10*/  @P2 HFMA2.MMA R29, R29, R37, -RZ ;  /* 0x000000251d1d2235 */ /* 0x000fc400001000ff */
[----:B------:R-:W-:-:S06]  /*0a20*/  @P2 HMUL2 R28, R28, R36 ;  /* 0x000000241c1c2232 */ /* 0x000fcc0000000000 */
[----:B------:R-:W-:Y:S05]  /*0a30*/  @!P1 BRA P3, `(.L_x_5) ;  /* 0x00000cf000009947 */ /* 0x000fea0001800000 */
[----:B------:R-:W-:-:S05]  /*0a40*/  IMAD.MOV.U32 R0, RZ, RZ, c[0x0][0x1e0] ;  /* 0x00007800ff007624 */ /* 0x000fca00078e00ff */
[----:B------:R-:W-:-:S13]  /*0a50*/  ISETP.LT.OR P1, PT, R0, 0x1, !P1 ;  /* 0x000000010000780c */ /* 0x000fda0004f21670 */
[----:B------:R-:W-:Y:S05]  /*0a60*/  @P1 BRA `(.L_x_6) ;  /* 0x0000128000001947 */ /* 0x000fea0003800000 */
[----:B------:R-:W-:Y:S02]  /*0a70*/  LEA.HI R0, R0, c[0x0][0x1e0], RZ, 0x1 ;  /* 0x0000780000007a11 */ /* 0x000fe400078f08ff */
[----:B------:R-:W-:Y:S02]  /*0a80*/  IABS R8, R14 ;  /* 0x0000000e00087213 */ /* 0x000fe40000000000 */
[----:B------:R-:W-:-:S04]  /*0a90*/  SHF.R.S32.HI R37, RZ, 0x1, R0 ;  /* 0x00000001ff257819 */ /* 0x000fc80000011400 */
[-C--:B------:R-:W-:Y:S02]  /*0aa0*/  IABS R3, R37.reuse ;  /* 0x0000002500037213 */ /* 0x080fe40000000000 */
[----:B------:R-:W-:Y:S02]  /*0ab0*/  IABS R9, R37 ;  /* 0x0000002500097213 */ /* 0x000fe40000000000 */
[----:B------:R-:W1:Y:S08]  /*0ac0*/  I2F.RP R0, R3 ;  /* 0x0000000300007306 */ /* 0x000e700000209400 */
[----:B-1----:R-:W1:Y:S02]  /*0ad0*/  MUFU.RCP R0, R0 ;  /* 0x0000000000007308 */ /* 0x002e640000001000 */
[----:B01----:R-:W-:Y:S01]  /*0ae0*/  IADD3 R4, R0, 0xffffffe, RZ ;  /* 0x0ffffffe00047810 */ /* 0x003fe20007ffe0ff */
[----:B------:R-:W-:-:S05]  /*0af0*/  IMAD.MOV R0, RZ, RZ, -R9 ;  /* 0x000000ffff007224 */ /* 0x000fca00078e0a09 */
[----:B------:R0:W1:Y:S02]  /*0b00*/  F2I.FTZ.U32.TRUNC.NTZ R5, R4 ;  /* 0x0000000400057305 */ /* 0x000064000021f000 */
[----:B0-----:R-:W-:Y:S02]  /*0b10*/  IMAD.MOV.U32 R4, RZ, RZ, RZ ;  /* 0x000000ffff047224 */ /* 0x001fe400078e00ff */
[----:B-1----:R-:W-:-:S04]  /*0b20*/  IMAD.MOV R6, RZ, RZ, -R5 ;  /* 0x000000ffff067224 */ /* 0x002fc800078e0a05 */
[----:B------:R-:W-:Y:S02]  /*0b30*/  IMAD R7, R6, R3, RZ ;  /* 0x0000000306077224 */ /* 0x000fe400078e02ff */
[----:B------:R-:W-:Y:S02]  /*0b40*/  IMAD.MOV.U32 R6, RZ, RZ, R8 ;  /* 0x000000ffff067224 */ /* 0x000fe400078e0008 */
[----:B------:R-:W-:-:S06]  /*0b50*/  IMAD.HI.U32 R5, R5, R7, R4 ;  /* 0x0000000705057227 */ /* 0x000fcc00078e0004 */
[----:B------:R-:W-:-:S04]  /*0b60*/  IMAD.HI.U32 R5, R5, R6, RZ ;  /* 0x0000000605057227 */ /* 0x000fc800078e00ff */
[----:B------:R-:W-:-:S05]  /*0b70*/  IMAD R0, R5, R0, R6 ;  /* 0x0000000005007224 */ /* 0x000fca00078e0206 */
[----:B------:R-:W-:-:S13]  /*0b80*/  ISETP.GT.U32.AND P3, PT, R3, R0, PT ;  /* 0x000000000300720c */ /* 0x000fda0003f64070 */
[----:B------:R-:W-:Y:S01]  /*0b90*/  @!P3 IMAD.IADD R0, R0, 0x1, -R3 ;  /* 0x000000010000b824 */ /* 0x000fe200078e0a03 */
[----:B------:R-:W-:Y:S02]  /*0ba0*/  @!P3 IADD3 R5, R5, 0x1, RZ ;  /* 0x000000010505b810 */ /* 0x000fe40007ffe0ff */
[----:B------:R-:W-:Y:S02]  /*0bb0*/  ISETP.NE.AND P3, PT, R37, RZ, PT ;  /* 0x000000ff2500720c */ /* 0x000fe40003f65270 */
[----:B------:R-:W-:Y:S02]  /*0bc0*/  ISETP.GE.U32.AND P1, PT, R0, R3, PT ;  /* 0x000000030000720c */ /* 0x000fe40003f26070 */
[----:B------:R-:W-:-:S04]  /*0bd0*/  LOP3.LUT R0, R14, R37, RZ, 0x3c, !PT ;  /* 0x000000250e007212 */ /* 0x000fc800078e3cff */
[----:B------:R-:W-:-:S07]  /*0be0*/  ISETP.GE.AND P2, PT, R0, RZ, PT ;  /* 0x000000ff0000720c */ /* 0x000fce0003f46270 */
[----:B------:R-:W-:Y:S02]  /*0bf0*/  @P1 IADD3 R5, R5, 0x1, RZ ;  /* 0x0000000105051810 */ /* 0x000fe40007ffe0ff */
[----:B------:R-:W-:Y:S02]  /*0c00*/  ISETP.LT.AND P1, PT, R14, c[0x0][0x1e0], !P0 ;  /* 0x000078000e007a0c */ /* 0x000fe40004721270 */
[----:B------:R-:W-:Y:S01]  /*0c10*/  LOP3.LUT P0, RZ, R37, 0x3, RZ, 0xc0, !PT ;  /* 0x0000000325ff7812 */ /* 0x000fe2000780c0ff */
[----:B------:R-:W-:Y:S01]  /*0c20*/  IMAD.MOV.U32 R36, RZ, RZ, R5 ;  /* 0x000000ffff247224 */ /* 0x000fe200078e0005 */
[----:B------:R-:W-:-:S03]  /*0c30*/  P2R R39, PR, RZ, 0x2 ;  /* 0x00000002ff277803 */ /* 0x000fc60000000000 */
[----:B------:R-:W-:Y:S01]  /*0c40*/  @!P2 IMAD.MOV R36, RZ, RZ, -R36 ;  /* 0x000000ffff24a224 */ /* 0x000fe200078e0a24 */
[----:B------:R-:W-:-:S05]  /*0c50*/  @!P3 LOP3.LUT R36, RZ, R37, RZ, 0x33, !PT ;  /* 0x00000025ff24b212 */ /* 0x000fca00078e33ff */
[----:B------:R-:W-:-:S04]  /*0c60*/  IMAD.MOV R0, RZ, RZ, -R36 ;  /* 0x000000ffff007224 */ /* 0x000fc800078e0a24 */
[----:B------:R-:W-:Y:S01]  /*0c70*/  IMAD R38, R37, R0, R14 ;  /* 0x0000000025267224 */ /* 0x000fe200078e020e */
[----:B------:R-:W-:Y:S05]  /*0c80*/  @!P0 BRA `(.L_x_7) ;  /* 0x0000013000008947 */ /* 0x000fea0003800000 */
[----:B------:R-:W-:Y:S01]  /*0c90*/  MOV R0, 0x0 ;  /* 0x0000000000007802 */ /* 0x000fe20000000f00 */
[----:B------:R-:W-:Y:S02]  /*0ca0*/  IMAD.MOV.U32 R4, RZ, RZ, c[0x4][0xc8] ;  /* 0x01003200ff047624 */ /* 0x000fe400078e00ff */
[----:B------:R-:W-:Y:S01]  /*0cb0*/  IMAD.MOV.U32 R5, RZ, RZ, c[0x4][0xcc] ;  /* 0x01003300ff057624 */ /* 0x000fe200078e00ff */
[----:B------:R0:W1:Y:S01]  /*0cc0*/  LDC.64 R14, c[0x4][R0] ;  /* 0x01000000000e7b82 */ /* 0x0000620000000a00 */
[----:B------:R-:W-:Y:S02]  /*0cd0*/  IMAD.MOV.U32 R6, RZ, RZ, c[0x4][0xd0] ;  /* 0x01003400ff067624 */ /* 0x000fe400078e00ff */
[----:B------:R-:W-:Y:S02]  /*0ce0*/  IMAD.MOV.U32 R7, RZ, RZ, c[0x4][0xd4] ;  /* 0x01003500ff077624 */ /* 0x000fe400078e00ff */
[----:B------:R-:W-:-:S02]  /*0cf0*/  IMAD.MOV.U32 R8, RZ, RZ, 0x53f ;  /* 0x0000053fff087424 */ /* 0x000fc400078e00ff */
[----:B------:R-:W-:Y:S02]  /*0d00*/  IMAD.MOV.U32 R10, RZ, RZ, c[0x4][0xc0] ;  /* 0x01003000ff0a7624 */ /* 0x000fe400078e00ff */
[----:B------:R-:W-:Y:S02]  /*0d10*/  IMAD.MOV.U32 R11, RZ, RZ, c[0x4][0xc4] ;  /* 0x01003100ff0b7624 */ /* 0x000fe400078e00ff */
[----:B------:R-:W-:Y:S02]  /*0d20*/  IMAD.MOV.U32 R12, RZ, RZ, 0x1 ;  /* 0x00000001ff0c7424 */ /* 0x000fe400078e00ff */
[----:B------:R-:W-:Y:S02]  /*0d30*/  IMAD.MOV.U32 R13, RZ, RZ, RZ ;  /* 0x000000ffff0d7224 */ /* 0x000fe400078e00ff */
[----:B0-----:R-:W-:Y:S01]  /*0d40*/  LEPC R20 ;  /* 0x000000000014734e */ /* 0x001fe20000000000 */
[----:B------:R-:W-:Y:S02]  /*0d50*/  MOV R3, 0xdc0 ;  /* 0x00000dc000037802 */ /* 0x000fe40000000f00 */
[----:B------:R-:W-:Y:S02]  /*0d60*/  MOV R0, 0xd40 ;  /* 0x00000d4000007802 */ /* 0x000fe40000000f00 */
[----:B------:R-:W-:-:S02]  /*0d70*/  MOV R9, 0x0 ;  /* 0x0000000000097802 */ /* 0x000fc40000000f00 */
[----:B------:R-:W-:Y:S02]  /*0d80*/  MOV R27, 0x0 ;  /* 0x00000000001b7802 */ /* 0x000fe40000000f00 */
[----:B------:R-:W-:-:S04]  /*0d90*/  IADD3 R20, P0, P1, -R0, R3, R20 ;  /* 0x0000000300147210 */ /* 0x000fc8000791e114 */
[----:B------:R-:W-:-:S04]  /*0da0*/  IADD3.X R21, ~R27, R9, R21, P0, P1 ;  /* 0x000000091b157210 */ /* 0x000fc800007e2515 */
[----:B-1----:R-:W-:Y:S05]  /*0db0*/  CALL.ABS.NOINC R14 ;  /* 0x000000000e007343 */ /* 0x002fea0003c00000 */
.L_x_7:
[----:B------:R-:W-:Y:S01]  /*0dc0*/  ISETP.NE.AND P6, PT, R39, RZ, PT ;  /* 0x000000ff2700720c */ /* 0x000fe20003fc5270 */
[----:B------:R-:W-:Y:S02]  /*0dd0*/  IMAD R0, R37, R36, R38 ;  /* 0x0000002425007224 */ /* 0x000fe400078e0226 */
[----:B------:R-:W-:-:S03]  /*0de0*/  IMAD.MOV.U32 R4, RZ, RZ, c[0x0][0x1e0] ;  /* 0x00007800ff047624 */ /* 0x000fc600078e00ff */
[----:B------:R-:W-:-:S05]  /*0df0*/  LEA R13, R0, 0x240, 0x1 ;  /* 0x00000240000d7811 */ /* 0x000fca00078e08ff */
[----:B------:R-:W-:Y:S02]  /*0e00*/  IMAD R14, R4, 0x2, R13 ;  /* 0x00000002040e7824 */ /* 0x000fe400078e020d */
[----:B------:R-:W-:Y:S05]  /*0e10*/  @!P6 BRA `(.L_x_8) ;  /* 0x000000300000e947 */ /* 0x000fea0003800000 */
[----:B------:R-:W-:Y:S01]  /*0e20*/  ISETP.NE.AND P5, PT, RZ, c[0x0][0x1ec], PT ;  /* 0x00007b00ff007a0c */ /* 0x000fe20003fa5270 */
[----:B------:R0:W-:-:S12]  /*0e30*/  STS.64 [R13], R32 ;  /* 0x000000200d007388 */ /* 0x0001d80000000a00 */
[----:B------:R0:W-:Y:S02]  /*0e40*/  @!P5 STS.64 [R14], R28 ;  /* 0x0000001c0e00d388 */ /* 0x0001e40000000a00 */
.L_x_8:
[----:B------:R-:W-:Y:S01]  /*0e50*/  WARPSYNC 0xffffffff ;  /* 0xffffffff00007948 */ /* 0x000fe20003800000 */
[----:B------:R-:W-:Y:S06]  /*0e60*/  BAR.SYNC.DEFER_BLOCKING 0x0 ;  /* 0x0000000000007b1d */ /* 0x000fec0000010000 */
[----:B------:R-:W-:Y:S05]  /*0e70*/  @!P6 BRA.U `(.L_x_9) ;  /* 0x000008210000e947 */ /* 0x000fea0003800000 */
[----:B------:R-:W-:Y:S01]  /*0e80*/  SHF.R.S32.HI R0, RZ, 0x1f, R4 ;  /* 0x0000001fff007819 */ /* 0x000fe20000011404 */
[----:B------:R-:W-:Y:S01]  /*0e90*/  BSSY B0, `(.L_x_9) ;  /* 0x0000080000007945 */ /* 0x000fe20003800000 */
[----:B------:R-:W-:Y:S02]  /*0ea0*/  LEA.HI R3, R38, R38, RZ, 0x1 ;  /* 0x0000002626037211 */ /* 0x000fe400078f08ff */
[----:B------:R-:W-:-:S02]  /*0eb0*/  LEA.HI R0, R0, c[0x0][0x1e0], RZ, 0x2 ;  /* 0x0000780000007a11 */ /* 0x000fc400078f10ff */
[----:B------:R-:W-:Y:S02]  /*0ec0*/  SHF.R.S32.HI R3, RZ, 0x1, R3 ;  /* 0x00000001ff037819 */ /* 0x000fe40000011403 */
[----:B------:R-:W-:-:S05]  /*0ed0*/  SHF.R.S32.HI R0, RZ, 0x2, R0 ;  /* 0x00000002ff007819 */ /* 0x000fca0000011400 */
[----:B------:R-:W-:Y:S01]  /*0ee0*/  IMAD R3, R36, R0, R3 ;  /* 0x0000000024037224 */ /* 0x000fe200078e0203 */
[----:B------:R-:W-:Y:S05]  /*0ef0*/  @!P6 BRA `(.L_x_10) ;  /* 0x000007900000e947 */ /* 0x000fea0003800000 */
[C---:B------:R-:W-:Y:S01]  /*0f00*/  LEA R15, R3.reuse, 0x240, 0x1 ;  /* 0x00000240030f7811 */ /* 0x040fe200078e08ff */
[----:B------:R-:W-:Y:S01]  /*0f10*/  IMAD.SHL.U32 R0, R3, 0x2, RZ ;  /* 0x0000000203007824 */ /* 0x000fe200078e00ff */
[----:B------:R-:W-:Y:S01]  /*0f20*/  ISETP.NE.AND P0, PT, RZ, c[0x0][0x1ec], PT ;  /* 0x00007b00ff007a0c */ /* 0x000fe20003f05270 */
[----:B------:R-:W-:Y:S02]  /*0f30*/  BSSY B1, `(.L_x_11) ;  /* 0x0000071000017945 */ /* 0x000fe40003800000 */
[----:B------:R-:W-:Y:S02]  /*0f40*/  IMAD R20, R37, 0x2, R15 ;  /* 0x0000000225147824 */ /* 0x000fe400078e020f */
[----:B------:R-:W-:Y:S04]  /*0f50*/  LDS R0, [R0+0x240] ;  /* 0x0002400000007984 */ /* 0x000fe80000000800 */
[----:B0-----:R-:W0:Y:S02]  /*0f60*/  LDS R33, [R20] ;  /* 0x0000000014217984 */ /* 0x001e240000000800 */
[----:B0-----:R-:W-:-:S02]  /*0f70*/  PRMT R32, R0, 0x5410, R33 ;  /* 0x0000541000207816 */ /* 0x001fc40000000021 */
[----:B------:R-:W-:Y:S01]  /*0f80*/  PRMT R33, R0, 0x7632, R33 ;  /* 0x0000763200217816 */ /* 0x000fe20000000021 */
[----:B------:R-:W-:Y:S05]  /*0f90*/  @!P0 BRA `(.L_x_12) ;  /* 0x0000028000008947 */ /* 0x000fea0003800000 */
[----:B------:R-:W-:-:S05]  /*0fa0*/  LEA.HI R0, R3, R3, RZ, 0x1 ;  /* 0x0000000303007211 */ /* 0x000fca00078f08ff */
[----:B------:R-:W-:-:S05]  /*0fb0*/  IMAD.SHL.U32 R0, R0, 0x2, RZ ;  /* 0x0000000200007824 */ /* 0x000fca00078e00ff */
[----:B------:R-:W-:-:S04]  /*0fc0*/  LOP3.LUT R10, R0, 0xfffffffc, RZ, 0xc0, !PT ;  /* 0xfffffffc000a7812 */ /* 0x000fc800078ec0ff */
[----:B------:R-:W-:-:S13]  /*0fd0*/  ISETP.GE.AND P0, PT, R10, c[0x0][0x1e0], PT ;  /* 0x000078000a007a0c */ /* 0x000fda0003f06270 */
[----:B------:R-:W-:Y:S05]  /*0fe0*/  @P0 BRA `(.L_x_13) ;  /* 0x0000065000000947 */ /* 0x000fea0003800000 */
[----:B------:R-:W0:Y:S01]  /*0ff0*/  I2F R3, c[0x0][0x1e0] ;  /* 0x0000780000037b06 */ /* 0x000e220000201400 */
[----:B------:R-:W-:-:S07]  /*1000*/  IADD3 R5, R10, 0x2, RZ ;  /* 0x000000020a057810 */ /* 0x000fce0007ffe0ff */
[----:B------:R-:W-:Y:S08]  /*1010*/  I2F R5, R5 ;  /* 0x0000000500057306 */ /* 0x000ff00000201400 */
[----:B0-----:R-:W0:Y:S08]  /*1020*/  MUFU.RCP R3, R3 ;  /* 0x0000000300037308 */ /* 0x001e300000001000 */
[----:B------:R-:W1:Y:S01]  /*1030*/  I2F R4, R10 ;  /* 0x0000000a00047306 */ /* 0x000e620000201400 */
[----:B0-----:R-:W-:-:S07]  /*1040*/  FMUL.FTZ R6, R5, R3 ;  /* 0x0000000305067220 */ /* 0x001fce0000410000 */
[----:B------:R-:W-:Y:S01]  /*1050*/  I2F R0, c[0x0][0x1ec] ;  /* 0x00007b0000007b06 */ /* 0x000fe20000201400 */
[--C-:B------:R-:W-:Y:S01]  /*1060*/  HADD2.F32 R5, -RZ, R32.reuse.H1_H1 ;  /* 0x30000020ff057230 */ /* 0x100fe20000004100 */
[----:B------:R-:W-:Y:S01]  /*1070*/  FMUL.FTZ R6, R6, 13.28771209716796875 ;  /* 0x41549a7806067820 */ /* 0x000fe20000410000 */
[----:B------:R-:W-:Y:S01]  /*1080*/  HADD2.F32 R32, -RZ, R32.H0_H0 ;  /* 0x20000020ff207230 */ /* 0x000fe20000004100 */
[----:B-1----:R-:W-:-:S04]  /*1090*/  FMUL.FTZ R4, R4, R3 ;  /* 0x0000000304047220 */ /* 0x002fc80000410000 */
[----:B------:R0:W1:Y:S01]  /*10a0*/  MUFU.EX2 R9, -R6 ;  /* 0x8000000600097308 */ /* 0x0000620000000800 */
[----:B------:R-:W-:-:S07]  /*10b0*/  FMUL.FTZ R4, R4, 13.28771209716796875 ;  /* 0x41549a7804047820 */ /* 0x000fce0000410000 */
[----:B------:R-:W2:Y:S01]  /*10c0*/  MUFU.EX2 R7, -R4 ;  /* 0x8000000400077308 */ /* 0x000ea20000000800 */
[--C-:B0-----:R-:W-:Y:S02]  /*10d0*/  HADD2.F32 R6, -RZ, R33.reuse.H1_H1 ;  /* 0x30000021ff067230 */ /* 0x101fe40000004100 */
[----:B------:R-:W-:Y:S01]  /*10e0*/  HADD2.F32 R33, -RZ, R33.H0_H0 ;  /* 0x20000021ff217230 */ /* 0x000fe20000004100 */
[----:B-1----:R-:W-:-:S04]  /*10f0*/  FMUL.FTZ R3, R0, R9 ;  /* 0x0000000900037220 */ /* 0x002fc80000410000 */
[----:B------:R-:W-:Y:S02]  /*1100*/  FMUL.RZ R11, R3, 0.15915493667125701904 ;  /* 0x3e22f983030b7820 */ /* 0x000fe4000040c000 */
[----:B--2---:R-:W-:Y:S02]  /*1110*/  FMUL.FTZ R0, R0, R7 ;  /* 0x0000000700007220 */ /* 0x004fe40000410000 */
[----:B------:R-:W0:Y:S02]  /*1120*/  MUFU.SIN R9, R11 ;  /* 0x0000000b00097308 */ /* 0x000e240000000400 */
[----:B------:R-:W-:-:S06]  /*1130*/  FMUL.RZ R10, R0, 0.15915493667125701904 ;  /* 0x3e22f983000a7820 */ /* 0x000fcc000040c000 */
[----:B------:R-:W1:Y:S08]  /*1140*/  MUFU.SIN R3, R10 ;  /* 0x0000000a00037308 */ /* 0x000e700000000400 */
[----:B------:R-:W2:Y:S01]  /*1150*/  MUFU.COS R8, R11 ;  /* 0x0000000b00087308 */ /* 0x000ea20000000000 */
[----:B0-----:R-:W-:-:S07]  /*1160*/  FMUL.FTZ R4, R9, R6 ;  /* 0x0000000609047220 */ /* 0x001fce0000410000 */
[----:B------:R-:W0:Y:S01]  /*1170*/  MUFU.COS R0, R10 ;  /* 0x0000000a00007308 */ /* 0x000e220000000000 */
[----:B-1----:R-:W-:Y:S02]  /*1180*/  FMUL.FTZ R7, R3, R5 ;  /* 0x0000000503077220 */ /* 0x002fe40000410000 */
[C---:B--2---:R-:W-:Y:S02]  /*1190*/  FMUL.FTZ R6, R8.reuse, R6 ;  /* 0x0000000608067220 */ /* 0x044fe40000410000 */
[-C--:B------:R-:W-:Y:S02]  /*11a0*/  FFMA.FTZ R4, R8, R33.reuse, -R4 ;  /* 0x0000002108047223 */ /* 0x080fe40000010804 */
[----:B------:R-:W-:Y:S02]  /*11b0*/  FFMA.FTZ R33, R9, R33, R6 ;  /* 0x0000002109217223 */ /* 0x000fe40000010006 */
[----:B0-----:R-:W-:-:S03]  /*11c0*/  FMUL.FTZ R5, R0, R5 ;  /* 0x0000000500057220 */ /* 0x001fc60000410000 */
[----:B------:R-:W-:Y:S01]  /*11d0*/  F2FP.PACK_AB R33, R33, R4 ;  /* 0x000000042121723e */ /* 0x000fe200000000ff */
[-C--:B------:R-:W-:Y:S02]  /*11e0*/  FFMA.FTZ R7, R0, R32.reuse, -R7 ;  /* 0x0000002000077223 */ /* 0x080fe40000010807 */
[----:B------:R-:W-:-:S05]  /*11f0*/  FFMA.FTZ R32, R3, R32, R5 ;  /* 0x0000002003207223 */ /* 0x000fca0000010005 */
[----:B------:R-:W-:Y:S01]  /*1200*/  F2FP.PACK_AB R32, R32, R7 ;  /* 0x000000072020723e */ /* 0x000fe200000000ff */
[----:B------:R-:W-:Y:S05]  /*1210*/  BRA `(.L_x_13) ;  /* 0x0000042000007947 */ /* 0x000fea0003800000 */
.L_x_12:
[C---:B------:R-:W-:Y:S01]  /*1220*/  IMAD R36, R4.reuse, 0x2, R20 ;  /* 0x0000000204247824 */ /* 0x040fe200078e0214 */
[----:B------:R-:W-:Y:S01]  /*1230*/  LEA.HI R3, R3, R3, RZ, 0x1 ;  /* 0x0000000303037211 */ /* 0x000fe200078f08ff */
[----:B------:R-:W-:Y:S01]  /*1240*/  IMAD R21, R4, 0x2, R15 ;  /* 0x0000000204157824 */ /* 0x000fe200078e020f */
[----:B------:R-:W-:Y:S02]  /*1250*/  BSSY B2, `(.L_x_14) ;  /* 0x000003a000027945 */ /* 0x000fe40003800000 */
[----:B------:R-:W-:Y:S01]  /*1260*/  LDS R29, [R36] ;  /* 0x00000000241d7984 */ /* 0x000fe20000000800 */
[----:B------:R-:W-:-:S03]  /*1270*/  IMAD.SHL.U32 R3, R3, 0x2, RZ ;  /* 0x0000000203037824 */ /* 0x000fc600078e00ff */
[----:B------:R-:W0:Y:S02]  /*1280*/  LDS R0, [R21] ;  /* 0x0000000015007984 */ /* 0x000e240000000800 */
[----:B------:R-:W-:-:S04]  /*1290*/  LOP3.LUT R7, R3, 0xfffffffc, RZ, 0xc0, !PT ;  /* 0xfffffffc03077812 */ /* 0x000fc800078ec0ff */
[----:B------:R-:W-:Y:S02]  /*12a0*/  ISETP.GE.AND P0, PT, R7, c[0x0][0x1e0], PT ;  /* 0x0000780007007a0c */ /* 0x000fe40003f06270 */
[C-C-:B0-----:R-:W-:Y:S02]  /*12b0*/  PRMT R28, R0.reuse, 0x5410, R29.reuse ;  /* 0x00005410001c7816 */ /* 0x141fe4000000001d */
[----:B------:R-:W-:-:S09]  /*12c0*/  PRMT R29, R0, 0x7632, R29 ;  /* 0x00007632001d7816 */ /* 0x000fd2000000001d */
[----:B------:R-:W-:Y:S05]  /*12d0*/  @P0 BRA `(.L_x_15) ;  /* 0x0000031000000947 */ /* 0x000fea0003800000 */
[----:B------:R-:W0:Y:S01]  /*12e0*/  I2F R6, c[0x0][0x1e0] ;  /* 0x0000780000067b06 */ /* 0x000e220000201400 */
[----:B------:R-:W-:Y:S01]  /*12f0*/  IADD3 R4, R7, 0x2, RZ ;  /* 0x0000000207047810 */ /* 0x000fe20007ffe0ff */
[--C-:B------:R-:W-:Y:S01]  /*1300*/  HADD2.F32 R8, -RZ, R33.reuse.H1_H1 ;  /* 0x30000021ff087230 */ /* 0x100fe20000004100 */
[----:B------:R-:W-:Y:S01]  /*1310*/  IADD3 R0, -R22, c[0x0][0x1ec], RZ ;  /* 0x00007b0016007a10 */ /* 0x000fe20007ffe1ff */
[----:B------:R-:W-:-:S04]  /*1320*/  HADD2.F32 R10, -RZ, R33.H0_H0 ;  /* 0x20000021ff0a7230 */ /* 0x000fc80000004100 */
[----:B------:R-:W-:Y:S08]  /*1330*/  I2F R4, R4 ;  /* 0x0000000400047306 */ /* 0x000ff00000201400 */
[----:B0-----:R-:W0:Y:S08]  /*1340*/  MUFU.RCP R6, R6 ;  /* 0x0000000600067308 */ /* 0x001e300000001000 */
[----:B------:R-:W1:Y:S01]  /*1350*/  I2F R3, R7 ;  /* 0x0000000700037306 */ /* 0x000e620000201400 */
[----:B0-----:R-:W-:-:S07]  /*1360*/  FMUL.FTZ R5, R4, R6 ;  /* 0x0000000604057220 */ /* 0x001fce0000410000 */
[----:B------:R-:W-:Y:S01]  /*1370*/  I2F R0, R0 ;  /* 0x0000000000007306 */ /* 0x000fe20000201400 */
[----:B------:R-:W-:Y:S02]  /*1380*/  FMUL.FTZ R5, R5, 13.28771209716796875 ;  /* 0x41549a7805057820 */ /* 0x000fe40000410000 */
[----:B-1----:R-:W-:-:S05]  /*1390*/  FMUL.FTZ R3, R3, R6 ;  /* 0x0000000603037220 */ /* 0x002fca0000410000 */
[----:B------:R-:W0:Y:S01]  /*13a0*/  MUFU.EX2 R5, -R5 ;  /* 0x8000000500057308 */ /* 0x000e220000000800 */
[----:B------:R-:W-:-:S07]  /*13b0*/  FMUL.FTZ R3, R3, 13.28771209716796875 ;  /* 0x41549a7803037820 */ /* 0x000fce0000410000 */
[----:B------:R-:W1:Y:S01]  /*13c0*/  MUFU.EX2 R3, -R3 ;  /* 0x8000000300037308 */ /* 0x000e620000000800 */
[----:B0-----:R-:W-:Y:S01]  /*13d0*/  FMUL.FTZ R6, R0, R5 ;  /* 0x0000000500067220 */ /* 0x001fe20000410000 */
[--C-:B------:R-:W-:Y:S02]  /*13e0*/  HADD2.F32 R5, -RZ, R29.reuse.H1_H1 ;  /* 0x3000001dff057230 */ /* 0x100fe40000004100 */
[----:B------:R-:W-:Y:S01]  /*13f0*/  HADD2.F32 R29, -RZ, R29.H0_H0 ;  /* 0x2000001dff1d7230 */ /* 0x000fe20000004100 */
[----:B------:R-:W-:-:S04]  /*1400*/  FMUL.RZ R9, R6, 0.15915493667125701904 ;  /* 0x3e22f98306097820 */ /* 0x000fc8000040c000 */
[----:B------:R-:W0:Y:S01]  /*1410*/  MUFU.SIN R7, R9 ;  /* 0x0000000900077308 */ /* 0x000e220000000400 */
[----:B-1----:R-:W-:-:S04]  /*1420*/  FMUL.FTZ R0, R0, R3 ;  /* 0x0000000300007220 */ /* 0x002fc80000410000 */
[----:B------:R-:W-:-:S03]  /*1430*/  FMUL.RZ R11, R0, 0.15915493667125701904 ;  /* 0x3e22f983000b7820 */ /* 0x000fc6000040c000 */
[----:B------:R1:W2:Y:S08]  /*1440*/  MUFU.COS R6, R9 ;  /* 0x0000000900067308 */ /* 0x0002b00000000000 */
[----:B------:R-:W3:Y:S01]  /*1450*/  MUFU.SIN R4, R11 ;  /* 0x0000000b00047308 */ /* 0x000ee20000000400 */
[----:B0-----:R-:W-:Y:S02]  /*1460*/  FMUL.FTZ R3, R8, R7 ;  /* 0x0000000708037220 */ /* 0x001fe40000410000 */
[----:B-1----:R-:W-:-:S05]  /*1470*/  FMUL.FTZ R9, R7, R5 ;  /* 0x0000000507097220 */ /* 0x002fca0000410000 */
[----:B------:R-:W0:Y:S01]  /*1480*/  MUFU.COS R0, R11 ;  /* 0x0000000b00007308 */ /* 0x000e220000000000 */
[-C--:B--2---:R-:W-:Y:S02]  /*1490*/  FMUL.FTZ R8, R8, R6.reuse ;  /* 0x0000000608087220 */ /* 0x084fe40000410000 */
[C---:B------:R-:W-:Y:S02]  /*14a0*/  FFMA.FTZ R33, R10.reuse, R6, -R3 ;  /* 0x000000060a217223 */ /* 0x040fe40000010803 */
[----:B------:R-:W-:Y:S02]  /*14b0*/  FFMA.FTZ R8, R10, R7, R8 ;  /* 0x000000070a087223 */ /* 0x000fe40000010008 */
[C---:B------:R-:W-:Y:S01]  /*14c0*/  FMUL.FTZ R12, R6.reuse, R5 ;  /* 0x00000005060c7220 */ /* 0x040fe20000410000 */
[----:B------:R-:W-:Y:S01]  /*14d0*/  HADD2.F32 R5, -RZ, R32.H1_H1 ;  /* 0x30000020ff057230 */ /* 0x000fe20000004100 */
[-C--:B------:R-:W-:Y:S01]  /*14e0*/  FFMA.FTZ R10, R6, R29.reuse, -R9 ;  /* 0x0000001d060a7223 */ /* 0x080fe20000010809 */
[----:B------:R-:W-:Y:S01]  /*14f0*/  HADD2.F32 R9, -RZ, R28.H1_H1 ;  /* 0x3000001cff097230 */ /* 0x000fe20000004100 */
[----:B------:R-:W-:Y:S01]  /*1500*/  FFMA.FTZ R29, R7, R29, R12 ;  /* 0x0000001d071d7223 */ /* 0x000fe2000001000c */
[----:B------:R-:W-:Y:S01]  /*1510*/  HADD2.F32 R32, -RZ, R32.H0_H0 ;  /* 0x20000020ff207230 */ /* 0x000fe20000004100 */
[C---:B---3--:R-:W-:Y:S01]  /*1520*/  FMUL.FTZ R3, R5.reuse, R4 ;  /* 0x0000000405037220 */ /* 0x048fe20000410000 */
[----:B------:R-:W-:Y:S01]  /*1530*/  HADD2.F32 R7, -RZ, R28.H0_H0 ;  /* 0x2000001cff077230 */ /* 0x000fe20000004100 */
[----:B------:R-:W-:Y:S01]  /*1540*/  FMUL.FTZ R6, R4, R9 ;  /* 0x0000000904067220 */ /* 0x000fe20000410000 */
[----:B------:R-:W-:Y:S01]  /*1550*/  F2FP.PACK_AB R33, R8, R33 ;  /* 0x000000210821723e */ /* 0x000fe200000000ff */
[----:B0-----:R-:W-:Y:S01]  /*1560*/  FMUL.FTZ R5, R5, R0 ;  /* 0x0000000005057220 */ /* 0x001fe20000410000 */
[----:B------:R-:W-:Y:S01]  /*1570*/  F2FP.PACK_AB R29, R29, R10 ;  /* 0x0000000a1d1d723e */ /* 0x000fe200000000ff */
[----:B------:R-:W-:-:S02]  /*1580*/  FMUL.FTZ R9, R0, R9 ;  /* 0x0000000900097220 */ /* 0x000fc40000410000 */
[C---:B------:R-:W-:Y:S02]  /*1590*/  FFMA.FTZ R3, R32.reuse, R0, -R3 ;  /* 0x0000000020037223 */ /* 0x040fe40000010803 */
[----:B------:R-:W-:Y:S02]  /*15a0*/  FFMA.FTZ R32, R32, R4, R5 ;  /* 0x0000000420207223 */ /* 0x000fe40000010005 */
[-C--:B------:R-:W-:Y:S02]  /*15b0*/  FFMA.FTZ R6, R0, R7.reuse, -R6 ;  /* 0x0000000700067223 */ /* 0x080fe40000010806 */
[----:B------:R-:W-:Y:S01]  /*15c0*/  FFMA.FTZ R9, R4, R7, R9 ;  /* 0x0000000704097223 */ /* 0x000fe20000010009 */
[----:B------:R-:W-:-:S04]  /*15d0*/  F2FP.PACK_AB R32, R32, R3 ;  /* 0x000000032020723e */ /* 0x000fc800000000ff */
[----:B------:R-:W-:Y:S02]  /*15e0*/  F2FP.PACK_AB R28, R9, R6 ;  /* 0x00000006091c723e */ /* 0x000fe400000000ff */
.L_x_15:
[----:B------:R-:W-:Y:S05]  /*15f0*/  BSYNC B2 ;  /* 0x0000000000027941 */ /* 0x000fea0003800000 */
.L_x_14:
[C-C-:B------:R-:W-:Y:S02]  /*1600*/  PRMT R0, R28.reuse, 0x5410, R29.reuse ;  /* 0x000054101c007816 */ /* 0x140fe4000000001d */
[----:B------:R-:W-:-:S03]  /*1610*/  PRMT R3, R28, 0x7632, R29 ;  /* 0x000076321c037816 */ /* 0x000fc6000000001d */
[----:B------:R0:W-:Y:S04]  /*1620*/  STS [R21], R0 ;  /* 0x0000000015007388 */ /* 0x0001e80000000800 */
[----:B------:R0:W-:Y:S02]  /*1630*/  STS [R36], R3 ;  /* 0x0000000324007388 */ /* 0x0001e40000000800 */
.L_x_13:
[----:B------:R-:W-:Y:S05]  /*1640*/  BSYNC B1 ;  /* 0x0000000000017941 */ /* 0x000fea0003800000 */
.L_x_11:
[C-C-:B0-----:R-:W-:Y:S02]  /*1650*/  PRMT R0, R32.reuse, 0x5410, R33.reuse ;  /* 0x0000541020007816 */ /* 0x141fe40000000021 */
[----:B------:R-:W-:-:S03]  /*1660*/  PRMT R3, R32, 0x7632, R33 ;  /* 0x0000763220037816 */ /* 0x000fc60000000021 */
[----:B------:R0:W-:Y:S04]  /*1670*/  STS [R15], R0 ;  /* 0x000000000f007388 */ /* 0x0001e80000000800 */
[----:B------:R0:W-:Y:S02]  /*1680*/  STS [R20], R3 ;  /* 0x0000000314007388 */ /* 0x0001e40000000800 */
.L_x_10:
[----:B------:R-:W-:Y:S05]  /*1690*/  BSYNC B0 ;  /* 0x0000000000007941 */ /* 0x000fea0003800000 */
.L_x_9:
[----:B------:R-:W-:Y:S06]  /*16a0*/  BAR.SYNC.DEFER_BLOCKING 0x0 ;  /* 0x0000000000007b1d */ /* 0x000fec0000010000 */
[----:B------:R-:W-:Y:S01]  /*16b0*/  BSSY B0, `(.L_x_16) ;  /* 0x0000005000007945 */ /* 0x000fe20003800000 */
[----:B------:R-:W-:Y:S05]  /*16c0*/  @!P6 BRA `(.L_x_17) ;  /* 0x000000300000e947 */ /* 0x000fea0003800000 */
[----:B------:R-:W-:Y:S01]  /*16d0*/  ISETP.NE.AND P0, PT, RZ, c[0x0][0x1ec], PT ;  /* 0x00007b00ff007a0c */ /* 0x000fe20003f05270 */
[----:B0-----:R0:W1:-:S12]  /*16e0*/  LDS.64 R32, [R13] ;  /* 0x000000000d207984 */ /* 0x0010580000000a00 */
[----:B------:R0:W2:Y:S02]  /*16f0*/  @!P0 LDS.64 R28, [R14] ;  /* 0x000000000e1c8984 */ /* 0x0000a40000000a00 */
.L_x_17:
[----:B------:R-:W-:Y:S05]  /*1700*/  BSYNC B0 ;  /* 0x0000000000007941 */ /* 0x000fea0003800000 */
.L_x_16:
[----:B------:R-:W-:Y:S06]  /*1710*/  BAR.SYNC.DEFER_BLOCKING 0x0 ;  /* 0x0000000000007b1d */ /* 0x000fec0000010000 */
[----:B------:R-:W-:Y:S05]  /*1720*/  BRA `(.L_x_6) ;  /* 0x000005c000007947 */ /* 0x000fea0003800000 */
.L_x_5:
[----:B------:R-:W-:Y:S01]  /*1730*/  ISETP.NE.AND P0, PT, RZ, c[0x0][0x1ec], PT ;  /* 0x00007b00ff007a0c */ /* 0x000fe20003f05270 */
[----:B------:R-:W-:Y:S01]  /*1740*/  BSSY B0, `(.L_x_6) ;  /* 0x000005a000007945 */ /* 0x000fe20003800000 */
[----:B------:R-:W-:-:S11]  /*1750*/  IADD3 R7, -R22, c[0x0][0x1ec], RZ ;  /* 0x00007b0016077a10 */ /* 0x000fd60007ffe1ff */
[----:B------:R-:W-:Y:S05]  /*1760*/  @!P0 BRA `(.L_x_18) ;  /* 0x0000025000008947 */ /* 0x000fea0003800000 */
[----:B------:R-:W-:-:S13]  /*1770*/  ISETP.GE.AND P0, PT, R14, c[0x0][0x1e0], PT ;  /* 0x000078000e007a0c */ /* 0x000fda0003f06270 */
[----:B------:R-:W-:Y:S05]  /*1780*/  @P0 BRA `(.L_x_19) ;  /* 0x0000055000000947 */ /* 0x000fea0003800000 */
[----:B------:R-:W1:Y:S01]  /*1790*/  I2F R6, c[0x0][0x1e0] ;  /* 0x0000780000067b06 */ /* 0x000e620000201400 */
[----:B0-----:R-:W-:Y:S01]  /*17a0*/  IADD3 R4, R14, 0x2, RZ ;  /* 0x000000020e047810 */ /* 0x001fe20007ffe0ff */
[--C-:B------:R-:W-:Y:S02]  /*17b0*/  HADD2.F32 R8, -RZ, R33.reuse.H1_H1 ;  /* 0x30000021ff087230 */ /* 0x100fe40000004100 */
[----:B------:R-:W-:-:S04]  /*17c0*/  HADD2.F32 R33, -RZ, R33.H0_H0 ;  /* 0x20000021ff217230 */ /* 0x000fc80000004100 */
[----:B------:R-:W-:Y:S08]  /*17d0*/  I2F R4, R4 ;  /* 0x0000000400047306 */ /* 0x000ff00000201400 */
[----:B-1----:R-:W0:Y:S08]  /*17e0*/  MUFU.RCP R9, R6 ;  /* 0x0000000600097308 */ /* 0x002e300000001000 */
        /* <DEDUP_REMOVED lines=11> */
[----:B------:R-:W-:Y:S02]  /*18a0*/  FMUL.RZ R11, R6, 0.15915493667125701904 ;  /* 0x3e22f983060b7820 */ /* 0x000fe4000040c000 */
[----:B-1----:R-:W-:Y:S02]  /*18b0*/  FMUL.FTZ R0, R0, R3 ;  /* 0x0000000300007220 */ /* 0x002fe40000410000 */
        /* <DEDUP_REMOVED lines=16> */
.L_x_18:
        /* <DEDUP_REMOVED lines=16> */
[----:B0-----:R-:W-:-:S04]  /*1ac0*/  FMUL.FTZ R0, R7, R8 ;  /* 0x0000000807007220 */ /* 0x001fc80000410000 */
[----:B------:R-:W-:-:S04]  /*1ad0*/  FMUL.RZ R0, R0, 0.15915493667125701904 ;  /* 0x3e22f98300007820 */ /* 0x000fc8000040c000 */
[----:B------:R-:W0:Y:S01]  /*1ae0*/  MUFU.SIN R10, R0 ;  /* 0x00000000000a7308 */ /* 0x000e220000000400 */
[----:B-1----:R-:W-:Y:S01]  /*1af0*/  FMUL.FTZ R4, R7, R4 ;  /* 0x0000000407047220 */ /* 0x002fe20000410000 */
[--C-:B------:R-:W-:Y:S02]  /*1b00*/  HADD2.F32 R7, -RZ, R33.reuse.H1_H1 ;  /* 0x30000021ff077230 */ /* 0x100fe40000004100 */
[----:B------:R-:W-:Y:S01]  /*1b10*/  HADD2.F32 R33, -RZ, R33.H0_H0 ;  /* 0x20000021ff217230 */ /* 0x000fe20000004100 */
[----:B------:R-:W-:-:S03]  /*1b20*/  FMUL.RZ R4, R4, 0.15915493667125701904 ;  /* 0x3e22f98304047820 */ /* 0x000fc6000040c000 */
[----:B------:R0:W1:Y:S08]  /*1b30*/  MUFU.COS R9, R0 ;  /* 0x0000000000097308 */ /* 0x0000700000000000 */
[----:B------:R-:W2:Y:S01]  /*1b40*/  MUFU.SIN R6, R4 ;  /* 0x0000000400067308 */ /* 0x000ea20000000400 */
[C---:B0-----:R-:W-:Y:S02]  /*1b50*/  FMUL.FTZ R0, R10.reuse, R12 ;  /* 0x0000000c0a007220 */ /* 0x041fe40000410000 */
[----:B------:R-:W-:-:S05]  /*1b60*/  FMUL.FTZ R8, R10, R7 ;  /* 0x000000070a087220 */ /* 0x000fca0000410000 */
[----:B------:R0:W3:Y:S01]  /*1b70*/  MUFU.COS R5, R4 ;  /* 0x0000000400057308 */ /* 0x0000e20000000000 */
[C---:B-1----:R-:W-:Y:S02]  /*1b80*/  FMUL.FTZ R3, R9.reuse, R12 ;  /* 0x0000000c09037220 */ /* 0x042fe40000410000 */
[C---:B------:R-:W-:Y:S01]  /*1b90*/  FFMA.FTZ R29, R9.reuse, R11, -R0 ;  /* 0x0000000b091d7223 */ /* 0x040fe20000010800 */
[--C-:B------:R-:W-:Y:S01]  /*1ba0*/  HADD2.F32 R0, -RZ, R32.reuse.H1_H1 ;  /* 0x30000020ff007230 */ /* 0x100fe20000004100 */
[C---:B------:R-:W-:Y:S01]  /*1bb0*/  FMUL.FTZ R7, R9.reuse, R7 ;  /* 0x0000000709077220 */ /* 0x040fe20000410000 */
[----:B------:R-:W-:Y:S01]  /*1bc0*/  HADD2.F32 R32, -RZ, R32.H0_H0 ;  /* 0x20000020ff207230 */ /* 0x000fe20000004100 */
[----:B------:R-:W-:Y:S02]  /*1bd0*/  FFMA.FTZ R8, R9, R33, -R8 ;  /* 0x0000002109087223 */ /* 0x000fe40000010808 */
[C---:B0-----:R-:W-:Y:S01]  /*1be0*/  FFMA.FTZ R4, R10.reuse, R11, R3 ;  /* 0x0000000b0a047223 */ /* 0x041fe20000010003 */
[--C-:B------:R-:W-:Y:S01]  /*1bf0*/  HADD2.F32 R3, -RZ, R28.reuse.H1_H1 ;  /* 0x3000001cff037230 */ /* 0x100fe20000004100 */
[----:B------:R-:W-:Y:S01]  /*1c00*/  FFMA.FTZ R33, R10, R33, R7 ;  /* 0x000000210a217223 */ /* 0x000fe20000010007 */
[----:B------:R-:W-:Y:S01]  /*1c10*/  HADD2.F32 R28, -RZ, R28.H0_H0 ;  /* 0x2000001cff1c7230 */ /* 0x000fe20000004100 */
[-C--:B--2---:R-:W-:Y:S01]  /*1c20*/  FMUL.FTZ R7, R6, R0.reuse ;  /* 0x0000000006077220 */ /* 0x084fe20000410000 */
[----:B------:R-:W-:Y:S01]  /*1c30*/  F2FP.PACK_AB R29, R4, R29 ;  /* 0x0000001d041d723e */ /* 0x000fe200000000ff */
[----:B---3--:R-:W-:Y:S01]  /*1c40*/  FMUL.FTZ R9, R5, R0 ;  /* 0x0000000005097220 */ /* 0x008fe20000410000 */
[----:B------:R-:W-:Y:S01]  /*1c50*/  F2FP.PACK_AB R33, R33, R8 ;  /* 0x000000082121723e */ /* 0x000fe200000000ff */
[----:B------:R-:W-:-:S02]  /*1c60*/  FMUL.FTZ R0, R6, R3 ;  /* 0x0000000306007220 */ /* 0x000fc40000410000 */
[C---:B------:R-:W-:Y:S02]  /*1c70*/  FMUL.FTZ R3, R5.reuse, R3 ;  /* 0x0000000305037220 */ /* 0x040fe40000410000 */
[CC--:B------:R-:W-:Y:S02]  /*1c80*/  FFMA.FTZ R7, R5.reuse, R32.reuse, -R7 ;  /* 0x0000002005077223 */ /* 0x0c0fe40000010807 */
[C---:B------:R-:W-:Y:S02]  /*1c90*/  FFMA.FTZ R32, R6.reuse, R32, R9 ;  /* 0x0000002006207223 */ /* 0x040fe40000010009 */
[-C--:B------:R-:W-:Y:S02]  /*1ca0*/  FFMA.FTZ R0, R5, R28.reuse, -R0 ;  /* 0x0000001c05007223 */ /* 0x080fe40000010800 */
[----:B------:R-:W-:Y:S01]  /*1cb0*/  FFMA.FTZ R3, R6, R28, R3 ;  /* 0x0000001c06037223 */ /* 0x000fe20000010003 */
[----:B------:R-:W-:-:S04]  /*1cc0*/  F2FP.PACK_AB R32, R32, R7 ;  /* 0x000000072020723e */ /* 0x000fc800000000ff */
[----:B------:R-:W-:Y:S02]  /*1cd0*/  F2FP.PACK_AB R28, R3, R0 ;  /* 0x00000000031c723e */ /* 0x000fe400000000ff */
.L_x_19:
[----:B------:R-:W-:Y:S05]  /*1ce0*/  BSYNC B0 ;  /* 0x0000000000007941 */ /* 0x000fea0003800000 */
.L_x_6:
[----:B------:R-:W-:Y:S01]  /*1cf0*/  ISETP.GT.AND P0, PT, R19, 0x1f, PT ;  /* 0x0000001f1300780c */ /* 0x000fe20003f04270 */
[----:B------:R-:W-:Y:S01]  /*1d00*/  BSSY B0, `(.L_x_20) ;  /* 0x000001d000007945 */ /* 0x000fe20003800000 */
[----:B0-----:R-:W-:-:S11]  /*1d10*/  IMAD.MOV.U32 R0, RZ, RZ, RZ ;  /* 0x000000ffff007224 */ /* 0x001fd600078e00ff */
[----:B------:R-:W-:Y:S05]  /*1d20*/  @P0 BRA `(.L_x_21) ;  /* 0x000001a000000947 */ /* 0x000fea0003800000 */
[----:B------:R-:W-:Y:S01]  /*1d30*/  ISETP.NE.AND P1, PT, RZ, c[0x0][0x1ec], PT ;  /* 0x00007b00ff007a0c */ /* 0x000fe20003f25270 */
[----:B------:R-:W-:Y:S01]  /*1d40*/  IMAD R35, R24, 0x8, R35 ;  /* 0x0000000818237824 */ /* 0x000fe200078e0223 */
[----:B-12---:R-:W-:Y:S01]  /*1d50*/  HMUL2 R14, R33, R29 ;  /* 0x0000001d210e7232 */ /* 0x006fe20000000000 */
[----:B------:R0:W-:Y:S01]  /*1d60*/  STS.64 [R19.X8+0x40], R32 ;  /* 0x0000402013007388 */ /* 0x0001e20000008a00 */
[----:B------:R-:W-:Y:S01]  /*1d70*/  ISETP.GT.OR P0, PT, R19, 0x17, P1 ;  /* 0x000000171300780c */ /* 0x000fe20000f04670 */
[----:B------:R-:W-:-:S03]  /*1d80*/  IMAD R4, R34, c[0x0][0x1d4], R35 ;  /* 0x0000750022047a24 */ /* 0x000fc600078e0223 */
[----:B------:R-:W-:-:S05]  /*1d90*/  HFMA2.MMA R14, R32, R28, R14 ;  /* 0x0000001c200e7235 */ /* 0x000fca000000000e */
[----:B------:R0:W-:Y:S04]  /*1da0*/  @!P1 STS.64 [R19.X8+0x140], R30 ;  /* 0x0001401e13009388 */ /* 0x0001e80000008a00 */
[----:B------:R-:W-:Y:S01]  /*1db0*/  @!P0 IMAD.MOV.U32 R5, RZ, RZ, 0x2 ;  /* 0x00000002ff058424 */ /* 0x000fe200078e00ff */
[--C-:B------:R-:W-:Y:S02]  /*1dc0*/  HADD2.F32 R0, -RZ, R14.reuse.H0_H0 ;  /* 0x2000000eff007230 */ /* 0x100fe40000004100 */
[----:B------:R-:W-:Y:S01]  /*1dd0*/  HADD2.F32 R3, -RZ, R14.H1_H1 ;  /* 0x3000000eff037230 */ /* 0x000fe20000004100 */
[----:B------:R-:W-:-:S04]  /*1de0*/  @!P0 IMAD.WIDE R4, R4, R5, c[0x0][0x198] ;  /* 0x0000660004048625 */ /* 0x000fc800078e0205 */
[----:B------:R-:W-:Y:S01]  /*1df0*/  FADD.FTZ R6, R0, R3 ;  /* 0x0000000300067221 */ /* 0x000fe20000010000 */
[----:B------:R0:W-:Y:S01]  /*1e00*/  @!P0 STG.E.64 [R4.64], R28 ;  /* 0x0000001c04008986 */ /* 0x0001e2000c101b24 */
[----:B------:R-:W-:Y:S05]  /*1e10*/  BRA.DIV ~URZ, `(.L_x_22) ;  /* 0x000074327f007947 */ /* 0x000fea000b800000 */
[----:B------:R1:W2:Y:S02]  /*1e20*/  SHFL.BFLY PT, R0, R6, 0x10, 0x1f ;  /* 0x0e001f0006007f89 */ /* 0x0002a400000e0000 */
.L_x_137:
[----:B--2---:R-:W-:Y:S01]  /*1e30*/  FADD.FTZ R9, R6, R0 ;  /* 0x0000000006097221 */ /* 0x004fe20000010000 */
[----:B------:R-:W-:Y:S05]  /*1e40*/  BRA.DIV ~URZ, `(.L_x_23) ;  /* 0x000074627f007947 */ /* 0x000fea000b800000 */
[----:B------:R-:W2:Y:S02]  /*1e50*/  SHFL.BFLY PT, R0, R9, 0x8, 0x1f ;  /* 0x0d001f0009007f89 */ /* 0x000ea400000e0000 */
[----:B--2---:R-:W-:-:S05]  /*1e60*/  FADD.FTZ R0, R9, R0 ;  /* 0x0000000009007221 */ /* 0x004fca0000010000 */
[----:B------:R-:W2:Y:S02]  /*1e70*/  SHFL.BFLY PT, R3, R0, 0x4, 0x1f ;  /* 0x0c801f0000037f89 */ /* 0x000ea400000e0000 */
[----:B--2---:R-:W-:-:S05]  /*1e80*/  FADD.FTZ R3, R0, R3 ;  /* 0x0000000300037221 */ /* 0x004fca0000010000 */
[----:B0-----:R-:W0:Y:S02]  /*1e90*/  SHFL.BFLY PT, R4, R3, 0x2, 0x1f ;  /* 0x0c401f0003047f89 */ /* 0x001e2400000e0000 */
[----:B01----:R-:W-:-:S05]  /*1ea0*/  FADD.FTZ R6, R3, R4 ;  /* 0x0000000403067221 */ /* 0x003fca0000010000 */
[----:B------:R0:W1:Y:S02]  /*1eb0*/  SHFL.BFLY PT, R5, R6, 0x1, 0x1f ;  /* 0x0c201f0006057f89 */ /* 0x00006400000e0000 */
.L_x_138:
[----:B-1----:R-:W-:Y:S02]  /*1ec0*/  FADD.FTZ R0, R5, R6 ;  /* 0x0000000605007221 */ /* 0x002fe40000010000 */
.L_x_21:
[----:B------:R-:W-:Y:S05]  /*1ed0*/  BSYNC B0 ;  /* 0x0000000000007941 */ /* 0x000fea0003800000 */
.L_x_20:
[----:B------:R-:W-:Y:S01]  /*1ee0*/  ISETP.NE.AND P0, PT, R19, RZ, PT ;  /* 0x000000ff1300720c */ /* 0x000fe20003f05270 */
[----:B------:R-:W-:Y:S01]  /*1ef0*/  IMAD.MOV.U32 R217, RZ, RZ, -0x800001 ;  /* 0xff7fffffffd97424 */ /* 0x000fe200078e00ff */
[----:B------:R-:W-:-:S04]  /*1f00*/  IADD3 R20, R16, -c[0x0][0x1d4], RZ ;  /* 0x8000750010147a10 */ /* 0x000fc80007ffe0ff */
[----:B------:R-:W-:-:S07]  /*1f10*/  IMNMX R20, RZ, R20, !PT ;  /* 0x00000014ff147217 */ /* 0x000fce0007800200 */
[----:B------:R-:W-:Y:S05]  /*1f20*/  @P0 BRA `(.L_x_24) ;  /* 0x000000e000000947 */ /* 0x000fea0003800000 */
[----:B------:R-:W-:Y:S01]  /*1f30*/  ISETP.NE.U32.AND P0, PT, RZ, c[0x0][0x218], PT ;  /* 0x00008600ff007a0c */ /* 0x000fe20003f05070 */
[----:B0-----:R-:W-:Y:S02]  /*1f40*/  IMAD.IADD R6, R25, 0x1, -R20 ;  /* 0x0000000119067824 */ /* 0x001fe400078e0a14 */
[----:B------:R-:W-:Y:S01]  /*1f50*/  FMUL.FTZ R217, R0, c[0x0][0x1f0] ;  /* 0x00007c0000d97a20 */ /* 0x000fe20000410000 */
[----:B------:R-:W-:-:S13]  /*1f60*/  ISETP.NE.AND.EX P0, PT, RZ, c[0x0][0x21c], PT, P0 ;  /* 0x00008700ff007a0c */ /* 0x000fda0003f05300 */
[----:B------:R-:W-:Y:S05]  /*1f70*/  @!P0 BRA `(.L_x_25) ;  /* 0x0000008000008947 */ /* 0x000fea0003800000 */
[----:B------:R-:W-:Y:S02]  /*1f80*/  IMAD.IADD R3, R25, 0x1, -R22 ;  /* 0x0000000119037824 */ /* 0x000fe400078e0a16 */
[----:B------:R-:W-:Y:S02]  /*1f90*/  IMAD.MOV.U32 R5, RZ, RZ, 0x2 ;  /* 0x00000002ff057424 */ /* 0x000fe400078e00ff */
[----:B------:R-:W-:-:S04]  /*1fa0*/  IMAD R0, R18, c[0x0][0x220], R3 ;  /* 0x0000880012007a24 */ /* 0x000fc800078e0203 */
[----:B------:R-:W-:-:S04]  /*1fb0*/  IMAD R0, R0, c[0x0][0x220], R3 ;  /* 0x0000880000007a24 */ /* 0x000fc800078e0203 */
[----:B------:R-:W-:-:S06]  /*1fc0*/  IMAD.WIDE R4, R0, R5, c[0x0][0x218] ;  /* 0x0000860000047625 */ /* 0x000fcc00078e0205 */
[----:B------:R-:W3:Y:S02]  /*1fd0*/  LDG.E.U16 R4, [R4.64] ;  /* 0x0000002404047981 */ /* 0x000ee4000c1e1500 */
[----:B---3--:R-:W-:-:S05]  /*1fe0*/  HADD2.F32 R0, -RZ, R4.H0_H0 ;  /* 0x20000004ff007230 */ /* 0x008fca0000004100 */
[----:B------:R-:W-:-:S05]  /*1ff0*/  FADD.FTZ R217, R217, R0 ;  /* 0x00000000d9d97221 */ /* 0x000fca0000010000 */
.L_x_25:
[----:B------:R0:W-:Y:S02]  /*2000*/  STS [R6.X4+0x240], R217 ;  /* 0x000240d906007388 */ /* 0x0001e40000004800 */
.L_x_24:
[----:B------:R-:W-:Y:S02]  /*2010*/  WARPSYNC 0xffffffff ;  /* 0xffffffff00007948 */ /* 0x000fe40003800000 */
[----:B------:R-:W-:Y:S01]  /*2020*/  BAR.SYNC.DEFER_BLOCKING 0x0 ;  /* 0x0000000000007b1d */ /* 0x000fe20000010000 */
[--C-:B------:R-:W-:Y:S01]  /*2030*/  IADD3 R0, R25, 0x1f, -R20.reuse ;  /* 0x0000001f19007810 */ /* 0x100fe20007ffe814 */
[----:B------:R-:W-:Y:S02]  /*2040*/  IMAD.IADD R5, R19, 0x1, R20 ;  /* 0x0000000113057824 */ /* 0x000fe400078e0214 */
[----:B------:R-:W-:Y:S01]  /*2050*/  IMAD R4, R89, c[0x0][0x1d0], R18 ;  /* 0x0000740059047a24 */ /* 0x000fe200078e0212 */
[----:B------:R-:W-:Y:S01]  /*2060*/  SHF.R.S32.HI R3, RZ, 0x1f, R0 ;  /* 0x0000001fff037819 */ /* 0x000fe20000011400 */
[----:B------:R-:W-:Y:S02]  /*2070*/  ULDC UR4, c[0x0][0x1ec] ;  /* 0x00007b0000047ab9 */ /* 0x000fe40000000800 */
[----:B------:R-:W-:Y:S01]  /*2080*/  UISETP.NE.AND UP0, UPT, URZ, UR4, UPT ;  /* 0x000000043f00728c */ /* 0x000fe2000bf05270 */
[----:B------:R-:W-:-:S04]  /*2090*/  LEA.HI R3, R3, R0, RZ, 0x5 ;  /* 0x0000000003037211 */ /* 0x000fc800078f28ff */
[----:B------:R-:W-:Y:S02]  /*20a0*/  LOP3.LUT R3, R3, 0xffffffe0, RZ, 0xc0, !PT ;  /* 0xffffffe003037812 */ /* 0x000fe400078ec0ff */
[----:B------:R-:W-:-:S03]  /*20b0*/  PLOP3.LUT P2, PT, PT, PT, UP0, 0x80, 0x0 ;  /* 0x000000000000781c */ /* 0x000fc60003f4f008 */
[----:B------:R-:W-:-:S05]  /*20c0*/  IMAD.IADD R218, R3, 0x1, R20 ;  /* 0x0000000103da7824 */ /* 0x000fca00078e0214 */
[----:B------:R-:W-:Y:S01]  /*20d0*/  ISETP.GE.AND P0, PT, R5, R218, PT ;  /* 0x000000da0500720c */ /* 0x000fe20003f06270 */
[----:B------:R-:W3:Y:S04]  /*20e0*/  LDS.128 R12, [0x40] ;  /* 0x00004000ff0c7984 */ /* 0x000ee80000000c00 */
[----:B--2---:R-:W2:Y:S04]  /*20f0*/  LDS.128 R28, [0x50] ;  /* 0x00005000ff1c7984 */ /* 0x004ea80000000c00 */
[----:B-1----:R-:W1:Y:S04]  /*2100*/  LDS.128 R32, [0x60] ;  /* 0x00006000ff207984 */ /* 0x002e680000000c00 */
[----:B------:R-:W4:Y:S04]  /*2110*/  LDS.128 R36, [0x70] ;  /* 0x00007000ff247984 */ /* 0x000f280000000c00 */
[----:B------:R-:W0:Y:S04]  /*2120*/  LDS.128 R40, [0x80] ;  /* 0x00008000ff287984 */ /* 0x000e280000000c00 */
        /* <DEDUP_REMOVED lines=10> */
[----:B------:R-:W0:Y:S01]  /*21d0*/  LDS.128 R84, [0x130] ;  /* 0x00013000ff547984 */ /* 0x000e220000000c00 */
[----:B------:R-:W-:Y:S05]  /*21e0*/  @P2 BRA `(.L_x_26) ;  /* 0x0000010000002947 */ /* 0x000fea0003800000 */
[----:B-1234-:R-:W1:Y:S04]  /*21f0*/  LDS.128 R88, [0x140] ;  /* 0x00014000ff587984 */ /* 0x01ee680000000c00 */
[----:B------:R-:W2:Y:S04]  /*2200*/  LDS.128 R92, [0x150] ;  /* 0x00015000ff5c7984 */ /* 0x000ea80000000c00 */
[----:B------:R-:W3:Y:S04]  /*2210*/  LDS.128 R96, [0x160] ;  /* 0x00016000ff607984 */ /* 0x000ee80000000c00 */
        /* <DEDUP_REMOVED lines=12> */
[----:B------:R-:W0:Y:S02]  /*22e0*/  LDS.128 R148, [0x230] ;  /* 0x00023000ff947984 */ /* 0x000e240000000c00 */
.L_x_26:
[----:B-1234-:R-:W-:Y:S01]  /*22f0*/  BSSY B0, `(.L_x_27) ;  /* 0x000030c000007945 */ /* 0x01efe20003800000 */
[----:B------:R-:W-:Y:S01]  /*2300*/  IMAD R4, R4, 0x60, RZ ;  /* 0x0000006004047824 */ /* 0x000fe200078e02ff */
[----:B------:R-:W-:Y:S05]  /*2310*/  @P0 BRA `(.L_x_28) ;  /* 0x0000309000000947 */ /* 0x000fea0003800000 */
[----:B------:R-:W-:Y:S01]  /*2320*/  IABS R0, c[0x0][0x1d4] ;  /* 0x0000750000007a13 */ /* 0x000fe20000000000 */
[----:B------:R-:W-:-:S02]  /*2330*/  IMAD R27, R152, c[0x0][0x1d4], RZ ;  /* 0x00007500981b7a24 */ /* 0x000fc400078e02ff */
[----:B------:R-:W-:Y:S01]  /*2340*/  IMAD.MOV.U32 R216, RZ, RZ, c[0x0][0x1e8] ;  /* 0x00007a00ffd87624 */ /* 0x000fe200078e00ff */
[----:B------:R-:W1:Y:S01]  /*2350*/  I2F.RP R8, R0 ;  /* 0x0000000000087306 */ /* 0x000e620000209400 */
[----:B------:R-:W-:-:S03]  /*2360*/  IMAD.MOV.U32 R21, RZ, RZ, c[0x0][0x1d4] ;  /* 0x00007500ff157624 */ /* 0x000fc600078e00ff */
[----:B------:R-:W-:Y:S01]  /*2370*/  IADD3 R216, R216, c[0x0][0x210], RZ ;  /* 0x00008400d8d87a10 */ /* 0x000fe20007ffe0ff */
[----:B------:R-:W-:-:S03]  /*2380*/  IMAD R21, R21, 0x60, RZ ;  /* 0x0000006015157824 */ /* 0x000fc600078e02ff */
[----:B-1----:R-:W1:Y:S02]  /*2390*/  MUFU.RCP R8, R8 ;  /* 0x0000000800087308 */ /* 0x002e640000001000 */
[----:B01----:R-:W-:-:S06]  /*23a0*/  IADD3 R6, R8, 0xffffffe, RZ ;  /* 0x0ffffffe08067810 */ /* 0x003fcc0007ffe0ff */
[----:B------:R0:W1:Y:S02]  /*23b0*/  F2I.FTZ.U32.TRUNC.NTZ R7, R6 ;  /* 0x0000000600077305 */ /* 0x000064000021f000 */
[----:B0-----:R-:W-:Y:S02]  /*23c0*/  IMAD.MOV.U32 R6, RZ, RZ, RZ ;  /* 0x000000ffff067224 */ /* 0x001fe400078e00ff */
[----:B-1----:R-:W-:-:S04]  /*23d0*/  IMAD.MOV R3, RZ, RZ, -R7 ;  /* 0x000000ffff037224 */ /* 0x002fc800078e0a07 */
[----:B------:R-:W-:-:S04]  /*23e0*/  IMAD R3, R3, R0, RZ ;  /* 0x0000000003037224 */ /* 0x000fc800078e02ff */
[----:B------:R-:W-:Y:S01]  /*23f0*/  IMAD.HI.U32 R3, R7, R3, R6 ;  /* 0x0000000307037227 */ /* 0x000fe200078e0006 */
[----:B------:R-:W-:-:S03]  /*2400*/  SHF.R.S32.HI R6, RZ, 0x1f, R27 ;  /* 0x0000001fff067819 */ /* 0x000fc6000001141b */
[----:B------:R-:W-:Y:S02]  /*2410*/  IMAD.MOV.U32 R7, RZ, RZ, R5 ;  /* 0x000000ffff077224 */ /* 0x000fe400078e0005 */
.L_x_63:
[----:B------:R-:W-:Y:S01]  /*2420*/  ISETP.NE.U32.AND P0, PT, RZ, c[0x0][0x200], PT ;  /* 0x00008000ff007a0c */ /* 0x000fe20003f05070 */
[----:B0-----:R-:W-:-:S03]  /*2430*/  IMAD R214, R2, c[0x0][0x1d4], RZ ;  /* 0x0000750002d67a24 */ /* 0x001fc600078e02ff */
[----:B------:R-:W-:-:S13]  /*2440*/  ISETP.NE.AND.EX P0, PT, RZ, c[0x0][0x204], PT, P0 ;  /* 0x00008100ff007a0c */ /* 0x000fda0003f05300 */
[----:B------:R-:W-:Y:S02]  /*2450*/  @P0 SHF.R.S32.HI R5, RZ, 0x1f, R7 ;  /* 0x0000001fff050819 */ /* 0x000fe40000011407 */
[--C-:B------:R-:W-:Y:S02]  /*2460*/  @P0 SHF.R.S32.HI R220, RZ, 0x1f, R214.reuse ;  /* 0x0000001fffdc0819 */ /* 0x100fe400000114d6 */
[----:B------:R-:W-:-:S04]  /*2470*/  @P0 IADD3 R212, P1, P3, R7, c[0x0][0x200], R214 ;  /* 0x0000800007d40a10 */ /* 0x000fc80007b3e0d6 */
[----:B------:R-:W-:-:S05]  /*2480*/  @P0 IADD3.X R213, R5, c[0x0][0x204], R220, P1, P3 ;  /* 0x0000810005d50a10 */ /* 0x000fca0000fe64dc */
[----:B------:R0:W2:Y:S01]  /*2490*/  @P0 LDG.E.U8 R212, [R212.64] ;  /* 0x00000024d4d40981 */ /* 0x0000a2000c1e1100 */
[----:B------:R-:W-:Y:S01]  /*24a0*/  IABS R220, R7 ;  /* 0x0000000700dc7213 */ /* 0x000fe20000000000 */
[----:B------:R-:W-:Y:S01]  /*24b0*/  IMAD.MOV.U32 R215, RZ, RZ, 0x60 ;  /* 0x00000060ffd77424 */ /* 0x000fe200078e00ff */
[----:B------:R-:W-:Y:S01]  /*24c0*/  IABS R222, c[0x0][0x1d4] ;  /* 0x0000750000de7a13 */ /* 0x000fe20000000000 */
[----:B------:R-:W-:Y:S01]  /*24d0*/  BSSY B1, `(.L_x_29) ;  /* 0x0000041000017945 */ /* 0x000fe20003800000 */
[----:B------:R-:W-:Y:S01]  /*24e0*/  ISETP.GE.AND P3, PT, R7, RZ, PT ;  /* 0x000000ff0700720c */ /* 0x000fe20003f66270 */
[----:B------:R-:W-:Y:S01]  /*24f0*/  IMAD.HI.U32 R5, R3, R220, RZ ;  /* 0x000000dc03057227 */ /* 0x000fe200078e00ff */
[----:B------:R-:W-:-:S03]  /*2500*/  ISETP.NE.AND P4, PT, RZ, c[0x0][0x1d4], PT ;  /* 0x00007500ff007a0c */ /* 0x000fc60003f85270 */
[----:B------:R-:W-:-:S04]  /*2510*/  IMAD.MOV R5, RZ, RZ, -R5 ;  /* 0x000000ffff057224 */ /* 0x000fc800078e0a05 */
[----:B------:R-:W-:Y:S02]  /*2520*/  IMAD R221, R222, R5, R220 ;  /* 0x00000005dedd7224 */ /* 0x000fe400078e02dc */
[----:B------:R-:W-:-:S03]  /*2530*/  IMAD.MOV.U32 R220, RZ, RZ, c[0x0][0x1d4] ;  /* 0x00007500ffdc7624 */ /* 0x000fc600078e00ff */
[----:B------:R-:W-:-:S13]  /*2540*/  ISETP.GT.U32.AND P1, PT, R0, R221, PT ;  /* 0x000000dd0000720c */ /* 0x000fda0003f24070 */
[----:B------:R-:W-:-:S05]  /*2550*/  @!P1 IMAD.IADD R221, R221, 0x1, -R222 ;  /* 0x00000001dddd9824 */ /* 0x000fca00078e0ade */
[----:B------:R-:W-:-:S13]  /*2560*/  ISETP.GT.U32.AND P1, PT, R0, R221, PT ;  /* 0x000000dd0000720c */ /* 0x000fda0003f24070 */
[----:B------:R-:W-:Y:S02]  /*2570*/  @!P1 IMAD.IADD R221, R221, 0x1, -R222 ;  /* 0x00000001dddd9824 */ /* 0x000fe400078e0ade */
[----:B------:R-:W-:Y:S02]  /*2580*/  IMAD R222, R17, c[0x0][0x1d8], R18 ;  /* 0x0000760011de7a24 */ /* 0x000fe400078e0212 */
[----:B------:R-:W-:Y:S01]  /*2590*/  @!P3 IMAD.MOV R221, RZ, RZ, -R221 ;  /* 0x000000ffffddb224 */ /* 0x000fe200078e0add */
[----:B------:R-:W-:Y:S01]  /*25a0*/  @!P4 LOP3.LUT R221, RZ, c[0x0][0x1d4], RZ, 0x33, !PT ;  /* 0x00007500ffddca12 */ /* 0x000fe200078e33ff */
[----:B------:R-:W-:-:S03]  /*25b0*/  IMAD R222, R222, R215, 0x8 ;  /* 0x00000008dede7424 */ /* 0x000fc600078e02d7 */
[--C-:B------:R-:W-:Y:S01]  /*25c0*/  SHF.R.S32.HI R5, RZ, 0x1f, R221.reuse ;  /* 0x0000001fff057819 */ /* 0x100fe200000114dd */
[----:B------:R-:W-:Y:S01]  /*25d0*/  IMAD R219, R220, 0xf, R221 ;  /* 0x0000000fdcdb7824 */ /* 0x000fe200078e02dd */
[----:B0-----:R-:W-:-:S04]  /*25e0*/  IADD3 R213, P1, R221, R214, RZ ;  /* 0x000000d6ddd57210 */ /* 0x001fc80007f3e0ff */
[----:B------:R-:W-:Y:S01]  /*25f0*/  LEA.HI.X.SX32 R214, R214, R5, 0x1, P1 ;  /* 0x00000005d6d67211 */ /* 0x000fe200008f0eff */
[----:B------:R-:W-:Y:S01]  /*2600*/  IMAD.MOV.U32 R5, RZ, RZ, 0x2 ;  /* 0x00000002ff057424 */ /* 0x000fe200078e00ff */
[----:B------:R-:W-:Y:S02]  /*2610*/  ISETP.GE.AND P1, PT, R7, R25, PT ;  /* 0x000000190700720c */ /* 0x000fe40003f26270 */
[----:B------:R-:W-:Y:S01]  /*2620*/  LEA R224, P3, R213, c[0x0][0x1a8], 0x2 ;  /* 0x00006a00d5e07a11 */ /* 0x000fe200078610ff */
[----:B------:R-:W-:-:S03]  /*2630*/  IMAD.WIDE R222, R222, R5, c[0x0][0x230] ;  /* 0x00008c00dede7625 */ /* 0x000fc600078e0205 */
[----:B------:R-:W-:Y:S02]  /*2640*/  LEA.HI.X R225, R213, c[0x0][0x1ac], R214, 0x2, P3 ;  /* 0x00006b00d5e17a11 */ /* 0x000fe400018f14d6 */
[----:B--2---:R-:W-:-:S05]  /*2650*/  ISETP.NE.AND P0, PT, R212, RZ, P0 ;  /* 0x000000ffd400720c */ /* 0x004fca0000705270 */
[----:B-----5:R-:W-:Y:S05]  /*2660*/  @P1 BRA `(.L_x_30) ;  /* 0x0000027000001947 */ /* 0x020fea0003800000 */
[----:B------:R-:W-:-:S05]  /*2670*/  IMAD.SHL.U32 R228, R221, 0x8, RZ ;  /* 0x00000008dde47824 */ /* 0x000fca00078e00ff */
[----:B------:R-:W-:-:S13]  /*2680*/  ISETP.GE.AND P2, PT, R228, R21, PT ;  /* 0x00000015e400720c */ /* 0x000fda0003f46270 */
[----:B------:R-:W2:Y:S01]  /*2690*/  @!P2 LDG.E R152, [R224.64] ;  /* 0x00000024e098a981 */ /* 0x000ea2000c1e1900 */
[----:B------:R-:W-:-:S05]  /*26a0*/  @!P2 IMAD R153, R4, c[0x0][0x1d4], RZ ;  /* 0x000075000499aa24 */ /* 0x000fca00078e02ff */
[----:B------:R-:W-:Y:S01]  /*26b0*/  @!P2 SHF.R.S32.HI R155, RZ, 0x1f, R153 ;  /* 0x0000001fff9ba819 */ /* 0x000fe20000011499 */
[----:B------:R-:W-:Y:S02]  /*26c0*/  ULDC UR4, c[0x0][0x1ec] ;  /* 0x00007b0000047ab9 */ /* 0x000fe40000000800 */
[----:B------:R-:W-:Y:S01]  /*26d0*/  UISETP.NE.AND UP0, UPT, URZ, UR4, UPT ;  /* 0x000000043f00728c */ /* 0x000fe2000bf05270 */
[----:B--2---:R-:W-:-:S04]  /*26e0*/  @!P2 IMAD R152, R152, c[0x0][0x1d8], RZ ;  /* 0x000076009898aa24 */ /* 0x004fc800078e02ff */
[----:B------:R-:W-:-:S04]  /*26f0*/  @!P2 IMAD R152, R152, 0x60, RZ ;  /* 0x000000609898a824 */ /* 0x000fc800078e02ff */
[----:B------:R-:W-:-:S05]  /*2700*/  @!P2 IMAD R152, R152, c[0x0][0x1d4], R228 ;  /* 0x000075009898aa24 */ /* 0x000fca00078e02e4 */
[----:B------:R-:W-:-:S04]  /*2710*/  @!P2 IADD3 R153, P3, R152, R153, RZ ;  /* 0x000000999899a210 */ /* 0x000fc80007f7e0ff */
[----:B------:R-:W-:Y:S02]  /*2720*/  @!P2 LEA.HI.X.SX32 R152, R152, R155, 0x1, P3 ;  /* 0x0000009b9898a211 */ /* 0x000fe400018f0eff */
[----:B------:R-:W-:Y:S01]  /*2730*/  @!P2 LEA R212, P3, R153, c[0x0][0x198], 0x1 ;  /* 0x0000660099d4aa11 */ /* 0x000fe200078608ff */
[----:B------:R-:W-:-:S03]  /*2740*/  CS2R R154, SRZ ;  /* 0x00000000009a7805 */ /* 0x000fc6000001ff00 */
[----:B------:R-:W-:Y:S02]  /*2750*/  @!P2 LEA.HI.X R213, R153, c[0x0][0x19c], R152, 0x1, P3 ;  /* 0x0000670099d5aa11 */ /* 0x000fe400018f0c98 */
[----:B------:R-:W-:-:S06]  /*2760*/  CS2R R152, SRZ ;  /* 0x0000000000987805 */ /* 0x000fcc000001ff00 */
[----:B------:R0:W5:Y:S01]  /*2770*/  @!P2 LDG.E.128 R152, [R212.64] ;  /* 0x00000024d498a981 */ /* 0x000162000c1e1d00 */
[----:B------:R-:W-:-:S13]  /*2780*/  PLOP3.LUT P2, PT, PT, PT, UP0, 0x80, 0x0 ;  /* 0x000000000000781c */ /* 0x000fda0003f4f008 */
[----:B------:R-:W-:Y:S05]  /*2790*/  @P2 BRA `(.L_x_30) ;  /* 0x0000014000002947 */ /* 0x000fea0003800000 */
[----:B0-----:R-:W-:-:S13]  /*27a0*/  ISETP.NE.AND P5, PT, R26, RZ, PT ;  /* 0x000000ff1a00720c */ /* 0x001fda0003fa5270 */
[----:B------:R-:W-:Y:S02]  /*27b0*/  @P5 IMAD R212, R17, c[0x0][0x1d8], R18 ;  /* 0x0000760011d45a24 */ /* 0x000fe400078e0212 */
[----:B------:R-:W-:Y:S02]  /*27c0*/  @P5 IMAD.MOV.U32 R213, RZ, RZ, 0x2 ;  /* 0x00000002ffd55424 */ /* 0x000fe400078e00ff */
[----:B------:R-:W-:-:S04]  /*27d0*/  @P5 IMAD R212, R212, 0x60, RZ ;  /* 0x00000060d4d45824 */ /* 0x000fc800078e02ff */
[----:B------:R-:W-:-:S06]  /*27e0*/  @P5 IMAD.WIDE R212, R212, R213, c[0x0][0x230] ;  /* 0x00008c00d4d45625 */ /* 0x000fcc00078e02d5 */
[----:B------:R-:W2:Y:S01]  /*27f0*/  @P5 LDG.E.128 R212, [R212.64] ;  /* 0x00000024d4d45981 */ /* 0x000ea2000c1e1d00 */
[----:B------:R-:W-:Y:S01]  /*2800*/  ISETP.GE.AND P3, PT, R228, R21, PT ;  /* 0x00000015e400720c */ /* 0x000fe20003f66270 */
[----:B-----5:R-:W-:Y:S01]  /*2810*/  HFMA2.MMA R152, R152, 1, 1, R88 ;  /* 0x3c003c0098987835 */ /* 0x020fe20000000058 */
[----:B------:R-:W-:Y:S01]  /*2820*/  HADD2 R153, R153, R89 ;  /* 0x0000005999997230 */ /* 0x000fe20000000000 */
[----:B------:R-:W-:Y:S01]  /*2830*/  HFMA2.MMA R154, R154, 1, 1, R90 ;  /* 0x3c003c009a9a7835 */ /* 0x000fe2000000005a */
[----:B------:R-:W-:-:S09]  /*2840*/  HADD2 R155, R155, R91 ;  /* 0x0000005b9b9b7230 */ /* 0x000fd20000000000 */
[----:B------:R-:W-:-:S04]  /*2850*/  @!P3 IADD3 R227, P4, R27, R228, RZ ;  /* 0x000000e41be3b210 */ /* 0x000fc80007f9e0ff */
[----:B------:R-:W-:Y:S02]  /*2860*/  @!P3 LEA.HI.X.SX32 R228, R228, R6, 0x1, P4 ;  /* 0x00000006e4e4b211 */ /* 0x000fe400020f0eff */
[----:B------:R-:W-:-:S04]  /*2870*/  @!P3 LEA R226, P4, R227, c[0x0][0x198], 0x1 ;  /* 0x00006600e3e2ba11 */ /* 0x000fc800078808ff */
[----:B------:R-:W-:Y:S01]  /*2880*/  @!P3 LEA.HI.X R227, R227, c[0x0][0x19c], R228, 0x1, P4 ;  /* 0x00006700e3e3ba11 */ /* 0x000fe200020f0ce4 */
[----:B--2---:R-:W-:Y:S01]  /*2890*/  @P5 HFMA2.MMA R153, R153, R213, -RZ ;  /* 0x000000d599995235 */ /* 0x004fe200001000ff */
[----:B------:R-:W-:Y:S01]  /*28a0*/  @P5 HMUL2 R152, R152, R212 ;  /* 0x000000d498985232 */ /* 0x000fe20000000000 */
[----:B------:R-:W-:Y:S01]  /*28b0*/  @P5 HFMA2.MMA R155, R155, R215, -RZ ;  /* 0x000000d79b9b5235 */ /* 0x000fe200001000ff */
[----:B------:R-:W-:-:S06]  /*28c0*/  @P5 HMUL2 R154, R154, R214 ;  /* 0x000000d69a9a5232 */ /* 0x000fcc0000000000 */
[----:B------:R0:W-:Y:S04]  /*28d0*/  @!P3 STG.E.128 [R226.64], R152 ;  /* 0x00000098e200b986 */ /* 0x0001e8000c101d24 */
.L_x_30:
[----:B0-----:R-:W-:Y:S05]  /*28e0*/  BSYNC B1 ;  /* 0x0000000000017941 */ /* 0x001fea0003800000 */
.L_x_29:
[----:B------:R-:W-:Y:S01]  /*28f0*/  BSSY B1, `(.L_x_31) ;  /* 0x0000025000017945 */ /* 0x000fe20003800000 */
[----:B------:R-:W-:Y:S05]  /*2900*/  @P1 BRA `(.L_x_32) ;  /* 0x0000023000001947 */ /* 0x000fea0003800000 */
[----:B------:R-:W-:-:S05]  /*2910*/  IADD3 R8, R221, c[0x0][0x1d4], RZ ;  /* 0x00007500dd087a10 */ /* 0x000fca0007ffe0ff */
[----:B------:R-:W-:-:S05]  /*2920*/  IMAD.SHL.U32 R226, R8, 0x8, RZ ;  /* 0x0000000808e27824 */ /* 0x000fca00078e00ff */
[----:B------:R-:W-:-:S13]  /*2930*/  ISETP.GE.AND P3, PT, R226, R21, PT ;  /* 0x00000015e200720c */ /* 0x000fda0003f66270 */
[----:B------:R-:W2:Y:S01]  /*2940*/  @!P3 LDG.E R8, [R224.64] ;  /* 0x00000024e008b981 */ /* 0x000ea2000c1e1900 */
[----:B------:R-:W-:Y:S02]  /*2950*/  @!P3 IMAD R10, R4, c[0x0][0x1d4], RZ ;  /* 0x00007500040aba24 */ /* 0x000fe400078e02ff */
[----:B--2---:R-:W-:-:S04]  /*2960*/  @!P3 IMAD R8, R8, c[0x0][0x1d8], RZ ;  /* 0x000076000808ba24 */ /* 0x004fc800078e02ff */
[----:B------:R-:W-:-:S04]  /*2970*/  @!P3 IMAD R9, R8, 0x60, RZ ;  /* 0x000000600809b824 */ /* 0x000fc800078e02ff */
[----:B------:R-:W-:-:S05]  /*2980*/  @!P3 IMAD R9, R9, c[0x0][0x1d4], R226 ;  /* 0x000075000909ba24 */ /* 0x000fca00078e02e2 */
[----:B------:R-:W-:Y:S02]  /*2990*/  @!P3 SHF.R.S32.HI R8, RZ, 0x1f, R9 ;  /* 0x0000001fff08b819 */ /* 0x000fe40000011409 */
[----:B------:R-:W-:-:S04]  /*29a0*/  @!P3 IADD3 R9, P2, R10, R9, RZ ;  /* 0x000000090a09b210 */ /* 0x000fc80007f5e0ff */
[----:B------:R-:W-:Y:S02]  /*29b0*/  @!P3 LEA.HI.X.SX32 R8, R10, R8, 0x1, P2 ;  /* 0x000000080a08b211 */ /* 0x000fe400010f0eff */
[----:B------:R-:W-:Y:S01]  /*29c0*/  @!P3 LEA R212, P2, R9, c[0x0][0x198], 0x1 ;  /* 0x0000660009d4ba11 */ /* 0x000fe200078408ff */
[----:B------:R-:W-:-:S03]  /*29d0*/  CS2R R10, SRZ ;  /* 0x00000000000a7805 */ /* 0x000fc6000001ff00 */
[----:B------:R-:W-:Y:S02]  /*29e0*/  @!P3 LEA.HI.X R213, R9, c[0x0][0x19c], R8, 0x1, P2 ;  /* 0x0000670009d5ba11 */ /* 0x000fe400010f0c08 */
[----:B------:R-:W-:-:S06]  /*29f0*/  CS2R R8, SRZ ;  /* 0x0000000000087805 */ /* 0x000fcc000001ff00 */
[----:B------:R0:W5:Y:S01]  /*2a00*/  @!P3 LDG.E.128 R8, [R212.64] ;  /* 0x00000024d408b981 */ /* 0x000162000c1e1d00 */
[----:B------:R-:W-:Y:S02]  /*2a10*/  ULDC UR4, c[0x0][0x1ec] ;  /* 0x00007b0000047ab9 */ /* 0x000fe40000000800 */
[----:B------:R-:W-:-:S06]  /*2a20*/  UISETP.NE.AND UP0, UPT, URZ, UR4, UPT ;  /* 0x000000043f00728c */ /* 0x000fcc000bf05270 */
[----:B------:R-:W-:-:S13]  /*2a30*/  PLOP3.LUT P2, PT, PT, PT, UP0, 0x80, 0x0 ;  /* 0x000000000000781c */ /* 0x000fda0003f4f008 */
[----:B------:R-:W-:Y:S05]  /*2a40*/  @P2 BRA `(.L_x_32) ;  /* 0x000000f000002947 */ /* 0x000fea0003800000 */
[----:B0-----:R-:W-:-:S13]  /*2a50*/  ISETP.NE.AND P5, PT, R26, RZ, PT ;  /* 0x000000ff1a00720c */ /* 0x001fda0003fa5270 */
[----:B------:R-:W2:Y:S01]  /*2a60*/  @P5 LDG.E.128 R212, [R222.64] ;  /* 0x00000024ded45981 */ /* 0x000ea2000c1e1d00 */
[----:B------:R-:W-:Y:S01]  /*2a70*/  @!P3 IADD3 R227, P4, R27, R226, RZ ;  /* 0x000000e21be3b210 */ /* 0x000fe20007f9e0ff */
[----:B-----5:R-:W-:Y:S01]  /*2a80*/  HFMA2.MMA R9, R9, 1, 1, R93 ;  /* 0x3c003c0009097835 */ /* 0x020fe2000000005d */
[----:B------:R-:W-:Y:S01]  /*2a90*/  HADD2 R8, R8, R92 ;  /* 0x0000005c08087230 */ /* 0x000fe20000000000 */
[----:B------:R-:W-:Y:S01]  /*2aa0*/  HFMA2.MMA R11, R11, 1, 1, R95 ;  /* 0x3c003c000b0b7835 */ /* 0x000fe2000000005f */
[----:B------:R-:W-:Y:S01]  /*2ab0*/  @!P3 LEA.HI.X.SX32 R228, R226, R6, 0x1, P4 ;  /* 0x00000006e2e4b211 */ /* 0x000fe200020f0eff */
[----:B------:R-:W-:Y:S01]  /*2ac0*/  HADD2 R10, R10, R94 ;  /* 0x0000005e0a0a7230 */ /* 0x000fe20000000000 */
[----:B------:R-:W-:-:S04]  /*2ad0*/  @!P3 LEA R226, P4, R227, c[0x0][0x198], 0x1 ;  /* 0x00006600e3e2ba11 */ /* 0x000fc800078808ff */
[----:B------:R-:W-:Y:S01]  /*2ae0*/  @!P3 LEA.HI.X R227, R227, c[0x0][0x19c], R228, 0x1, P4 ;  /* 0x00006700e3e3ba11 */ /* 0x000fe200020f0ce4 */
[----:B--2---:R-:W-:Y:S01]  /*2af0*/  @P5 HFMA2.MMA R9, R9, R213, -RZ ;  /* 0x000000d509095235 */ /* 0x004fe200001000ff */
[----:B------:R-:W-:Y:S01]  /*2b00*/  @P5 HMUL2 R8, R8, R212 ;  /* 0x000000d408085232 */ /* 0x000fe20000000000 */
[----:B------:R-:W-:Y:S01]  /*2b10*/  @P5 HFMA2.MMA R11, R11, R215, -RZ ;  /* 0x000000d70b0b5235 */ /* 0x000fe200001000ff */
[----:B------:R-:W-:-:S06]  /*2b20*/  @P5 HMUL2 R10, R10, R214 ;  /* 0x000000d60a0a5232 */ /* 0x000fcc0000000000 */
[----:B------:R0:W-:Y:S04]  /*2b30*/  @!P3 STG.E.128 [R226.64], R8 ;  /* 0x00000008e200b986 */ /* 0x0001e8000c101d24 */
.L_x_32:
[----:B0-----:R-:W-:Y:S05]  /*2b40*/  BSYNC B1 ;  /* 0x0000000000017941 */ /* 0x001fea0003800000 */
.L_x_31:
[----:B------:R-:W-:Y:S01]  /*2b50*/  BSSY B1, `(.L_x_33) ;  /* 0x0000026000017945 */ /* 0x000fe20003800000 */
[----:B------:R-:W-:Y:S05]  /*2b60*/  @P1 BRA `(.L_x_34) ;  /* 0x0000024000001947 */ /* 0x000fea0003800000 */
[----:B------:R-:W-:-:S04]  /*2b70*/  IMAD.MOV.U32 R156, RZ, RZ, c[0x0][0x1d4] ;  /* 0x00007500ff9c7624 */ /* 0x000fc800078e00ff */
[----:B------:R-:W-:-:S04]  /*2b80*/  IMAD R156, R156, 0x2, R221 ;  /* 0x000000029c9c7824 */ /* 0x000fc800078e02dd */
        /* <DEDUP_REMOVED lines=20> */
[----:B------:R-:W2:Y:S01]  /*2cd0*/  @P5 LDG.E.128 R212, [R222.64+0x10] ;  /* 0x00001024ded45981 */ /* 0x000ea2000c1e1d00 */
        /* <DEDUP_REMOVED lines=13> */
.L_x_34:
[----:B0-----:R-:W-:Y:S05]  /*2db0*/  BSYNC B1 ;  /* 0x0000000000017941 */ /* 0x001fea0003800000 */
.L_x_33:
[----:B------:R-:W-:Y:S01]  /*2dc0*/  BSSY B1, `(.L_x_35) ;  /* 0x0000026000017945 */ /* 0x000fe20003800000 */
[----:B------:R-:W-:Y:S05]  /*2dd0*/  @P1 BRA `(.L_x_36) ;  /* 0x0000024000001947 */ /* 0x000fea0003800000 */
[----:B------:R-:W-:-:S04]  /*2de0*/  IMAD R160, R220, 0x3, R221 ;  /* 0x00000003dca07824 */ /* 0x000fc800078e02dd */
[----:B------:R-:W-:-:S05]  /*2df0*/  IMAD.SHL.U32 R228, R160, 0x8, RZ ;  /* 0x00000008a0e47824 */ /* 0x000fca00078e00ff */
[----:B------:R-:W-:-:S13]  /*2e00*/  ISETP.GE.AND P2, PT, R228, R21, PT ;  /* 0x00000015e400720c */ /* 0x000fda0003f46270 */
[----:B------:R-:W2:Y:S01]  /*2e10*/  @!P2 LDG.E R160, [R224.64] ;  /* 0x00000024e0a0a981 */ /* 0x000ea2000c1e1900 */
[----:B------:R-:W-:Y:S01]  /*2e20*/  @!P2 IMAD R162, R4, c[0x0][0x1d4], RZ ;  /* 0x0000750004a2aa24 */ /* 0x000fe200078e02ff */
[----:B------:R-:W-:Y:S02]  /*2e30*/  ULDC UR4, c[0x0][0x1ec] ;  /* 0x00007b0000047ab9 */ /* 0x000fe40000000800 */
[----:B------:R-:W-:Y:S01]  /*2e40*/  UISETP.NE.AND UP0, UPT, URZ, UR4, UPT ;  /* 0x000000043f00728c */ /* 0x000fe2000bf05270 */
        /* <DEDUP_REMOVED lines=14> */
[----:B------:R-:W2:Y:S01]  /*2f30*/  @P5 LDG.E.128 R212, [R222.64+0x20] ;  /* 0x00002024ded45981 */ /* 0x000ea2000c1e1d00 */
        /* <DEDUP_REMOVED lines=14> */
.L_x_36:
[----:B0-----:R-:W-:Y:S05]  /*3020*/  BSYNC B1 ;  /* 0x0000000000017941 */ /* 0x001fea0003800000 */
.L_x_35:
        /* <DEDUP_REMOVED lines=38> */
.L_x_38:
[----:B0-----:R-:W-:Y:S05]  /*3290*/  BSYNC B1 ;  /* 0x0000000000017941 */ /* 0x001fea0003800000 */
.L_x_37:
        /* <DEDUP_REMOVED lines=38> */
.L_x_40:
[----:B0-----:R-:W-:Y:S05]  /*3500*/  BSYNC B1 ;  /* 0x0000000000017941 */ /* 0x001fea0003800000 */
.L_x_39:
        /* <DEDUP_REMOVED lines=38> */
.L_x_42:
[----:B0-----:R-:W-:Y:S05]  /*3770*/  BSYNC B1 ;  /* 0x0000000000017941 */ /* 0x001fea0003800000 */
.L_x_41:
        /* <DEDUP_REMOVED lines=38> */
.L_x_44:
[----:B0-----:R-:W-:Y:S05]  /*39e0*/  BSYNC B1 ;  /* 0x0000000000017941 */ /* 0x001fea0003800000 */
.L_x_43:
        /* <DEDUP_REMOVED lines=38> */
.L_x_46:
[----:B0-----:R-:W-:Y:S05]  /*3c50*/  BSYNC B1 ;  /* 0x0000000000017941 */ /* 0x001fea0003800000 */
.L_x_45:
        /* <DEDUP_REMOVED lines=38> */
.L_x_48:
[----:B0-----:R-:W-:Y:S05]  /*3ec0*/  BSYNC B1 ;  /* 0x0000000000017941 */ /* 0x001fea0003800000 */
.L_x_47:
        /* <DEDUP_REMOVED lines=38> */
.L_x_50:
[----:B0-----:R-:W-:Y:S05]  /*4130*/  BSYNC B1 ;  /* 0x0000000000017941 */ /* 0x001fea0003800000 */
.L_x_49:
        /* <DEDUP_REMOVED lines=38> */
.L_x_52:
[----:B0-----:R-:W-:Y:S05]  /*43a0*/  BSYNC B1 ;  /* 0x0000000000017941 */ /* 0x001fea0003800000 */
.L_x_51:
        /* <DEDUP_REMOVED lines=38> */
.L_x_54:
[----:B0-----:R-:W-:Y:S05]  /*4610*/  BSYNC B1 ;  /* 0x0000000000017941 */ /* 0x001fea0003800000 */
.L_x_53:
        /* <DEDUP_REMOVED lines=38> */
.L_x_56:
[----:B0-----:R-:W-:Y:S05]  /*4880*/  BSYNC B1 ;  /* 0x0000000000017941 */ /* 0x001fea0003800000 */
.L_x_55:
        /* <DEDUP_REMOVED lines=38> */
.L_x_58:
[----:B0-----:R-:W-:Y:S05]  /*4af0*/  BSYNC B1 ;  /* 0x0000000000017941 */ /* 0x001fea0003800000 */
.L_x_57:
[----:B------:R-:W-:Y:S01]  /*4b00*/  BSSY B1, `(.L_x_59) ;  /* 0x0000025000017945 */ /* 0x000fe20003800000 */
[----:B------:R-:W-:Y:S05]  /*4b10*/  @P1 BRA `(.L_x_60) ;  /* 0x0000023000001947 */ /* 0x000fea0003800000 */
        /* <DEDUP_REMOVED lines=35> */
.L_x_60:
[----:B0-----:R-:W-:Y:S05]  /*4d50*/  BSYNC B1 ;  /* 0x0000000000017941 */ /* 0x001fea0003800000 */
.L_x_59:
[----:B------:R-:W-:Y:S01]  /*4d60*/  BSSY B1, `(.L_x_61) ;  /* 0x0000060000017945 */ /* 0x000fe20003800000 */
[----:B------:R-:W-:Y:S05]  /*4d70*/  @P1 BRA `(.L_x_62) ;  /* 0x000005e000001947 */ /* 0x000fea0003800000 */
[----:B------:R-:W-:-:S04]  /*4d80*/  ISETP.NE.U32.AND P1, PT, RZ, c[0x0][0x218], PT ;  /* 0x00008600ff007a0c */ /* 0x000fc80003f25070 */
[----:B------:R-:W-:Y:S02]  /*4d90*/  ISETP.NE.AND.EX P3, PT, RZ, c[0x0][0x21c], PT, P1 ;  /* 0x00008700ff007a0c */ /* 0x000fe40003f65310 */
[----:B------:R-:W-:-:S04]  /*4da0*/  ISETP.NE.U32.AND P1, PT, RZ, c[0x0][0x228], PT ;  /* 0x00008a00ff007a0c */ /* 0x000fc80003f25070 */
[----:B------:R-:W-:-:S07]  /*4db0*/  ISETP.NE.AND.EX P1, PT, RZ, c[0x0][0x22c], PT, P1 ;  /* 0x00008b00ff007a0c */ /* 0x000fce0003f25310 */
[----:B------:R-:W-:-:S05]  /*4dc0*/  @P3 IMAD R212, R18, c[0x0][0x220], R16 ;  /* 0x0000880012d43a24 */ /* 0x000fca00078e0210 */
[----:B------:R-:W-:-:S05]  /*4dd0*/  @P3 IADD3 R212, R212, -0x1, RZ ;  /* 0xffffffffd4d43810 */ /* 0x000fca0007ffe0ff */
[----:B------:R-:W-:-:S04]  /*4de0*/  @P3 IMAD R212, R212, c[0x0][0x220], R7 ;  /* 0x00008800d4d43a24 */ /* 0x000fc800078e0207 */
[----:B------:R-:W-:-:S04]  /*4df0*/  @P3 IMAD.WIDE R214, R212, R5, c[0x0][0x218] ;  /* 0x00008600d4d63625 */ /* 0x000fc800078e0205 */
[----:B------:R-:W-:Y:S02]  /*4e00*/  @P1 IMAD.WIDE R212, R18, R5, c[0x0][0x228] ;  /* 0x00008a0012d41625 */ /* 0x000fe400078e0205 */
[----:B------:R0:W2:Y:S04]  /*4e10*/  @P3 LDG.E.U16 R5, [R214.64] ;  /* 0x00000024d6053981 */ /* 0x0000a8000c1e1500 */
[----:B------:R1:W3:Y:S01]  /*4e20*/  @P1 LDG.E.U16 R212, [R212.64] ;  /* 0x00000024d4d41981 */ /* 0x0002e2000c1e1500 */
[----:B------:R-:W-:Y:S01]  /*4e30*/  @P1 ISETP.GE.AND P4, PT, R7, R216, PT ;  /* 0x000000d80700120c */ /* 0x000fe20003f86270 */
[----:B0----5:R-:W-:-:S03]  /*4e40*/  HFMA2.MMA R215, R13, R153, -RZ ;  /* 0x000000990dd77235 */ /* 0x021fc600001000ff */
[----:B------:R-:W-:Y:S01]  /*4e50*/  @P1 SEL R214, R22, RZ, !P4 ;  /* 0x000000ff16d61207 */ /* 0x000fe20006000000 */
[----:B-1----:R-:W-:-:S06]  /*4e60*/  HMUL2 R213, R12, R152 ;  /* 0x000000980cd57232 */ /* 0x002fcc0000000000 */
[----:B------:R-:W-:Y:S01]  /*4e70*/  HFMA2.MMA R219, R28, R8, R213 ;  /* 0x000000081cdb7235 */ /* 0x000fe200000000d5 */
[----:B------:R-:W-:Y:S02]  /*4e80*/  HMUL2 R213, R14, R154 ;  /* 0x0000009a0ed57232 */ /* 0x000fe40000000000 */
[----:B------:R-:W-:-:S03]  /*4e90*/  HFMA2 R215, R29, R9, R215 ;  /* 0x000000091dd77231 */ /* 0x000fc600000000d7 */
[----:B------:R-:W-:Y:S01]  /*4ea0*/  HFMA2.MMA R219, R32, R156, R219 ;  /* 0x0000009c20db7235 */ /* 0x000fe200000000db */
[----:B------:R-:W-:Y:S01]  /*4eb0*/  HFMA2 R220, R33, R157, R215 ;  /* 0x0000009d21dc7231 */ /* 0x000fe200000000d7 */
[----:B------:R-:W-:Y:S01]  /*4ec0*/  HFMA2.MMA R215, R30, R10, R213 ;  /* 0x0000000a1ed77235 */ /* 0x000fe200000000d5 */
[----:B------:R-:W-:-:S04]  /*4ed0*/  HMUL2 R213, R15, R155 ;  /* 0x0000009b0fd57232 */ /* 0x000fc80000000000 */
[----:B------:R-:W-:Y:S02]  /*4ee0*/  HFMA2.MMA R220, R37, R161, R220 ;  /* 0x000000a125dc7235 */ /* 0x000fe400000000dc */
[----:B------:R-:W-:Y:S01]  /*4ef0*/  HFMA2.MMA R213, R31, R11, R213 ;  /* 0x0000000b1fd57235 */ /* 0x000fe200000000d5 */
[----:B------:R-:W-:Y:S02]  /*4f00*/  HFMA2 R219, R36, R160, R219 ;  /* 0x000000a024db7231 */ /* 0x000fe400000000db */
[----:B------:R-:W-:Y:S01]  /*4f10*/  HFMA2 R215, R34, R158, R215 ;  /* 0x0000009e22d77231 */ /* 0x000fe200000000d7 */
[----:B------:R-:W-:Y:S01]  /*4f20*/  HFMA2.MMA R220, R41, R165, R220 ;  /* 0x000000a529dc7235 */ /* 0x000fe200000000dc */
[----:B------:R-:W-:Y:S01]  /*4f30*/  HFMA2 R219, R40, R164, R219 ;  /* 0x000000a428db7231 */ /* 0x000fe200000000db */
[----:B------:R-:W-:Y:S01]  /*4f40*/  HFMA2.MMA R213, R35, R159, R213 ;  /* 0x0000009f23d57235 */ /* 0x000fe200000000d5 */
[----:B------:R-:W-:Y:S02]  /*4f50*/  HFMA2 R215, R38, R162, R215 ;  /* 0x000000a226d77231 */ /* 0x000fe400000000d7 */
[----:B------:R-:W-:Y:S01]  /*4f60*/  HFMA2 R219, R44, R168, R219 ;  /* 0x000000a82cdb7231 */ /* 0x000fe200000000db */
[----:B------:R-:W-:Y:S01]  /*4f70*/  HFMA2.MMA R220, R45, R169, R220 ;  /* 0x000000a92ddc7235 */ /* 0x000fe200000000dc */
[----:B------:R-:W-:Y:S01]  /*4f80*/  HFMA2 R215, R42, R166, R215 ;  /* 0x000000a62ad77231 */ /* 0x000fe200000000d7 */
[----:B------:R-:W-:Y:S01]  /*4f90*/  HFMA2.MMA R213, R39, R163, R213 ;  /* 0x000000a327d57235 */ /* 0x000fe200000000d5 */
[----:B------:R-:W-:-:S02]  /*4fa0*/  HFMA2 R219, R48, R172, R219 ;  /* 0x000000ac30db7231 */ /* 0x000fc400000000db */
        /* <DEDUP_REMOVED lines=31> */
[----:B------:R-:W-:Y:S02]  /*51a0*/  HFMA2.MMA R220, R73, R197, R220 ;  /* 0x000000c549dc7235 */ /* 0x000fe400000000dc */
[----:B------:R-:W-:Y:S01]  /*51b0*/  HFMA2.MMA R213, R67, R191, R213 ;  /* 0x000000bf43d57235 */ /* 0x000fe200000000d5 */
[----:B------:R-:W-:-:S03]  /*51c0*/  HFMA2 R215, R86, R210, R215 ;  /* 0x000000d256d77231 */ /* 0x000fc600000000d7 */
[----:B------:R-:W-:Y:S02]  /*51d0*/  HFMA2.MMA R220, R77, R201, R220 ;  /* 0x000000c94ddc7235 */ /* 0x000fe400000000dc */
[----:B------:R-:W-:-:S04]  /*51e0*/  HFMA2.MMA R213, R71, R195, R213 ;  /* 0x000000c347d57235 */ /* 0x000fc800000000d5 */
[----:B------:R-:W-:Y:S02]  /*51f0*/  HFMA2.MMA R220, R81, R205, R220 ;  /* 0x000000cd51dc7235 */ /* 0x000fe400000000dc */
[----:B------:R-:W-:-:S04]  /*5200*/  HFMA2.MMA R213, R75, R199, R213 ;  /* 0x000000c74bd57235 */ /* 0x000fc800000000d5 */
[----:B------:R-:W-:Y:S02]  /*5210*/  HFMA2.MMA R220, R85, R209, R220 ;  /* 0x000000d155dc7235 */ /* 0x000fe400000000dc */
[----:B------:R-:W-:-:S06]  /*5220*/  HFMA2.MMA R213, R79, R203, R213 ;  /* 0x000000cb4fd57235 */ /* 0x000fcc00000000d5 */
[----:B------:R-:W-:Y:S02]  /*5230*/  HFMA2.MMA R213, R83, R207, R213 ;  /* 0x000000cf53d57235 */ /* 0x000fe400000000d5 */
[----:B------:R-:W-:-:S04]  /*5240*/  HADD2 R219, R219, R220 ;  /* 0x000000dcdbdb7230 */ /* 0x000fc80000000000 */
[----:B------:R-:W-:Y:S01]  /*5250*/  HADD2 R215, R219, R215 ;  /* 0x000000d7dbd77230 */ /* 0x000fe20000000000 */
[----:B------:R-:W-:-:S03]  /*5260*/  @P1 IADD3 R219, R7, 0x1, -R16 ;  /* 0x0000000107db1810 */ /* 0x000fc60007ffe810 */
[----:B------:R-:W-:Y:S02]  /*5270*/  HFMA2 R213, R87, R211, R213 ;  /* 0x000000d357d57231 */ /* 0x000fe400000000d5 */
[----:B------:R-:W-:-:S04]  /*5280*/  @P1 IMAD.IADD R219, R214, 0x1, R219 ;  /* 0x00000001d6db1824 */ /* 0x000fc800078e02db */
[----:B------:R-:W-:Y:S02]  /*5290*/  HFMA2.MMA R213, R215, 1, 1, R213 ;  /* 0x3c003c00d7d57835 */ /* 0x000fe400000000d5 */
[----:B------:R-:W0:Y:S08]  /*52a0*/  @P1 I2F R219, R219 ;  /* 0x000000db00db1306 */ /* 0x000e300000201400 */
[----:B------:R-:W-:-:S02]  /*52b0*/  HADD2.F32 R214, -RZ, R213.H0_H0 ;  /* 0x200000d5ffd67230 */ /* 0x000fc40000004100 */
[----:B------:R-:W-:-:S05]  /*52c0*/  HADD2.F32 R213, -RZ, R213.H1_H1 ;  /* 0x300000d5ffd57230 */ /* 0x000fca0000004100 */
[----:B------:R-:W-:-:S04]  /*52d0*/  FADD.FTZ R213, R214, R213 ;  /* 0x000000d5d6d57221 */ /* 0x000fc80000010000 */
[----:B------:R-:W-:Y:S01]  /*52e0*/  FMUL.FTZ R214, R213, c[0x0][0x1f0] ;  /* 0x00007c00d5d67a20 */ /* 0x000fe20000410000 */
[----:B--2---:R-:W-:Y:S02]  /*52f0*/  @P3 HADD2.F32 R5, -RZ, R5.H0_H0 ;  /* 0x20000005ff053230 */ /* 0x004fe40000004100 */
[----:B---3--:R-:W-:-:S03]  /*5300*/  @P1 HADD2.F32 R212, -RZ, R212.H0_H0 ;  /* 0x200000d4ffd41230 */ /* 0x008fc60000004100 */
[----:B------:R-:W-:Y:S02]  /*5310*/  @P3 FADD.FTZ R214, R214, R5 ;  /* 0x00000005d6d63221 */ /* 0x000fe40000010000 */
[----:B------:R-:W-:Y:S02]  /*5320*/  IMAD.IADD R5, R7, 0x1, -R20 ;  /* 0x0000000107057824 */ /* 0x000fe400078e0a14 */
[----:B0-----:R-:W-:-:S05]  /*5330*/  @P1 FFMA.FTZ R214, R219, R212, R214 ;  /* 0x000000d4dbd61223 */ /* 0x001fca00000100d6 */
[----:B------:R0:W-:Y:S01]  /*5340*/  STS [R5.X4+0x240], R214 ;  /* 0x000240d605007388 */ /* 0x0001e20000004800 */
[----:B------:R-:W-:-:S03]  /*5350*/  @!P0 FMNMX.FTZ R217, R217, R214, !PT ;  /* 0x000000d6d9d98209 */ /* 0x000fc60007810000 */
.L_x_62:
[----:B------:R-:W-:Y:S05]  /*5360*/  BSYNC B1 ;  /* 0x0000000000017941 */ /* 0x000fea0003800000 */
.L_x_61:
[----:B------:R-:W-:-:S04]  /*5370*/  IADD3 R7, R7, 0x100, RZ ;  /* 0x0000010007077810 */ /* 0x000fc80007ffe0ff */
[----:B------:R-:W-:-:S13]  /*5380*/  ISETP.GE.AND P0, PT, R7, R218, PT ;  /* 0x000000da0700720c */ /* 0x000fda0003f06270 */
[----:B------:R-:W-:Y:S01]  /*5390*/  @P0 CALL.REL.NOINC `(.L_x_28) ;  /* 0x0000001000000944 */ /* 0x000fe20003c00000 */
[----:B------:R-:W-:Y:S05]  /*53a0*/  BRA `(.L_x_63) ;  /* 0xffffd07000007947 */ /* 0x000fea000383ffff */
.L_x_28:
[----:B------:R-:W-:Y:S05]  /*53b0*/  BSYNC B0 ;  /* 0x0000000000007941 */ /* 0x000fea0003800000 */
.L_x_27:
[----:B------:R-:W1:Y:S01]  /*53c0*/  SHFL.BFLY PT, R0, R217, 0x10, 0x1f ;  /* 0x0e001f00d9007f89 */ /* 0x000e6200000e0000 */
[----:B-----5:R-:W-:Y:S01]  /*53d0*/  SHF.R.S32.HI R10, RZ, 0x1f, R19 ;  /* 0x0000001fff0a7819 */ /* 0x020fe20000011413 */
[----:B------:R-:W-:Y:S03]  /*53e0*/  BSSY B0, `(.L_x_64) ;  /* 0x0000084000007945 */ /* 0x000fe60003800000 */
[----:B------:R-:W-:-:S04]  /*53f0*/  LEA.HI R7, R10, R19, RZ, 0x5 ;  /* 0x000000130a077211 */ /* 0x000fc800078f28ff */
[----:B------:R-:W-:-:S05]  /*5400*/  LOP3.LUT R12, R7, 0xffffffe0, RZ, 0xc0, !PT ;  /* 0xffffffe0070c7812 */ /* 0x000fca00078ec0ff */
[----:B------:R-:W-:-:S05]  /*5410*/  IMAD.IADD R12, R19, 0x1, -R12 ;  /* 0x00000001130c7824 */ /* 0x000fca00078e0a0c */
[C---:B------:R-:W-:Y:S02]  /*5420*/  ISETP.NE.AND P0, PT, R12.reuse, RZ, PT ;  /* 0x000000ff0c00720c */ /* 0x040fe40003f05270 */
[----:B------:R-:W-:Y:S02]  /*5430*/  ISETP.GT.AND P1, PT, R12, 0x7, PT ;  /* 0x000000070c00780c */ /* 0x000fe40003f24270 */
[----:B-1----:R-:W-:-:S05]  /*5440*/  FMNMX.FTZ R0, R0, R217, !PT ;  /* 0x000000d900007209 */ /* 0x002fca0007810000 */
[----:B------:R-:W1:Y:S04]  /*5450*/  SHFL.BFLY PT, R3, R0, 0x8, 0x1f ;  /* 0x0d001f0000037f89 */ /* 0x000e6800000e0000 */
[----:B------:R-:W-:Y:S02]  /*5460*/  @!P0 SHF.R.S32.HI R7, RZ, 0x5, R7 ;  /* 0x00000005ff078819 */ /* 0x000fe40000011407 */
[----:B-1----:R-:W-:Y:S01]  /*5470*/  FMNMX.FTZ R3, R0, R3, !PT ;  /* 0x0000000300037209 */ /* 0x002fe20007810000 */
[----:B------:R-:W-:-:S04]  /*5480*/  IMAD.MOV.U32 R0, RZ, RZ, -0x800001 ;  /* 0xff7fffffff007424 */ /* 0x000fc800078e00ff */
[----:B0-----:R-:W0:Y:S02]  /*5490*/  SHFL.BFLY PT, R6, R3, 0x4, 0x1f ;  /* 0x0c801f0003067f89 */ /* 0x001e2400000e0000 */
[----:B0-----:R-:W-:-:S05]  /*54a0*/  FMNMX.FTZ R6, R3, R6, !PT ;  /* 0x0000000603067209 */ /* 0x001fca0007810000 */
[----:B------:R-:W0:Y:S02]  /*54b0*/  SHFL.BFLY PT, R5, R6, 0x2, 0x1f ;  /* 0x0c401f0006057f89 */ /* 0x000e2400000e0000 */
[----:B0-----:R-:W-:-:S05]  /*54c0*/  FMNMX.FTZ R5, R6, R5, !PT ;  /* 0x0000000506057209 */ /* 0x001fca0007810000 */
[----:B------:R-:W0:Y:S02]  /*54d0*/  SHFL.BFLY PT, R8, R5, 0x1, 0x1f ;  /* 0x0c201f0005087f89 */ /* 0x000e2400000e0000 */
[----:B0-----:R-:W-:-:S05]  /*54e0*/  FMNMX.FTZ R8, R5, R8, !PT ;  /* 0x0000000805087209 */ /* 0x001fca0007810000 */
[----:B------:R0:W-:Y:S04]  /*54f0*/  @!P0 STS [R7.X4], R8 ;  /* 0x0000000807008388 */ /* 0x0001e80000004800 */
[----:B------:R-:W-:Y:S01]  /*5500*/  BAR.SYNC.DEFER_BLOCKING 0x0 ;  /* 0x0000000000007b1d */ /* 0x000fe20000010000 */
[----:B0-----:R-:W-:-:S05]  /*5510*/  IMAD.MOV.U32 R8, RZ, RZ, RZ ;  /* 0x000000ffff087224 */ /* 0x001fca00078e00ff */
[----:B------:R-:W0:Y:S04]  /*5520*/  @!P1 LDS R0, [R12.X4] ;  /* 0x000000000c009984 */ /* 0x000e280000004800 */
[----:B0-----:R-:W0:Y:S02]  /*5530*/  SHFL.BFLY PT, R3, R0, 0x4, 0x1f ;  /* 0x0c801f0000037f89 */ /* 0x001e2400000e0000 */
[----:B0-----:R-:W-:-:S05]  /*5540*/  FMNMX.FTZ R3, R3, R0, !PT ;  /* 0x0000000003037209 */ /* 0x001fca0007810000 */
[----:B------:R-:W0:Y:S02]  /*5550*/  SHFL.BFLY PT, R6, R3, 0x2, 0x1f ;  /* 0x0c401f0003067f89 */ /* 0x000e2400000e0000 */
[----:B0-----:R-:W-:-:S05]  /*5560*/  FMNMX.FTZ R6, R3, R6, !PT ;  /* 0x0000000603067209 */ /* 0x001fca0007810000 */
[----:B------:R-:W0:Y:S02]  /*5570*/  SHFL.BFLY PT, R5, R6, 0x1, 0x1f ;  /* 0x0c201f0006057f89 */ /* 0x000e2400000e0000 */
[----:B0-----:R-:W-:-:S05]  /*5580*/  FMNMX.FTZ R5, R6, R5, !PT ;  /* 0x0000000506057209 */ /* 0x001fca0007810000 */
[----:B------:R0:W1:Y:S02]  /*5590*/  SHFL.IDX PT, R11, R5, RZ, 0x1f ;  /* 0x00001fff050b7589 */ /* 0x00006400000e0000 */
[----:B0-----:R-:W-:-:S05]  /*55a0*/  IMAD.IADD R5, R19, 0x1, R20 ;  /* 0x0000000113057824 */ /* 0x001fca00078e0214 */
[----:B------:R-:W-:-:S13]  /*55b0*/  ISETP.GE.AND P1, PT, R5, R16, PT ;  /* 0x000000100500720c */ /* 0x000fda0003f26270 */
[----:B------:R-:W-:Y:S05]  /*55c0*/  @P1 BRA `(.L_x_65) ;  /* 0x0000065000001947 */ /* 0x000fea0003800000 */
[----:B-1----:R-:W-:Y:S01]  /*55d0*/  LOP3.LUT R0, RZ, R20, RZ, 0x33, !PT ;  /* 0x00000014ff007212 */ /* 0x002fe200078e33ff */
[----:B------:R-:W-:Y:S01]  /*55e0*/  BSSY B1, `(.L_x_66) ;  /* 0x0000021000017945 */ /* 0x000fe20003800000 */
[----:B------:R-:W-:Y:S02]  /*55f0*/  IMAD.MOV.U32 R8, RZ, RZ, RZ ;  /* 0x000000ffff087224 */ /* 0x000fe400078e00ff */
[----:B------:R-:W-:-:S04]  /*5600*/  IADD3 R0, -R19, R16, R0 ;  /* 0x0000001013007210 */ /* 0x000fc80007ffe100 */
[----:B------:R-:W-:-:S04]  /*5610*/  LEA.HI R3, R0, 0x1, RZ, 0x18 ;  /* 0x0000000100037811 */ /* 0x000fc800078fc0ff */
[----:B------:R-:W-:-:S13]  /*5620*/  LOP3.LUT P0, R3, R3, 0x3, RZ, 0xc0, !PT ;  /* 0x0000000303037812 */ /* 0x000fda000780c0ff */
[----:B------:R-:W-:Y:S05]  /*5630*/  @!P0 BRA `(.L_x_67) ;  /* 0x000001b000008947 */ /* 0x000fea0003800000 */
[----:B------:R-:W-:Y:S01]  /*5640*/  ISETP.NE.U32.AND P0, PT, RZ, c[0x0][0x200], PT ;  /* 0x00008000ff007a0c */ /* 0x000fe20003f05070 */
[----:B------:R-:W-:-:S03]  /*5650*/  IMAD.MOV.U32 R8, RZ, RZ, RZ ;  /* 0x000000ffff087224 */ /* 0x000fc600078e00ff */
[----:B------:R-:W-:-:S05]  /*5660*/  ISETP.NE.AND.EX P0, PT, RZ, c[0x0][0x204], PT, P0 ;  /* 0x00008100ff007a0c */ /* 0x000fca0003f05300 */
.L_x_71:
[----:B0-----:R-:W-:Y:S01]  /*5670*/  IMAD.IADD R6, R5, 0x1, -R20 ;  /* 0x0000000105067824 */ /* 0x001fe200078e0a14 */
[----:B------:R-:W-:Y:S01]  /*5680*/  IADD3 R3, R3, -0x1, RZ ;  /* 0xffffffff03037810 */ /* 0x000fe20007ffe0ff */
[----:B------:R-:W-:Y:S03]  /*5690*/  BSSY B2, `(.L_x_68) ;  /* 0x0000011000027945 */ /* 0x000fe60003800000 */
[----:B------:R-:W-:Y:S02]  /*56a0*/  ISETP.NE.AND P3, PT, R3, RZ, PT ;  /* 0x000000ff0300720c */ /* 0x000fe40003f65270 */
[----:B-1----:R-:W-:Y:S01]  /*56b0*/  LEA R12, R6, 0x240, 0x2 ;  /* 0x00000240060c7811 */ /* 0x002fe200078e10ff */
[----:B------:R-:W-:Y:S05]  /*56c0*/  @!P0 BRA `(.L_x_69) ;  /* 0x0000009000008947 */ /* 0x000fea0003800000 */
[----:B------:R-:W-:Y:S01]  /*56d0*/  IMAD R6, R2, c[0x0][0x1d4], RZ ;  /* 0x0000750002067a24 */ /* 0x000fe200078e02ff */
[----:B------:R-:W-:-:S04]  /*56e0*/  SHF.R.S32.HI R7, RZ, 0x1f, R5 ;  /* 0x0000001fff077819 */ /* 0x000fc80000011405 */
[--C-:B------:R-:W-:Y:S02]  /*56f0*/  SHF.R.S32.HI R14, RZ, 0x1f, R6.reuse ;  /* 0x0000001fff0e7819 */ /* 0x100fe40000011406 */
[----:B------:R-:W-:-:S04]  /*5700*/  IADD3 R6, P4, P5, R5, c[0x0][0x200], R6 ;  /* 0x0000800005067a10 */ /* 0x000fc80007d9e006 */
[----:B------:R-:W-:-:S05]  /*5710*/  IADD3.X R7, R7, c[0x0][0x204], R14, P4, P5 ;  /* 0x0000810007077a10 */ /* 0x000fca00027ea40e */
[----:B------:R-:W2:Y:S02]  /*5720*/  LDG.E.U8 R6, [R6.64] ;  /* 0x0000002406067981 */ /* 0x000ea4000c1e1100 */
[----:B--2---:R-:W-:-:S13]  /*5730*/  ISETP.NE.AND P4, PT, R6, RZ, PT ;  /* 0x000000ff0600720c */ /* 0x004fda0003f85270 */
[----:B------:R-:W-:Y:S01]  /*5740*/  @P4 IMAD.MOV.U32 R9, RZ, RZ, RZ ;  /* 0x000000ffff094224 */ /* 0x000fe200078e00ff */
[----:B------:R-:W-:Y:S05]  /*5750*/  @P4 BRA `(.L_x_70) ;  /* 0x0000004000004947 */ /* 0x000fea0003800000 */
.L_x_69:
[----:B------:R-:W0:Y:S02]  /*5760*/  LDS R6, [R12] ;  /* 0x000000000c067984 */ /* 0x000e240000000800 */
[----:B0-----:R-:W-:-:S04]  /*5770*/  FADD.FTZ R6, -R11, R6 ;  /* 0x000000060b067221 */ /* 0x001fc80000010100 */
[----:B------:R-:W-:-:S04]  /*5780*/  FMUL.FTZ R6, R6, 1.4426950216293334961 ;  /* 0x3fb8aa3b06067820 */ /* 0x000fc80000410000 */
[----:B------:R0:W1:Y:S03]  /*5790*/  MUFU.EX2 R9, R6 ;  /* 0x0000000600097308 */ /* 0x0000660000000800 */
.L_x_70:
[----:B------:R-:W-:Y:S05]  /*57a0*/  BSYNC B2 ;  /* 0x0000000000027941 */ /* 0x000fea0003800000 */
.L_x_68:
[----:B-1----:R1:W-:Y:S01]  /*57b0*/  STS [R12], R9 ;  /* 0x000000090c007388 */ /* 0x0023e20000000800 */
[----:B------:R-:W-:Y:S01]  /*57c0*/  FADD.FTZ R8, R9, R8 ;  /* 0x0000000809087221 */ /* 0x000fe20000010000 */
[----:B------:R-:W-:Y:S01]  /*57d0*/  IADD3 R5, R5, 0x100, RZ ;  /* 0x0000010005057810 */ /* 0x000fe20007ffe0ff */
[----:B------:R-:W-:Y:S05]  /*57e0*/  @P3 BRA `(.L_x_71) ;  /* 0xfffffe8000003947 */ /* 0x000fea000383ffff */
.L_x_67:
[----:B------:R-:W-:Y:S05]  /*57f0*/  BSYNC B1 ;  /* 0x0000000000017941 */ /* 0x000fea0003800000 */
.L_x_66:
[----:B------:R-:W-:-:S13]  /*5800*/  ISETP.GE.U32.AND P0, PT, R0, 0x300, PT ;  /* 0x000003000000780c */ /* 0x000fda0003f06070 */
[----:B------:R-:W-:Y:S05]  /*5810*/  @!P0 BRA `(.L_x_65) ;  /* 0x0000040000008947 */ /* 0x000fea0003800000 */
[----:B-1----:R-:W-:Y:S01]  /*5820*/  IMAD R12, R2, c[0x0][0x1d4], RZ ;  /* 0x00007500020c7a24 */ /* 0x002fe200078e02ff */
[----:B------:R-:W-:-:S04]  /*5830*/  ISETP.NE.U32.AND P0, PT, RZ, c[0x0][0x200], PT ;  /* 0x00008000ff007a0c */ /* 0x000fc80003f05070 */
[----:B------:R-:W-:Y:S02]  /*5840*/  ISETP.NE.AND.EX P0, PT, RZ, c[0x0][0x204], PT, P0 ;  /* 0x00008100ff007a0c */ /* 0x000fe40003f05300 */
[----:B------:R-:W-:Y:S02]  /*5850*/  SHF.R.S32.HI R14, RZ, 0x1f, R12 ;  /* 0x0000001fff0e7819 */ /* 0x000fe4000001140c */
.L_x_84:
[----:B-1----:R-:W-:Y:S01]  /*5860*/  SHF.R.S32.HI R3, RZ, 0x1f, R5 ;  /* 0x0000001fff037819 */ /* 0x002fe20000011405 */
[C---:B0-----:R-:W-:Y:S01]  /*5870*/  IMAD.IADD R0, R5.reuse, 0x1, -R20 ;  /* 0x0000000105007824 */ /* 0x041fe200078e0a14 */
[C---:B0-----:R-:W-:Y:S01]  /*5880*/  IADD3 R6, P4, P5, R5.reuse, c[0x0][0x200], R12 ;  /* 0x0000800005067a10 */ /* 0x041fe20007d9e00c */
[----:B------:R-:W-:Y:S01]  /*5890*/  BSSY B1, `(.L_x_72) ;  /* 0x000000e000017945 */ /* 0x000fe20003800000 */
[----:B------:R-:W-:Y:S02]  /*58a0*/  IADD3 R5, R5, 0x400, RZ ;  /* 0x0000040005057810 */ /* 0x000fe40007ffe0ff */
[----:B------:R-:W-:Y:S02]  /*58b0*/  IADD3.X R7, R3, c[0x0][0x204], R14, P4, P5 ;  /* 0x0000810003077a10 */ /* 0x000fe400027ea40e */
[----:B------:R-:W-:-:S02]  /*58c0*/  ISETP.GE.AND P3, PT, R5, R16, PT ;  /* 0x000000100500720c */ /* 0x000fc40003f66270 */
[----:B------:R-:W-:Y:S01]  /*58d0*/  LEA R9, R0, 0x240, 0x2 ;  /* 0x0000024000097811 */ /* 0x000fe200078e10ff */
[----:B------:R-:W-:Y:S05]  /*58e0*/  @!P0 BRA `(.L_x_73) ;  /* 0x0000004000008947 */ /* 0x000fea0003800000 */
[----:B------:R-:W2:Y:S02]  /*58f0*/  LDG.E.U8 R0, [R6.64] ;  /* 0x0000002406007981 */ /* 0x000ea4000c1e1100 */
[----:B--2---:R-:W-:-:S13]  /*5900*/  ISETP.NE.AND P4, PT, R0, RZ, PT ;  /* 0x000000ff0000720c */ /* 0x004fda0003f85270 */
[----:B------:R-:W-:Y:S01]  /*5910*/  @P4 IMAD.MOV.U32 R3, RZ, RZ, RZ ;  /* 0x000000ffff034224 */ /* 0x000fe200078e00ff */
[----:B------:R-:W-:Y:S05]  /*5920*/  @P4 BRA `(.L_x_74) ;  /* 0x0000004000004947 */ /* 0x000fea0003800000 */
.L_x_73:
[----:B------:R-:W0:Y:S02]  /*5930*/  LDS R0, [R9] ;  /* 0x0000000009007984 */ /* 0x000e240000000800 */
[----:B0-----:R-:W-:-:S04]  /*5940*/  FADD.FTZ R0, -R11, R0 ;  /* 0x000000000b007221 */ /* 0x001fc80000010100 */
[----:B------:R-:W-:-:S04]  /*5950*/  FMUL.FTZ R0, R0, 1.4426950216293334961 ;  /* 0x3fb8aa3b00007820 */ /* 0x000fc80000410000 */
[----:B------:R0:W1:Y:S03]  /*5960*/  MUFU.EX2 R3, R0 ;  /* 0x0000000000037308 */ /* 0x0000660000000800 */
.L_x_74:
[----:B------:R-:W-:Y:S05]  /*5970*/  BSYNC B1 ;  /* 0x0000000000017941 */ /* 0x000fea0003800000 */
.L_x_72:
[----:B-1----:R1:W-:Y:S01]  /*5980*/  STS [R9], R3 ;  /* 0x0000000309007388 */ /* 0x0023e20000000800 */
[----:B------:R-:W-:Y:S01]  /*5990*/  BSSY B1, `(.L_x_75) ;  /* 0x000000b000017945 */ /* 0x000fe20003800000 */
[----:B------:R-:W-:Y:S01]  /*59a0*/  FADD.FTZ R13, R3, R8 ;  /* 0x00000008030d7221 */ /* 0x000fe20000010000 */
[----:B------:R-:W-:Y:S05]  /*59b0*/  @!P0 BRA `(.L_x_76) ;  /* 0x0000004000008947 */ /* 0x000fea0003800000 */
[----:B0-----:R-:W2:Y:S02]  /*59c0*/  LDG.E.U8 R0, [R6.64+0x100] ;  /* 0x0001002406007981 */ /* 0x001ea4000c1e1100 */
[----:B--2---:R-:W-:-:S13]  /*59d0*/  ISETP.NE.AND P4, PT, R0, RZ, PT ;  /* 0x000000ff0000720c */ /* 0x004fda0003f85270 */
[----:B------:R-:W-:Y:S01]  /*59e0*/  @P4 IMAD.MOV.U32 R0, RZ, RZ, RZ ;  /* 0x000000ffff004224 */ /* 0x000fe200078e00ff */
[----:B------:R-:W-:Y:S05]  /*59f0*/  @P4 BRA `(.L_x_77) ;  /* 0x0000004000004947 */ /* 0x000fea0003800000 */
.L_x_76:
[----:B0-----:R-:W0:Y:S02]  /*5a00*/  LDS R0, [R9+0x400] ;  /* 0x0004000009007984 */ /* 0x001e240000000800 */
[----:B0-----:R-:W-:-:S04]  /*5a10*/  FADD.FTZ R0, -R11, R0 ;  /* 0x000000000b007221 */ /* 0x001fc80000010100 */
[----:B------:R-:W-:-:S06]  /*5a20*/  FMUL.FTZ R0, R0, 1.4426950216293334961 ;  /* 0x3fb8aa3b00007820 */ /* 0x000fcc0000410000 */
[----:B------:R-:W0:Y:S02]  /*5a30*/  MUFU.EX2 R0, R0 ;  /* 0x0000000000007308 */ /* 0x000e240000000800 */
.L_x_77:
[----:B------:R-:W-:Y:S05]  /*5a40*/  BSYNC B1 ;  /* 0x0000000000017941 */ /* 0x000fea0003800000 */
.L_x_75:
[----:B0-----:R0:W-:Y:S01]  /*5a50*/  STS [R9+0x400], R0 ;  /* 0x0004000009007388 */ /* 0x0011e20000000800 */
[----:B------:R-:W-:Y:S01]  /*5a60*/  BSSY B1, `(.L_x_78) ;  /* 0x000000b000017945 */ /* 0x000fe20003800000 */
[----:B------:R-:W-:Y:S01]  /*5a70*/  FADD.FTZ R13, R13, R0 ;  /* 0x000000000d0d7221 */ /* 0x000fe20000010000 */
[----:B------:R-:W-:Y:S05]  /*5a80*/  @!P0 BRA `(.L_x_79) ;  /* 0x0000004000008947 */ /* 0x000fea0003800000 */
[----:B0-----:R-:W2:Y:S02]  /*5a90*/  LDG.E.U8 R0, [R6.64+0x200] ;  /* 0x0002002406007981 */ /* 0x001ea4000c1e1100 */
[----:B--2---:R-:W-:-:S13]  /*5aa0*/  ISETP.NE.AND P4, PT, R0, RZ, PT ;  /* 0x000000ff0000720c */ /* 0x004fda0003f85270 */
[----:B------:R-:W-:Y:S01]  /*5ab0*/  @P4 IMAD.MOV.U32 R0, RZ, RZ, RZ ;  /* 0x000000ffff004224 */ /* 0x000fe200078e00ff */
[----:B------:R-:W-:Y:S05]  /*5ac0*/  @P4 BRA `(.L_x_80) ;  /* 0x0000004000004947 */ /* 0x000fea0003800000 */
.L_x_79:
[----:B0-----:R-:W0:Y:S02]  /*5ad0*/  LDS R0, [R9+0x800] ;  /* 0x0008000009007984 */ /* 0x001e240000000800 */
[----:B0-----:R-:W-:-:S04]  /*5ae0*/  FADD.FTZ R0, -R11, R0 ;  /* 0x000000000b007221 */ /* 0x001fc80000010100 */
[----:B------:R-:W-:-:S06]  /*5af0*/  FMUL.FTZ R0, R0, 1.4426950216293334961 ;  /* 0x3fb8aa3b00007820 */ /* 0x000fcc0000410000 */
[----:B------:R-:W0:Y:S02]  /*5b00*/  MUFU.EX2 R0, R0 ;  /* 0x0000000000007308 */ /* 0x000e240000000800 */
.L_x_80:
[----:B------:R-:W-:Y:S05]  /*5b10*/  BSYNC B1 ;  /* 0x0000000000017941 */ /* 0x000fea0003800000 */
.L_x_78:
[----:B0-----:R0:W-:Y:S01]  /*5b20*/  STS [R9+0x800], R0 ;  /* 0x0008000009007388 */ /* 0x0011e20000000800 */
[----:B------:R-:W-:Y:S01]  /*5b30*/  BSSY B1, `(.L_x_81) ;  /* 0x000000b000017945 */ /* 0x000fe20003800000 */
[----:B------:R-:W-:Y:S01]  /*5b40*/  FADD.FTZ R13, R13, R0 ;  /* 0x000000000d0d7221 */ /* 0x000fe20000010000 */
[----:B------:R-:W-:Y:S05]  /*5b50*/  @!P0 BRA `(.L_x_82) ;  /* 0x0000004000008947 */ /* 0x000fea0003800000 */
[----:B------:R-:W2:Y:S02]  /*5b60*/  LDG.E.U8 R6, [R6.64+0x300] ;  /* 0x0003002406067981 */ /* 0x000ea4000c1e1100 */
[----:B--2---:R-:W-:-:S13]  /*5b70*/  ISETP.NE.AND P4, PT, R6, RZ, PT ;  /* 0x000000ff0600720c */ /* 0x004fda0003f85270 */
[----:B0-----:R-:W-:Y:S01]  /*5b80*/  @P4 IMAD.MOV.U32 R0, RZ, RZ, RZ ;  /* 0x000000ffff004224 */ /* 0x001fe200078e00ff */
[----:B------:R-:W-:Y:S05]  /*5b90*/  @P4 BRA `(.L_x_83) ;  /* 0x0000004000004947 */ /* 0x000fea0003800000 */
.L_x_82:
[----:B0-----:R-:W0:Y:S02]  /*5ba0*/  LDS R0, [R9+0xc00] ;  /* 0x000c000009007984 */ /* 0x001e240000000800 */
[----:B0-----:R-:W-:-:S04]  /*5bb0*/  FADD.FTZ R0, -R11, R0 ;  /* 0x000000000b007221 */ /* 0x001fc80000010100 */
[----:B------:R-:W-:-:S06]  /*5bc0*/  FMUL.FTZ R0, R0, 1.4426950216293334961 ;  /* 0x3fb8aa3b00007820 */ /* 0x000fcc0000410000 */
[----:B------:R-:W0:Y:S02]  /*5bd0*/  MUFU.EX2 R0, R0 ;  /* 0x0000000000007308 */ /* 0x000e240000000800 */
.L_x_83:
[----:B------:R-:W-:Y:S05]  /*5be0*/  BSYNC B1 ;  /* 0x0000000000017941 */ /* 0x000fea0003800000 */
.L_x_81:
[----:B0-----:R0:W-:Y:S01]  /*5bf0*/  STS [R9+0xc00], R0 ;  /* 0x000c000009007388 */ /* 0x0011e20000000800 */
[----:B------:R-:W-:Y:S01]  /*5c00*/  FADD.FTZ R8, R13, R0 ;  /* 0x000000000d087221 */ /* 0x000fe20000010000 */
[----:B------:R-:W-:Y:S05]  /*5c10*/  @!P3 BRA `(.L_x_84) ;  /* 0xfffffc400000b947 */ /* 0x000fea000383ffff */
.L_x_65:
[----:B-1----:R-:W-:Y:S05]  /*5c20*/  BSYNC B0 ;  /* 0x0000000000007941 */ /* 0x002fea0003800000 */
.L_x_64:
[----:B------:R-:W1:Y:S01]  /*5c30*/  SHFL.BFLY PT, R3, R8, 0x10, 0x1f ;  /* 0x0e001f0008037f89 */ /* 0x000e6200000e0000 */
[----:B0-----:R-:W-:Y:S01]  /*5c40*/  LOP3.LUT P0, R9, R19, 0x1f, RZ, 0xc0, !PT ;  /* 0x0000001f13097812 */ /* 0x001fe2000780c0ff */
[----:B------:R-:W0:Y:S01]  /*5c50*/  LDC.U8 R13, c[0x0][0x26c] ;  /* 0x00009b00ff0d7b82 */ /* 0x000e220000000000 */
[----:B------:R-:W-:Y:S01]  /*5c60*/  UMOV UR4, 0x4 ;  /* 0x0000000400047882 */ /* 0x000fe20000000000 */
[----:B------:R-:W-:Y:S01]  /*5c70*/  BSSY B0, `(.L_x_85) ;  /* 0x000006b000007945 */ /* 0x000fe20003800000 */
[----:B------:R-:W-:Y:S01]  /*5c80*/  ISETP.GT.U32.AND P3, PT, R9, 0x7, PT ;  /* 0x000000070900780c */ /* 0x000fe20003f64070 */
[----:B------:R-:W-:Y:S02]  /*5c90*/  ULDC UR5, c[0x0][0x1d4] ;  /* 0x0000750000057ab9 */ /* 0x000fe40000000800 */
[----:B------:R-:W-:-:S04]  /*5ca0*/  UIADD3 UR4, UR4, UR5, URZ ;  /* 0x0000000504047290 */ /* 0x000fc8000fffe03f */
[----:B------:R-:W-:-:S04]  /*5cb0*/  USHF.R.S32.HI UR5, URZ, 0x1f, UR4 ;  /* 0x0000001f3f057899 */ /* 0x000fc80008011404 */
[----:B------:R-:W-:-:S04]  /*5cc0*/  ULEA.HI UR5, UR5, UR4, URZ, 0x2 ;  /* 0x0000000405057291 */ /* 0x000fc8000f8f103f */
[----:B------:R-:W-:Y:S01]  /*5cd0*/  USHF.L.U32 UR4, UR5, 0x2, URZ ;  /* 0x0000000205047899 */ /* 0x000fe2000800063f */
[----:B-1----:R-:W-:Y:S01]  /*5ce0*/  FADD.FTZ R3, R3, R8 ;  /* 0x0000000803037221 */ /* 0x002fe20000010000 */
[----:B------:R-:W-:Y:S02]  /*5cf0*/  @!P0 SHF.R.U32.HI R8, RZ, 0x3, R19 ;  /* 0x00000003ff088819 */ /* 0x000fe40000011613 */
[----:B------:R-:W-:Y:S02]  /*5d00*/  ULOP3.LUT UR4, UR4, 0xfffffff0, URZ, 0xc0, !UPT ;  /* 0xfffffff004047892 */ /* 0x000fe4000f8ec03f */
[----:B------:R-:W1:Y:S01]  /*5d10*/  SHFL.BFLY PT, R0, R3, 0x8, 0x1f ;  /* 0x0d001f0003007f89 */ /* 0x000e6200000e0000 */
[----:B------:R-:W-:Y:S01]  /*5d20*/  @!P0 LOP3.LUT R8, R8, 0x1ffffffc, RZ, 0xc0, !PT ;  /* 0x1ffffffc08088812 */ /* 0x000fe200078ec0ff */
[----:B------:R-:W-:Y:S01]  /*5d30*/  UIADD3 UR6, UR4, 0x240, URZ ;  /* 0x0000024004067890 */ /* 0x000fe2000fffe03f */
[----:B-1----:R-:W-:-:S05]  /*5d40*/  FADD.FTZ R0, R3, R0 ;  /* 0x0000000003007221 */ /* 0x002fca0000010000 */
[----:B------:R-:W1:Y:S02]  /*5d50*/  SHFL.BFLY PT, R5, R0, 0x4, 0x1f ;  /* 0x0c801f0000057f89 */ /* 0x000e6400000e0000 */
[----:B-1----:R-:W-:-:S05]  /*5d60*/  FADD.FTZ R5, R0, R5 ;  /* 0x0000000500057221 */ /* 0x002fca0000010000 */
[----:B------:R-:W1:Y:S02]  /*5d70*/  SHFL.BFLY PT, R6, R5, 0x2, 0x1f ;  /* 0x0c401f0005067f89 */ /* 0x000e6400000e0000 */
[----:B-1----:R-:W-:-:S05]  /*5d80*/  FADD.FTZ R6, R5, R6 ;  /* 0x0000000605067221 */ /* 0x002fca0000010000 */
[----:B------:R-:W1:Y:S02]  /*5d90*/  SHFL.BFLY PT, R7, R6, 0x1, 0x1f ;  /* 0x0c201f0006077f89 */ /* 0x000e6400000e0000 */
[----:B-1----:R-:W-:-:S05]  /*5da0*/  FADD.FTZ R7, R6, R7 ;  /* 0x0000000706077221 */ /* 0x002fca0000010000 */
[----:B------:R-:W-:Y:S04]  /*5db0*/  @!P0 STS [R8+0x20], R7 ;  /* 0x0000200708008388 */ /* 0x000fe80000000800 */
[----:B------:R-:W-:Y:S01]  /*5dc0*/  BAR.SYNC.DEFER_BLOCKING 0x0 ;  /* 0x0000000000007b1d */ /* 0x000fe20000010000 */
[----:B0-----:R-:W-:-:S05]  /*5dd0*/  ISETP.NE.AND P0, PT, R13, RZ, PT ;  /* 0x000000ff0d00720c */ /* 0x001fca0003f05270 */
[----:B------:R-:W0:Y:S04]  /*5de0*/  @!P3 LDS R7, [R9.X4+0x20] ;  /* 0x000020000907b984 */ /* 0x000e280000004800 */
[----:B0-----:R-:W0:Y:S02]  /*5df0*/  SHFL.BFLY PT, R0, R7, 0x4, 0x1f ;  /* 0x0c801f0007007f89 */ /* 0x001e2400000e0000 */
[----:B0-----:R-:W-:-:S05]  /*5e00*/  FADD.FTZ R0, R0, R7 ;  /* 0x0000000700007221 */ /* 0x001fca0000010000 */
[----:B------:R-:W0:Y:S02]  /*5e10*/  SHFL.BFLY PT, R3, R0, 0x2, 0x1f ;  /* 0x0c401f0000037f89 */ /* 0x000e2400000e0000 */
[----:B0-----:R-:W-:-:S05]  /*5e20*/  FADD.FTZ R3, R0, R3 ;  /* 0x0000000300037221 */ /* 0x001fca0000010000 */
[----:B------:R-:W0:Y:S02]  /*5e30*/  SHFL.BFLY PT, R6, R3, 0x1, 0x1f ;  /* 0x0c201f0003067f89 */ /* 0x000e2400000e0000 */
[----:B0-----:R-:W-:Y:S02]  /*5e40*/  FADD.FTZ R5, R3, R6 ;  /* 0x0000000603057221 */ /* 0x001fe40000010000 */
[----:B------:R-:W-:-:S04]  /*5e50*/  @P0 IMAD.MOV.U32 R6, RZ, RZ, c[0x0][0x268] ;  /* 0x00009a00ff060624 */ /* 0x000fc800078e00ff */
[----:B------:R-:W-:Y:S01]  /*5e60*/  @P0 IMAD R23, R23, R6, c[0x0][0x1ec] ;  /* 0x00007b0017170624 */ /* 0x000fe200078e0206 */
[----:B------:R-:W0:Y:S01]  /*5e70*/  SHFL.IDX PT, R5, R5, RZ, 0x1f ;  /* 0x00001fff05057589 */ /* 0x000e2200000e0000 */
[----:B------:R-:W-:Y:S02]  /*5e80*/  CS2R R6, SRZ ;  /* 0x0000000000067805 */ /* 0x000fe4000001ff00 */
[----:B------:R-:W-:-:S04]  /*5e90*/  @P0 IMAD R23, R23, c[0x0][0x1d4], RZ ;  /* 0x0000750017170a24 */ /* 0x000fc800078e02ff */
[--C-:B------:R-:W-:Y:S01]  /*5ea0*/  @P0 IMAD.MOV.U32 R6, RZ, RZ, R23.reuse ;  /* 0x000000ffff060224 */ /* 0x100fe200078e0017 */
[----:B------:R-:W-:Y:S01]  /*5eb0*/  @P0 SHF.R.S32.HI R7, RZ, 0x1f, R23 ;  /* 0x0000001fff070819 */ /* 0x000fe20000011417 */
[----:B------:R-:W-:Y:S05]  /*5ec0*/  @P1 BRA `(.L_x_86) ;  /* 0x0000045000001947 */ /* 0x000fea0003800000 */
[----:B------:R-:W-:Y:S01]  /*5ed0*/  LOP3.LUT R0, RZ, R20, RZ, 0x33, !PT ;  /* 0x00000014ff007212 */ /* 0x000fe200078e33ff */
[----:B0-----:R-:W-:Y:S01]  /*5ee0*/  FADD.FTZ R5, R5, 9.9999999747524270788e-07 ;  /* 0x358637bd05057421 */ /* 0x001fe20000010000 */
[----:B------:R-:W-:Y:S02]  /*5ef0*/  BSSY B1, `(.L_x_87) ;  /* 0x0000018000017945 */ /* 0x000fe40003800000 */
[----:B------:R-:W-:Y:S01]  /*5f00*/  IADD3 R0, -R19, R16, R0 ;  /* 0x0000001013007210 */ /* 0x000fe20007ffe100 */
[----:B------:R0:W1:Y:S03]  /*5f10*/  MUFU.RCP R15, R5 ;  /* 0x00000005000f7308 */ /* 0x0000660000001000 */
[----:B------:R-:W-:-:S02]  /*5f20*/  LEA.HI R3, R0, 0x1, RZ, 0x18 ;  /* 0x0000000100037811 */ /* 0x000fc400078fc0ff */
[----:B------:R-:W-:Y:S02]  /*5f30*/  ISETP.GE.U32.AND P1, PT, R0, 0x300, PT ;  /* 0x000003000000780c */ /* 0x000fe40003f26070 */
[----:B------:R-:W-:Y:S01]  /*5f40*/  LOP3.LUT P3, R8, R3, 0x3, RZ, 0xc0, !PT ;  /* 0x0000000303087812 */ /* 0x000fe2000786c0ff */
[----:B------:R-:W-:-:S12]  /*5f50*/  IMAD.IADD R3, R19, 0x1, R20 ;  /* 0x0000000113037824 */ /* 0x000fd800078e0214 */
[----:B------:R-:W-:Y:S05]  /*5f60*/  @!P3 BRA `(.L_x_88) ;  /* 0x000001000000b947 */ /* 0x000fea0003800000 */
[----:B01----:R-:W-:Y:S02]  /*5f70*/  IMAD.MOV.U32 R0, RZ, RZ, R8 ;  /* 0x000000ffff007224 */ /* 0x003fe400078e0008 */
.L_x_89:
[C---:B------:R-:W-:Y:S01]  /*5f80*/  IMAD.IADD R14, R3.reuse, 0x1, -R20 ;  /* 0x00000001030e7824 */ /* 0x040fe200078e0a14 */
[C---:B0-----:R-:W-:Y:S02]  /*5f90*/  @P0 IADD3 R9, P3, R3.reuse, R6, RZ ;  /* 0x0000000603090210 */ /* 0x041fe40007f7e0ff */
[----:B------:R-:W-:Y:S02]  /*5fa0*/  IADD3 R0, R0, -0x1, RZ ;  /* 0xffffffff00007810 */ /* 0x000fe40007ffe0ff */
[----:B------:R-:W0:Y:S01]  /*5fb0*/  LDS R5, [R14.X4+0x240] ;  /* 0x000240000e057984 */ /* 0x000e220000004800 */
[----:B------:R-:W-:Y:S02]  /*5fc0*/  @P0 LEA.HI.X.SX32 R12, R3, R7, 0x1, P3 ;  /* 0x00000007030c0211 */ /* 0x000fe400018f0eff */
[----:B------:R-:W-:Y:S02]  /*5fd0*/  @P0 LEA R8, P3, R9, c[0x0][0x260], 0x2 ;  /* 0x0000980009080a11 */ /* 0x000fe400078610ff */
[----:B------:R-:W-:-:S02]  /*5fe0*/  IADD3 R3, R3, 0x100, RZ ;  /* 0x0000010003037810 */ /* 0x000fc40007ffe0ff */
[----:B------:R-:W-:Y:S02]  /*5ff0*/  @P0 LEA.HI.X R9, R9, c[0x0][0x264], R12, 0x2, P3 ;  /* 0x0000990009090a11 */ /* 0x000fe400018f140c */
[----:B------:R-:W-:Y:S01]  /*6000*/  ISETP.NE.AND P3, PT, R0, RZ, PT ;  /* 0x000000ff0000720c */ /* 0x000fe20003f65270 */
[----:B0-----:R-:W-:Y:S01]  /*6010*/  FMUL.FTZ R21, R5, R15 ;  /* 0x0000000f05157220 */ /* 0x001fe20000410000 */
[----:B------:R-:W-:-:S04]  /*6020*/  LEA R5, R14, UR6, 0x1 ;  /* 0x000000060e057c11 */ /* 0x000fc8000f8e08ff */
[----:B------:R-:W-:Y:S01]  /*6030*/  F2FP.PACK_AB R11, RZ, R21 ;  /* 0x00000015ff0b723e */ /* 0x000fe200000000ff */
[----:B------:R0:W-:Y:S04]  /*6040*/  @P0 STG.E [R8.64], R21 ;  /* 0x0000001508000986 */ /* 0x0001e8000c101924 */
[----:B------:R0:W-:Y:S02]  /*6050*/  STS.U16 [R5], R11 ;  /* 0x0000000b05007388 */ /* 0x0001e40000000400 */
[----:B------:R-:W-:Y:S05]  /*6060*/  @P3 BRA `(.L_x_89) ;  /* 0xffffff1000003947 */ /* 0x000fea000383ffff */
.L_x_88:
[----:B01----:R-:W-:Y:S05]  /*6070*/  BSYNC B1 ;  /* 0x0000000000017941 */ /* 0x003fea0003800000 */
.L_x_87:
[----:B------:R-:W-:Y:S05]  /*6080*/  @!P1 BRA `(.L_x_86) ;  /* 0x0000029000009947 */ /* 0x000fea0003800000 */
[----:B------:R-:W-:Y:S01]  /*6090*/  LEA R5, R3, UR4, 0x1 ;  /* 0x0000000403057c11 */ /* 0x000fe2000f8e08ff */
[----:B------:R-:W-:Y:S01]  /*60a0*/  IMAD.SHL.U32 R0, R20, 0x4, RZ ;  /* 0x0000000414007824 */ /* 0x000fe200078e00ff */
[----:B------:R-:W-:-:S03]  /*60b0*/  ISETP.NE.AND P1, PT, R13, RZ, PT ;  /* 0x000000ff0d00720c */ /* 0x000fc60003f25270 */
[----:B------:R-:W-:Y:S02]  /*60c0*/  IMAD R5, R20, -0x2, R5 ;  /* 0xfffffffe14057824 */ /* 0x000fe400078e0205 */
[----:B------:R-:W-:-:S03]  /*60d0*/  IMAD R0, R3, 0x4, -R0 ;  /* 0x0000000403007824 */ /* 0x000fc600078e0a00 */
[----:B------:R-:W-:Y:S02]  /*60e0*/  IADD3 R5, R5, 0x240, RZ ;  /* 0x0000024005057810 */ /* 0x000fe40007ffe0ff */
[----:B------:R-:W-:-:S05]  /*60f0*/  IADD3 R0, R0, 0x240, RZ ;  /* 0x0000024000007810 */ /* 0x000fca0007ffe0ff */
.L_x_90:
[----:B------:R-:W0:Y:S01]  /*6100*/  LDS R8, [R0] ;  /* 0x0000000000087984 */ /* 0x000e220000000800 */
[----:B------:R-:W-:-:S04]  /*6110*/  IADD3 R11, P0, R3, R6, RZ ;  /* 0x00000006030b7210 */ /* 0x000fc80007f1e0ff */
[C---:B------:R-:W-:Y:S02]  /*6120*/  LEA.HI.X.SX32 R12, R3.reuse, R7, 0x1, P0 ;  /* 0x00000007030c7211 */ /* 0x040fe400000f0eff */
[----:B------:R-:W-:Y:S01]  /*6130*/  IADD3 R3, R3, 0x400, RZ ;  /* 0x0000040003037810 */ /* 0x000fe20007ffe0ff */
[----:B0-----:R-:W-:-:S05]  /*6140*/  FMUL.FTZ R13, R8, R15 ;  /* 0x0000000f080d7220 */ /* 0x001fca0000410000 */
[----:B------:R-:W-:-:S04]  /*6150*/  F2FP.PACK_AB R8, RZ, R13 ;  /* 0x0000000dff08723e */ /* 0x000fc800000000ff */
[----:B------:R-:W-:-:S05]  /*6160*/  PRMT R9, R8, 0x7610, R9 ;  /* 0x0000761008097816 */ /* 0x000fca0000000009 */
[----:B------:R-:W-:Y:S04]  /*6170*/  STS.U16 [R5], R9 ;  /* 0x0000000905007388 */ /* 0x000fe80000000400 */
[----:B------:R-:W0:Y:S02]  /*6180*/  LDS R8, [R0+0x400] ;  /* 0x0004000000087984 */ /* 0x000e240000000800 */
[----:B0-----:R-:W-:-:S05]  /*6190*/  FMUL.FTZ R21, R8, R15 ;  /* 0x0000000f08157220 */ /* 0x001fca0000410000 */
[----:B------:R-:W-:-:S04]  /*61a0*/  F2FP.PACK_AB R8, RZ, R21 ;  /* 0x00000015ff08723e */ /* 0x000fc800000000ff */
[----:B------:R-:W-:-:S05]  /*61b0*/  PRMT R14, R8, 0x7610, R14 ;  /* 0x00007610080e7816 */ /* 0x000fca000000000e */
[----:B------:R-:W-:Y:S04]  /*61c0*/  STS.U16 [R5+0x200], R14 ;  /* 0x0002000e05007388 */ /* 0x000fe80000000400 */
[----:B------:R-:W0:Y:S02]  /*61d0*/  LDS R8, [R0+0x800] ;  /* 0x0008000000087984 */ /* 0x000e240000000800 */
[----:B0-----:R-:W-:-:S05]  /*61e0*/  FMUL.FTZ R23, R8, R15 ;  /* 0x0000000f08177220 */ /* 0x001fca0000410000 */
[----:B------:R-:W-:-:S04]  /*61f0*/  F2FP.PACK_AB R8, RZ, R23 ;  /* 0x00000017ff08723e */ /* 0x000fc800000000ff */
[----:B------:R-:W-:Y:S02]  /*6200*/  PRMT R18, R8, 0x7610, R18 ;  /* 0x0000761008127816 */ /* 0x000fe40000000012 */
[----:B------:R-:W-:-:S03]  /*6210*/  LEA R8, P0, R11, c[0x0][0x260], 0x2 ;  /* 0x000098000b087a11 */ /* 0x000fc600078010ff */
[----:B------:R-:W-:Y:S04]  /*6220*/  STS.U16 [R5+0x400], R18 ;  /* 0x0004001205007388 */ /* 0x000fe80000000400 */
[----:B------:R0:W1:Y:S02]  /*6230*/  LDS R9, [R0+0xc00] ;  /* 0x000c000000097984 */ /* 0x0000640000000800 */
[----:B0-----:R-:W-:Y:S01]  /*6240*/  IADD3 R0, R0, 0x1000, RZ ;  /* 0x0000100000007810 */ /* 0x001fe20007ffe0ff */
[----:B-1----:R-:W-:Y:S01]  /*6250*/  FMUL.FTZ R27, R9, R15 ;  /* 0x0000000f091b7220 */ /* 0x002fe20000410000 */
[----:B------:R-:W-:Y:S02]  /*6260*/  LEA.HI.X R9, R11, c[0x0][0x264], R12, 0x2, P0 ;  /* 0x000099000b097a11 */ /* 0x000fe400000f140c */
[----:B------:R-:W-:-:S02]  /*6270*/  ISETP.GE.AND P0, PT, R3, R16, PT ;  /* 0x000000100300720c */ /* 0x000fc40003f06270 */
[----:B------:R-:W-:Y:S01]  /*6280*/  F2FP.PACK_AB R11, RZ, R27 ;  /* 0x0000001bff0b723e */ /* 0x000fe200000000ff */
[----:B------:R-:W-:Y:S03]  /*6290*/  @P1 STG.E [R8.64], R13 ;  /* 0x0000000d08001986 */ /* 0x000fe6000c101924 */
[----:B------:R-:W-:Y:S01]  /*62a0*/  PRMT R12, R11, 0x7610, R12 ;  /* 0x000076100b0c7816 */ /* 0x000fe2000000000c */
[----:B------:R-:W-:Y:S01]  /*62b0*/  @P1 STG.E [R8.64+0x400], R21 ;  /* 0x0004001508001986 */ /* 0x000fe2000c101924 */
[----:B------:R-:W-:-:S03]  /*62c0*/  IADD3 R11, R5, 0x800, RZ ;  /* 0x00000800050b7810 */ /* 0x000fc60007ffe0ff */
[----:B------:R-:W-:Y:S04]  /*62d0*/  @P1 STG.E [R8.64+0x800], R23 ;  /* 0x0008001708001986 */ /* 0x000fe8000c101924 */
[----:B------:R-:W-:Y:S04]  /*62e0*/  @P1 STG.E [R8.64+0xc00], R27 ;  /* 0x000c001b08001986 */ /* 0x000fe8000c101924 */
[----:B------:R0:W-:Y:S02]  /*62f0*/  STS.U16 [R5+0x600], R12 ;  /* 0x0006000c05007388 */ /* 0x0001e40000000400 */
[----:B0-----:R-:W-:Y:S01]  /*6300*/  IMAD.MOV.U32 R5, RZ, RZ, R11 ;  /* 0x000000ffff057224 */ /* 0x001fe200078e000b */
[----:B------:R-:W-:Y:S05]  /*6310*/  @!P0 BRA `(.L_x_90) ;  /* 0xfffffde000008947 */ /* 0x000fea000383ffff */
.L_x_86:
[----:B------:R-:W-:Y:S05]  /*6320*/  BSYNC B0 ;  /* 0x0000000000007941 */ /* 0x000fea0003800000 */
.L_x_85:
[----:B------:R-:W1:Y:S01]  /*6330*/  S2R R8, SR_CTAID.X ;  /* 0x0000000000087919 */ /* 0x000e620000002500 */
[----:B------:R-:W-:Y:S01]  /*6340*/  SHF.R.S32.HI R0, RZ, 0x1f, R25 ;  /* 0x0000001fff007819 */ /* 0x000fe20000011419 */
[----:B------:R-:W-:Y:S01]  /*6350*/  BSSY B0, `(.L_x_91) ;  /* 0x000001f000007945 */ /* 0x000fe20003800000 */
[----:B------:R-:W-:-:S02]  /*6360*/  LEA.HI R9, R10, R19, RZ, 0x4 ;  /* 0x000000130a097211 */ /* 0x000fc400078f20ff */
[----:B------:R-:W-:Y:S02]  /*6370*/  LEA.HI R3, R0, R25, RZ, 0x4 ;  /* 0x0000001900037211 */ /* 0x000fe400078f20ff */
[----:B------:R-:W-:Y:S02]  /*6380*/  LOP3.LUT R0, R9, 0xfffffff0, RZ, 0xc0, !PT ;  /* 0xfffffff009007812 */ /* 0x000fe400078ec0ff */
[----:B------:R-:W-:Y:S02]  /*6390*/  LOP3.LUT R6, R3, 0xfffffff0, RZ, 0xc0, !PT ;  /* 0xfffffff003067812 */ /* 0x000fe400078ec0ff */
[----:B------:R-:W-:Y:S01]  /*63a0*/  SHF.R.S32.HI R9, RZ, 0x4, R9 ;  /* 0x00000004ff097819 */ /* 0x000fe20000011409 */
[----:B------:R-:W-:Y:S02]  /*63b0*/  IMAD.IADD R27, R19, 0x1, -R0 ;  /* 0x00000001131b7824 */ /* 0x000fe400078e0a00 */
[----:B------:R-:W-:Y:S02]  /*63c0*/  IMAD.IADD R6, R25, 0x1, -R6 ;  /* 0x0000000119067824 */ /* 0x000fe400078e0a06 */
[C---:B------:R-:W-:Y:S01]  /*63d0*/  IMAD.SHL.U32 R3, R27.reuse, 0x8, RZ ;  /* 0x000000081b037824 */ /* 0x040fe200078e00ff */
[----:B------:R-:W-:-:S02]  /*63e0*/  ISETP.GT.OR P0, PT, R27, 0xb, P2 ;  /* 0x0000000b1b00780c */ /* 0x000fc40001704670 */
[CC--:B------:R-:W-:Y:S01]  /*63f0*/  ISETP.NE.AND P1, PT, R9.reuse, R6.reuse, PT ;  /* 0x000000060900720c */ /* 0x0c0fe20003f25270 */
[----:B------:R-:W-:Y:S01]  /*6400*/  IMAD R30, R4, c[0x0][0x1d4], R3 ;  /* 0x00007500041e7a24 */ /* 0x000fe200078e0203 */
[----:B------:R-:W-:Y:S01]  /*6410*/  ISETP.NE.OR P3, PT, R9, R6, P0 ;  /* 0x000000060900720c */ /* 0x000fe20000765670 */
[----:B0-----:R-:W-:Y:S01]  /*6420*/  CS2R R4, SRZ ;  /* 0x0000000000047805 */ /* 0x001fe2000001ff00 */
[----:B------:R-:W-:Y:S01]  /*6430*/  CS2R R6, SRZ ;  /* 0x0000000000067805 */ /* 0x000fe2000001ff00 */
[----:B-1----:R-:W-:Y:S01]  /*6440*/  IMAD R0, R2, c[0x0][0x1d8], R8 ;  /* 0x0000760002007a24 */ /* 0x002fe200078e0208 */
[----:B------:R-:W-:Y:S02]  /*6450*/  ISETP.GT.AND P0, PT, R27, 0xb, PT ;  /* 0x0000000b1b00780c */ /* 0x000fe40003f04270 */
[----:B------:R-:W-:Y:S01]  /*6460*/  SHF.R.S32.HI R31, RZ, 0x1f, R30 ;  /* 0x0000001fff1f7819 */ /* 0x000fe2000001141e */
[----:B------:R-:W-:-:S04]  /*6470*/  IMAD R10, R0, 0x60, RZ ;  /* 0x00000060000a7824 */ /* 0x000fc800078e02ff */
[----:B------:R-:W-:-:S05]  /*6480*/  IMAD R10, R10, c[0x0][0x1d4], R3 ;  /* 0x000075000a0a7a24 */ /* 0x000fca00078e0203 */
[----:B------:R-:W-:Y:S01]  /*6490*/  SHF.R.S32.HI R11, RZ, 0x1f, R10 ;  /* 0x0000001fff0b7819 */ /* 0x000fe2000001140a */
[----:B------:R-:W-:Y:S05]  /*64a0*/  @P3 BRA `(.L_x_92) ;  /* 0x0000009000003947 */ /* 0x000fea0003800000 */
[----:B------:R-:W-:Y:S01]  /*64b0*/  ISETP.NE.U32.AND P3, PT, RZ, c[0x0][0x190], PT ;  /* 0x00006400ff007a0c */ /* 0x000fe20003f65070 */
[----:B------:R-:W-:-:S03]  /*64c0*/  IMAD.MOV.U32 R7, RZ, RZ, RZ ;  /* 0x000000ffff077224 */ /* 0x000fc600078e00ff */
[----:B------:R-:W-:-:S13]  /*64d0*/  ISETP.NE.AND.EX P3, PT, RZ, c[0x0][0x194], PT, P3 ;  /* 0x00006500ff007a0c */ /* 0x000fda0003f65330 */
[----:B------:R-:W-:Y:S05]  /*64e0*/  @!P3 BRA `(.L_x_93) ;  /* 0x000000400000b947 */ /* 0x000fea0003800000 */
[----:B------:R-:W-:Y:S02]  /*64f0*/  IMAD.MOV.U32 R5, RZ, RZ, 0x2 ;  /* 0x00000002ff057424 */ /* 0x000fe400078e00ff */
[----:B------:R-:W-:-:S04]  /*6500*/  IMAD R4, R8, 0x60, R3 ;  /* 0x0000006008047824 */ /* 0x000fc800078e0203 */
[----:B------:R-:W-:-:S06]  /*6510*/  IMAD.WIDE R4, R4, R5, c[0x0][0x190] ;  /* 0x0000640004047625 */ /* 0x000fcc00078e0205 */
[----:B------:R-:W5:Y:S02]  /*6520*/  LDG.E.128 R4, [R4.64] ;  /* 0x0000002404047981 */ /* 0x000f64000c1e1d00 */
.L_x_93:
[----:B-----5:R0:W-:Y:S02]  /*6530*/  STS.128 [R27.X16+0x140], R4 ;  /* 0x000140041b007388 */ /* 0x0201e4000000cc00 */
.L_x_92:
[----:B------:R-:W-:Y:S05]  /*6540*/  BSYNC B0 ;  /* 0x0000000000007941 */ /* 0x000fea0003800000 */
.L_x_91:
[----:B------:R-:W-:Y:S01]  /*6550*/  BAR.SYNC.DEFER_BLOCKING 0x0 ;  /* 0x0000000000007b1d */ /* 0x000fe20000010000 */
[----:B------:R-:W-:Y:S01]  /*6560*/  CS2R R22, SRZ ;  /* 0x0000000000167805 */ /* 0x000fe2000001ff00 */
[----:B------:R-:W-:Y:S01]  /*6570*/  IMAD.MOV.U32 R21, RZ, RZ, RZ ;  /* 0x000000ffff157224 */ /* 0x000fe200078e00ff */
[----:B------:R-:W-:Y:S01]  /*6580*/  CS2R R14, SRZ ;  /* 0x00000000000e7805 */ /* 0x000fe2000001ff00 */
[----:B------:R-:W-:Y:S01]  /*6590*/  IMAD.MOV.U32 R18, RZ, RZ, RZ ;  /* 0x000000ffff127224 */ /* 0x000fe200078e00ff */
[----:B------:R-:W-:Y:S01]  /*65a0*/  CS2R R12, SRZ ;  /* 0x00000000000c7805 */ /* 0x000fe2000001ff00 */
[----:B------:R-:W-:Y:S01]  /*65b0*/  BSSY B0, `(.L_x_94) ;  /* 0x00001bf000007945 */ /* 0x000fe20003800000 */
[----:B------:R-:W-:Y:S05]  /*65c0*/  @P0 BRA `(.L_x_95) ;  /* 0x00001bd000000947 */ /* 0x000fea0003800000 */
[----:B------:R-:W-:Y:S01]  /*65d0*/  IMAD.IADD R32, R9, 0x1, R20 ;  /* 0x0000000109207824 */ /* 0x000fe200078e0214 */
[----:B------:R-:W-:Y:S01]  /*65e0*/  IMNMX R33, R25, c[0x0][0x1d4], PT ;  /* 0x0000750019217a17 */ /* 0x000fe20003800200 */
[----:B------:R-:W-:Y:S01]  /*65f0*/  BSSY B1, `(.L_x_96) ;  /* 0x00000b6000017945 */ /* 0x000fe20003800000 */
[----:B------:R-:W-:Y:S01]  /*6600*/  LEA R44, R9, UR6, 0x1 ;  /* 0x00000006092c7c11 */ /* 0x000fe2000f8e08ff */
[----:B------:R-:W-:-:S05]  /*6610*/  IMAD R23, R32, 0x60, RZ ;  /* 0x0000006020177824 */ /* 0x000fca00078e02ff */
[----:B------:R-:W-:-:S04]  /*6620*/  IADD3 R29, P3, R10, R23, RZ ;  /* 0x000000170a1d7210 */ /* 0x000fc80007f7e0ff */
[----:B------:R-:W-:Y:S01]  /*6630*/  LEA.HI.X.SX32 R34, R23, R11, 0x1, P3 ;  /* 0x0000000b17227211 */ /* 0x000fe200018f0eff */
[----:B------:R-:W-:Y:S01]  /*6640*/  IMAD.MOV.U32 R23, RZ, RZ, RZ ;  /* 0x000000ffff177224 */ /* 0x000fe200078e00ff */
[----:B------:R-:W-:Y:S02]  /*6650*/  ISETP.GE.AND P3, PT, R32, R33, PT ;  /* 0x000000212000720c */ /* 0x000fe40003f66270 */
[----:B------:R-:W-:-:S04]  /*6660*/  LEA R28, P4, R29, c[0x0][0x1a0], 0x1 ;  /* 0x000068001d1c7a11 */ /* 0x000fc800078808ff */
[----:B------:R-:W-:-:S07]  /*6670*/  LEA.HI.X R29, R29, c[0x0][0x1a4], R34, 0x1, P4 ;  /* 0x000069001d1d7a11 */ /* 0x000fce00020f0c22 */
[----:B------:R-:W-:Y:S05]  /*6680*/  @P3 BRA `(.L_x_97) ;  /* 0x00000ac000003947 */ /* 0x000fea0003800000 */
[----:B------:R-:W-:Y:S01]  /*6690*/  ULDC UR5, c[0x0][0x1d4] ;  /* 0x0000750000057ab9 */ /* 0x000fe20000000800 */
[----:B------:R-:W-:Y:S01]  /*66a0*/  IMAD.MOV R13, RZ, RZ, -R16 ;  /* 0x000000ffff0d7224 */ /* 0x000fe200078e0a10 */
[----:B------:R-:W-:Y:S01]  /*66b0*/  ULOP3.LUT UR5, URZ, UR5, URZ, 0x33, !UPT ;  /* 0x000000053f057292 */ /* 0x000fe2000f8e333f */
[----:B------:R-:W-:Y:S01]  /*66c0*/  IADD3 R12, -R20, -0x2, -R9 ;  /* 0xfffffffe140c7810 */ /* 0x000fe20007ffe909 */
[----:B------:R-:W-:Y:S01]  /*66d0*/  IMAD R34, R17, c[0x0][0x1d8], R8 ;  /* 0x0000760011227a24 */ /* 0x000fe200078e0208 */
[----:B------:R-:W-:Y:S01]  /*66e0*/  BSSY B2, `(.L_x_98) ;  /* 0x0000040000027945 */ /* 0x000fe20003800000 */
[----:B------:R-:W-:Y:S01]  /*66f0*/  IMAD.MOV.U32 R35, RZ, RZ, 0x2 ;  /* 0x00000002ff237424 */ /* 0x000fe200078e00ff */
[----:B------:R-:W-:Y:S01]  /*6700*/  CS2R R14, SRZ ;  /* 0x00000000000e7805 */ /* 0x000fe2000001ff00 */
[----:B------:R-:W-:Y:S01]  /*6710*/  IMNMX R13, R13, UR5, !PT ;  /* 0x000000050d0d7c17 */ /* 0x000fe2000f800200 */
[----:B------:R-:W-:Y:S01]  /*6720*/  IMAD R34, R34, 0x60, R3 ;  /* 0x0000006022227824 */ /* 0x000fe200078e0203 */
[----:B------:R-:W-:Y:S01]  /*6730*/  CS2R R22, SRZ ;  /* 0x0000000000167805 */ /* 0x000fe2000001ff00 */
[----:B------:R-:W-:-:S02]  /*6740*/  IMAD.MOV.U32 R45, RZ, RZ, R32 ;  /* 0x000000ffff2d7224 */ /* 0x000fc400078e0020 */
[----:B------:R-:W-:Y:S02]  /*6750*/  IMAD.IADD R36, R12, 0x1, -R13 ;  /* 0x000000010c247824 */ /* 0x000fe400078e0a0d */
[----:B------:R-:W-:Y:S01]  /*6760*/  CS2R R12, SRZ ;  /* 0x00000000000c7805 */ /* 0x000fe2000001ff00 */
[----:B------:R-:W-:Y:S02]  /*6770*/  IMAD.MOV.U32 R18, RZ, RZ, RZ ;  /* 0x000000ffff127224 */ /* 0x000fe400078e00ff */
[----:B------:R-:W-:Y:S01]  /*6780*/  LOP3.LUT P3, RZ, R36, 0x10, RZ, 0xc0, !PT ;  /* 0x0000001024ff7812 */ /* 0x000fe2000786c0ff */
[----:B------:R-:W-:Y:S02]  /*6790*/  IMAD.MOV.U32 R21, RZ, RZ, RZ ;  /* 0x000000ffff157224 */ /* 0x000fe400078e00ff */
[----:B------:R-:W-:-:S10]  /*67a0*/  IMAD.WIDE R34, R34, R35, c[0x0][0x238] ;  /* 0x00008e0022227625 */ /* 0x000fd400078e0223 */
[----:B------:R-:W-:Y:S05]  /*67b0*/  @P3 BRA `(.L_x_99) ;  /* 0x0000032000003947 */ /* 0x000fea0003800000 */
[----:B------:R-:W-:Y:S01]  /*67c0*/  IMAD R15, R2, c[0x0][0x1d4], RZ ;  /* 0x00007500020f7a24 */ /* 0x000fe200078e02ff */
[----:B------:R-:W-:-:S04]  /*67d0*/  SHF.R.S32.HI R12, RZ, 0x1f, R32 ;  /* 0x0000001fff0c7819 */ /* 0x000fc80000011420 */
[----:B------:R-:W-:-:S04]  /*67e0*/  IADD3 R13, P2, R15, R32, RZ ;  /* 0x000000200f0d7210 */ /* 0x000fc80007f5e0ff */
[----:B------:R-:W-:Y:S02]  /*67f0*/  LEA.HI.X.SX32 R14, R15, R12, 0x1, P2 ;  /* 0x0000000c0f0e7211 */ /* 0x000fe400010f0eff */
[----:B------:R-:W-:-:S04]  /*6800*/  LEA R12, P2, R13, c[0x0][0x1a8], 0x2 ;  /* 0x00006a000d0c7a11 */ /* 0x000fc800078410ff */
[----:B------:R-:W-:-:S05]  /*6810*/  LEA.HI.X R13, R13, c[0x0][0x1ac], R14, 0x2, P2 ;  /* 0x00006b000d0d7a11 */ /* 0x000fca00010f140e */
[----:B------:R-:W2:Y:S02]  /*6820*/  LDG.E R12, [R12.64] ;  /* 0x000000240c0c7981 */ /* 0x000ea4000c1e1900 */
[----:B--2---:R-:W-:-:S04]  /*6830*/  IMAD R15, R12, c[0x0][0x1d8], RZ ;  /* 0x000076000c0f7a24 */ /* 0x004fc800078e02ff */
[----:B------:R-:W-:-:S04]  /*6840*/  IMAD R15, R15, c[0x0][0x1d4], R32 ;  /* 0x000075000f0f7a24 */ /* 0x000fc800078e0220 */
[----:B------:R-:W-:-:S05]  /*6850*/  IMAD R15, R15, 0x60, RZ ;  /* 0x000000600f0f7824 */ /* 0x000fca00078e02ff */
[----:B------:R-:W-:-:S04]  /*6860*/  IADD3 R18, P2, R30, R15, RZ ;  /* 0x0000000f1e127210 */ /* 0x000fc80007f5e0ff */
[----:B------:R-:W-:Y:S02]  /*6870*/  LEA.HI.X.SX32 R15, R15, R31, 0x1, P2 ;  /* 0x0000001f0f0f7211 */ /* 0x000fe400010f0eff */
[----:B------:R-:W-:-:S04]  /*6880*/  LEA R14, P2, R18, c[0x0][0x1a0], 0x1 ;  /* 0x00006800120e7a11 */ /* 0x000fc800078408ff */
[----:B------:R-:W-:Y:S02]  /*6890*/  LEA.HI.X R15, R18, c[0x0][0x1a4], R15, 0x1, P2 ;  /* 0x00006900120f7a11 */ /* 0x000fe400010f0c0f */
[----:B------:R-:W1:Y:S04]  /*68a0*/  LDS.U16 R18, [R44] ;  /* 0x000000002c127984 */ /* 0x000e680000000400 */
[----:B------:R2:W5:Y:S01]  /*68b0*/  LDG.E.128 R40, [R14.64] ;  /* 0x000000240e287981 */ /* 0x000562000c1e1d00 */
[----:B------:R-:W-:Y:S02]  /*68c0*/  ULDC UR5, c[0x0][0x1ec] ;  /* 0x00007b0000057ab9 */ /* 0x000fe40000000800 */
[----:B------:R-:W-:-:S06]  /*68d0*/  UISETP.NE.AND UP0, UPT, URZ, UR5, UPT ;  /* 0x000000053f00728c */ /* 0x000fcc000bf05270 */
[----:B------:R-:W-:Y:S01]  /*68e0*/  PLOP3.LUT P2, PT, PT, PT, UP0, 0x80, 0x0 ;  /* 0x000000000000781c */ /* 0x000fe20003f4f008 */
[----:B-1----:R-:W-:-:S12]  /*68f0*/  HADD2.F32 R23, -RZ, R18.H0_H0 ;  /* 0x20000012ff177230 */ /* 0x002fd80000004100 */
[----:B------:R-:W-:Y:S05]  /*6900*/  @P2 BRA `(.L_x_100) ;  /* 0x000000c000002947 */ /* 0x000fea0003800000 */
[----:B--2---:R-:W-:Y:S01]  /*6910*/  ISETP.NE.AND P5, PT, R26, RZ, PT ;  /* 0x000000ff1a00720c */ /* 0x004fe20003fa5270 */
[----:B------:R-:W1:-:S12]  /*6920*/  LDS.128 R12, [R27.X16+0x140] ;  /* 0x000140001b0c7984 */ /* 0x000e58000000cc00 */
[----:B------:R-:W2:Y:S01]  /*6930*/  @P5 LDG.E.128 R48, [R34.64] ;  /* 0x0000002422305981 */ /* 0x000ea2000c1e1d00 */
[----:B-1---5:R-:W-:Y:S01]  /*6940*/  HFMA2.MMA R40, R40, 1, 1, R12 ;  /* 0x3c003c0028287835 */ /* 0x022fe2000000000c */
[----:B------:R-:W-:Y:S01]  /*6950*/  HADD2 R41, R41, R13 ;  /* 0x0000000d29297230 */ /* 0x000fe20000000000 */
[----:B------:R-:W-:Y:S01]  /*6960*/  HFMA2.MMA R42, R42, 1, 1, R14 ;  /* 0x3c003c002a2a7835 */ /* 0x000fe2000000000e */
[----:B------:R-:W-:-:S04]  /*6970*/  HADD2 R43, R43, R15 ;  /* 0x0000000f2b2b7230 */ /* 0x000fc80000000000 */
[----:B--2---:R-:W-:-:S03]  /*6980*/  @P5 HFMA2.MMA R41, R41, R49, -RZ ;  /* 0x0000003129295235 */ /* 0x004fc600001000ff */
[----:B------:R-:W-:Y:S01]  /*6990*/  @P5 HMUL2 R40, R40, R48 ;  /* 0x0000003028285232 */ /* 0x000fe20000000000 */
[----:B------:R-:W-:Y:S01]  /*69a0*/  @P5 HFMA2.MMA R43, R43, R51, -RZ ;  /* 0x000000332b2b5235 */ /* 0x000fe200001000ff */
[----:B------:R-:W-:-:S06]  /*69b0*/  @P5 HMUL2 R42, R42, R50 ;  /* 0x000000322a2a5232 */ /* 0x000fcc0000000000 */
[----:B------:R1:W-:Y:S04]  /*69c0*/  STG.E.128 [R28.64], R40 ;  /* 0x000000281c007986 */ /* 0x0003e8000c101d24 */
.L_x_100:
[--C-:B--2--5:R-:W-:Y:S01]  /*69d0*/  HADD2.F32 R18, -RZ, R41.reuse.H1_H1 ;  /* 0x30000029ff127230 */ /* 0x124fe20000004100 */
[----:B------:R-:W-:Y:S01]  /*69e0*/  IADD3 R45, R32, 0x10, RZ ;  /* 0x00000010202d7810 */ /* 0x000fe20007ffe0ff */
[----:B------:R-:W-:Y:S02]  /*69f0*/  HADD2.F32 R12, -RZ, R40.H0_H0 ;  /* 0x20000028ff0c7230 */ /* 0x000fe40000004100 */
[----:B------:R-:W-:Y:S01]  /*6a00*/  HADD2.F32 R22, -RZ, R42.H0_H0 ;  /* 0x2000002aff167230 */ /* 0x000fe20000004100 */
[C---:B------:R-:W-:Y:S01]  /*6a10*/  FFMA.FTZ R15, R23.reuse, R18, RZ ;  /* 0x00000012170f7223 */ /* 0x040fe200000100ff */
[----:B-1----:R-:W-:Y:S01]  /*6a20*/  HADD2.F32 R40, -RZ, R40.H1_H1 ;  /* 0x30000028ff287230 */ /* 0x002fe20000004100 */
[C---:B------:R-:W-:Y:S01]  /*6a30*/  FFMA.FTZ R12, R23.reuse, R12, RZ ;  /* 0x0000000c170c7223 */ /* 0x040fe200000100ff */
[----:B------:R-:W-:Y:S01]  /*6a40*/  HADD2.F32 R14, -RZ, R41.H0_H0 ;  /* 0x20000029ff0e7230 */ /* 0x000fe20000004100 */
[C---:B------:R-:W-:Y:S01]  /*6a50*/  FFMA.FTZ R18, R23.reuse, R22, RZ ;  /* 0x0000001617127223 */ /* 0x040fe200000100ff */
[----:B------:R-:W-:Y:S01]  /*6a60*/  HADD2.F32 R42, -RZ, R42.H1_H1 ;  /* 0x3000002aff2a7230 */ /* 0x000fe20000004100 */
[C---:B------:R-:W-:Y:S01]  /*6a70*/  FFMA.FTZ R13, R23.reuse, R40, RZ ;  /* 0x00000028170d7223 */ /* 0x040fe200000100ff */
[--C-:B------:R-:W-:Y:S01]  /*6a80*/  HADD2.F32 R38, -RZ, R43.reuse.H0_H0 ;  /* 0x2000002bff267230 */ /* 0x100fe20000004100 */
[C---:B------:R-:W-:Y:S01]  /*6a90*/  FFMA.FTZ R14, R23.reuse, R14, RZ ;  /* 0x0000000e170e7223 */ /* 0x040fe200000100ff */
[----:B------:R-:W-:Y:S01]  /*6aa0*/  HADD2.F32 R46, -RZ, R43.H1_H1 ;  /* 0x3000002bff2e7230 */ /* 0x000fe20000004100 */
[----:B------:R-:W-:-:S02]  /*6ab0*/  FFMA.FTZ R21, R23, R42, RZ ;  /* 0x0000002a17157223 */ /* 0x000fc400000100ff */
[C---:B------:R-:W-:Y:S02]  /*6ac0*/  FFMA.FTZ R22, R23.reuse, R38, RZ ;  /* 0x0000002617167223 */ /* 0x040fe400000100ff */
[----:B------:R-:W-:Y:S02]  /*6ad0*/  FFMA.FTZ R23, R23, R46, RZ ;  /* 0x0000002e17177223 */ /* 0x000fe400000100ff */
.L_x_99:
[----:B------:R-:W-:Y:S05]  /*6ae0*/  BSYNC B2 ;  /* 0x0000000000027941 */ /* 0x000fea0003800000 */
.L_x_98:
[----:B------:R-:W-:-:S13]  /*6af0*/  LOP3.LUT P3, RZ, R36, 0xfffffff0, RZ, 0xc0, !PT ;  /* 0xfffffff024ff7812 */ /* 0x000fda000786c0ff */
[----:B------:R-:W-:Y:S05]  /*6b00*/  @!P3 BRA `(.L_x_97) ;  /* 0x000006400000b947 */ /* 0x000fea0003800000 */
[----:B------:R-:W-:Y:S01]  /*6b10*/  ULDC UR5, c[0x0][0x1ec] ;  /* 0x00007b0000057ab9 */ /* 0x000fe20000000800 */
[----:B------:R-:W-:Y:S01]  /*6b20*/  IMAD R56, R2, c[0x0][0x1d4], RZ ;  /* 0x0000750002387a24 */ /* 0x000fe200078e02ff */
[----:B------:R-:W-:-:S06]  /*6b30*/  UISETP.NE.AND UP0, UPT, URZ, UR5, UPT ;  /* 0x000000053f00728c */ /* 0x000fcc000bf05270 */
[----:B------:R-:W-:Y:S02]  /*6b40*/  PLOP3.LUT P2, PT, PT, PT, UP0, 0x80, 0x0 ;  /* 0x000000000000781c */ /* 0x000fe40003f4f008 */
.L_x_103:
[----:B------:R-:W-:Y:S02]  /*6b50*/  SHF.R.S32.HI R36, RZ, 0x1f, R45 ;  /* 0x0000001fff247819 */ /* 0x000fe4000001142d */
[----:B------:R-:W-:Y:S02]  /*6b60*/  IADD3 R37, P3, R56, R45, RZ ;  /* 0x0000002d38257210 */ /* 0x000fe40007f7e0ff */
[----:B------:R-:W-:Y:S02]  /*6b70*/  ISETP.NE.AND P5, PT, R26, RZ, PT ;  /* 0x000000ff1a00720c */ /* 0x000fe40003fa5270 */
[----:B------:R-:W-:Y:S02]  /*6b80*/  LEA.HI.X.SX32 R36, R56, R36, 0x1, P3 ;  /* 0x0000002438247211 */ /* 0x000fe400018f0eff */
[----:B------:R-:W-:-:S04]  /*6b90*/  LEA R40, P3, R37, c[0x0][0x1a8], 0x2 ;  /* 0x00006a0025287a11 */ /* 0x000fc800078610ff */
[----:B------:R-:W-:-:S05]  /*6ba0*/  LEA.HI.X R41, R37, c[0x0][0x1ac], R36, 0x2, P3 ;  /* 0x00006b0025297a11 */ /* 0x000fca00018f1424 */
[----:B------:R-:W2:Y:S01]  /*6bb0*/  LDG.E R36, [R40.64] ;  /* 0x0000002428247981 */ /* 0x000ea2000c1e1900 */
[----:B------:R-:W-:-:S05]  /*6bc0*/  IMAD R37, R45, 0x60, RZ ;  /* 0x000000602d257824 */ /* 0x000fca00078e02ff */
[----:B------:R-:W-:-:S04]  /*6bd0*/  IADD3 R38, P4, R10, R37, RZ ;  /* 0x000000250a267210 */ /* 0x000fc80007f9e0ff */
[----:B------:R-:W-:Y:S02]  /*6be0*/  LEA.HI.X.SX32 R37, R37, R11, 0x1, P4 ;  /* 0x0000000b25257211 */ /* 0x000fe400020f0eff */
[----:B------:R-:W-:-:S04]  /*6bf0*/  LEA R42, P4, R38, c[0x0][0x1a0], 0x1 ;  /* 0x00006800262a7a11 */ /* 0x000fc800078808ff */
[----:B------:R-:W-:Y:S01]  /*6c00*/  LEA.HI.X R43, R38, c[0x0][0x1a4], R37, 0x1, P4 ;  /* 0x00006900262b7a11 */ /* 0x000fe200020f0c25 */
[----:B--2---:R-:W-:-:S04]  /*6c10*/  IMAD R36, R36, c[0x0][0x1d8], RZ ;  /* 0x0000760024247a24 */ /* 0x004fc800078e02ff */
[----:B------:R-:W-:-:S04]  /*6c20*/  IMAD R36, R36, c[0x0][0x1d4], R45 ;  /* 0x0000750024247a24 */ /* 0x000fc800078e022d */
[----:B------:R-:W-:-:S05]  /*6c30*/  IMAD R36, R36, 0x60, RZ ;  /* 0x0000006024247824 */ /* 0x000fca00078e02ff */
[----:B------:R-:W-:-:S04]  /*6c40*/  IADD3 R39, P3, R30, R36, RZ ;  /* 0x000000241e277210 */ /* 0x000fc80007f7e0ff */
[----:B------:R-:W-:Y:S02]  /*6c50*/  LEA.HI.X.SX32 R46, R36, R31, 0x1, P3 ;  /* 0x0000001f242e7211 */ /* 0x000fe400018f0eff */
[----:B------:R-:W-:-:S04]  /*6c60*/  LEA R36, P3, R39, c[0x0][0x1a0], 0x1 ;  /* 0x0000680027247a11 */ /* 0x000fc800078608ff */
[----:B------:R-:W-:-:S05]  /*6c70*/  LEA.HI.X R37, R39, c[0x0][0x1a4], R46, 0x1, P3 ;  /* 0x0000690027257a11 */ /* 0x000fca00018f0c2e */
[----:B------:R1:W5:Y:S01]  /*6c80*/  LDG.E.128 R48, [R36.64] ;  /* 0x0000002424307981 */ /* 0x000362000c1e1d00 */
[----:B------:R-:W-:Y:S05]  /*6c90*/  @P2 BRA `(.L_x_101) ;  /* 0x000000b000002947 */ /* 0x000fea0003800000 */
[----:B------:R-:W2:Y:S04]  /*6ca0*/  @P5 LDG.E.128 R52, [R34.64] ;  /* 0x0000002422345981 */ /* 0x000ea8000c1e1d00 */
[----:B-1----:R-:W1:Y:S02]  /*6cb0*/  LDS.128 R36, [R27.X16+0x140] ;  /* 0x000140001b247984 */ /* 0x002e64000000cc00 */
        /* <DEDUP_REMOVED lines=9> */
.L_x_101:
[----:B------:R-:W2:Y:S01]  /*6d50*/  LDG.E R40, [R40.64+0x40] ;  /* 0x0000402428287981 */ /* 0x000ea2000c1e1900 */
[----:B-1----:R-:W-:Y:S02]  /*6d60*/  IMAD.MOV.U32 R37, RZ, RZ, 0x60 ;  /* 0x00000060ff257424 */ /* 0x002fe400078e00ff */
[----:B------:R-:W-:-:S05]  /*6d70*/  IMAD.IADD R46, R45, 0x1, -R20 ;  /* 0x000000012d2e7824 */ /* 0x000fca00078e0a14 */
[----:B------:R-:W-:Y:S01]  /*6d80*/  LEA R52, R46, UR4, 0x1 ;  /* 0x000000042e347c11 */ /* 0x000fe2000f8e08ff */
[----:B--2---:R-:W-:-:S04]  /*6d90*/  IMAD R36, R40, c[0x0][0x1d8], RZ ;  /* 0x0000760028247a24 */ /* 0x004fc800078e02ff */
[----:B------:R-:W1:Y:S01]  /*6da0*/  LDS.U16 R40, [R52+0x240] ;  /* 0x0002400034287984 */ /* 0x000e620000000400 */
[----:B------:R-:W-:-:S04]  /*6db0*/  IMAD R36, R36, c[0x0][0x1d4], R45 ;  /* 0x0000750024247a24 */ /* 0x000fc800078e022d */
[----:B------:R-:W-:-:S05]  /*6dc0*/  IMAD R36, R36, R37, 0x600 ;  /* 0x0000060024247424 */ /* 0x000fca00078e0225 */
[----:B------:R-:W-:-:S04]  /*6dd0*/  IADD3 R37, P3, R30, R36, RZ ;  /* 0x000000241e257210 */ /* 0x000fc80007f7e0ff */
[----:B------:R-:W-:Y:S02]  /*6de0*/  LEA.HI.X.SX32 R38, R36, R31, 0x1, P3 ;  /* 0x0000001f24267211 */ /* 0x000fe400018f0eff */
[----:B------:R-:W-:-:S04]  /*6df0*/  LEA R36, P3, R37, c[0x0][0x1a0], 0x1 ;  /* 0x0000680025247a11 */ /* 0x000fc800078608ff */
[----:B------:R-:W-:-:S06]  /*6e00*/  LEA.HI.X R37, R37, c[0x0][0x1a4], R38, 0x1, P3 ;  /* 0x0000690025257a11 */ /* 0x000fcc00018f0c26 */
[----:B------:R-:W5:Y:S02]  /*6e10*/  LDG.E.128 R36, [R36.64] ;  /* 0x0000002424247981 */ /* 0x000f64000c1e1d00 */
[----:B-----5:R-:W-:Y:S02]  /*6e20*/  HADD2.F32 R53, -RZ, R50.H0_H0 ;  /* 0x20000032ff357230 */ /* 0x020fe40000004100 */
[----:B------:R-:W-:Y:S02]  /*6e30*/  HADD2.F32 R41, -RZ, R48.H0_H0 ;  /* 0x20000030ff297230 */ /* 0x000fe40000004100 */
[----:B------:R-:W-:Y:S02]  /*6e40*/  HADD2.F32 R47, -RZ, R49.H0_H0 ;  /* 0x20000031ff2f7230 */ /* 0x000fe40000004100 */
[----:B------:R-:W-:Y:S02]  /*6e50*/  HADD2.F32 R50, -RZ, R50.H1_H1 ;  /* 0x30000032ff327230 */ /* 0x000fe40000004100 */
[----:B------:R-:W-:-:S02]  /*6e60*/  HADD2.F32 R55, -RZ, R51.H0_H0 ;  /* 0x20000033ff377230 */ /* 0x000fc40000004100 */
[----:B------:R-:W-:Y:S02]  /*6e70*/  HADD2.F32 R48, -RZ, R48.H1_H1 ;  /* 0x30000030ff307230 */ /* 0x000fe40000004100 */
[----:B-1----:R-:W-:Y:S02]  /*6e80*/  HADD2.F32 R40, -RZ, R40.H0_H0 ;  /* 0x20000028ff287230 */ /* 0x002fe40000004100 */
[----:B------:R-:W-:Y:S02]  /*6e90*/  HADD2.F32 R49, -RZ, R49.H1_H1 ;  /* 0x30000031ff317230 */ /* 0x000fe40000004100 */
[----:B------:R-:W-:Y:S01]  /*6ea0*/  HADD2.F32 R51, -RZ, R51.H1_H1 ;  /* 0x30000033ff337230 */ /* 0x000fe20000004100 */
[----:B------:R-:W-:Y:S01]  /*6eb0*/  FFMA.FTZ R50, R40, R50, R21 ;  /* 0x0000003228327223 */ /* 0x000fe20000010015 */
[----:B------:R-:W-:Y:S01]  /*6ec0*/  LEA R21, R46, UR6, 0x1 ;  /* 0x000000062e157c11 */ /* 0x000fe2000f8e08ff */
[C---:B------:R-:W-:Y:S02]  /*6ed0*/  FFMA.FTZ R41, R40.reuse, R41, R12 ;  /* 0x0000002928297223 */ /* 0x040fe4000001000c */
[----:B------:R-:W-:-:S02]  /*6ee0*/  FFMA.FTZ R48, R40, R48, R13 ;  /* 0x0000003028307223 */ /* 0x000fc4000001000d */
[C---:B------:R-:W-:Y:S02]  /*6ef0*/  FFMA.FTZ R47, R40.reuse, R47, R14 ;  /* 0x0000002f282f7223 */ /* 0x040fe4000001000e */
[C---:B------:R-:W-:Y:S02]  /*6f00*/  FFMA.FTZ R49, R40.reuse, R49, R15 ;  /* 0x0000003128317223 */ /* 0x040fe4000001000f */
[C---:B------:R-:W-:Y:S02]  /*6f10*/  FFMA.FTZ R53, R40.reuse, R53, R18 ;  /* 0x0000003528357223 */ /* 0x040fe40000010012 */
[C---:B------:R-:W-:Y:S02]  /*6f20*/  FFMA.FTZ R55, R40.reuse, R55, R22 ;  /* 0x0000003728377223 */ /* 0x040fe40000010016 */
[----:B------:R-:W-:Y:S01]  /*6f30*/  FFMA.FTZ R51, R40, R51, R23 ;  /* 0x0000003328337223 */ /* 0x000fe20000010017 */
[----:B------:R-:W-:Y:S05]  /*6f40*/  @P2 BRA `(.L_x_102) ;  /* 0x000000b000002947 */ /* 0x000fea0003800000 */
[----:B------:R-:W2:Y:S04]  /*6f50*/  @P5 LDG.E.128 R12, [R34.64] ;  /* 0x00000024220c5981 */ /* 0x000ea8000c1e1d00 */
[----:B------:R-:W1:Y:S02]  /*6f60*/  LDS.128 R60, [R27.X16+0x140] ;  /* 0x000140001b3c7984 */ /* 0x000e64000000cc00 */
[----:B-1----:R-:W-:Y:S01]  /*6f70*/  HFMA2.MMA R36, R36, 1, 1, R60 ;  /* 0x3c003c0024247835 */ /* 0x002fe2000000003c */
[----:B------:R-:W-:Y:S01]  /*6f80*/  HADD2 R37, R37, R61 ;  /* 0x0000003d25257230 */ /* 0x000fe20000000000 */
[----:B------:R-:W-:Y:S01]  /*6f90*/  HFMA2.MMA R38, R38, 1, 1, R62 ;  /* 0x3c003c0026267835 */ /* 0x000fe2000000003e */
[----:B------:R-:W-:-:S04]  /*6fa0*/  HADD2 R39, R39, R63 ;  /* 0x0000003f27277230 */ /* 0x000fc80000000000 */
[----:B--2---:R-:W-:-:S03]  /*6fb0*/  @P5 HFMA2.MMA R37, R37, R13, -RZ ;  /* 0x0000000d25255235 */ /* 0x004fc600001000ff */
[----:B------:R-:W-:Y:S01]  /*6fc0*/  @P5 HMUL2 R36, R36, R12 ;  /* 0x0000000c24245232 */ /* 0x000fe20000000000 */
[----:B------:R-:W-:Y:S01]  /*6fd0*/  @P5 HFMA2.MMA R39, R39, R15, -RZ ;  /* 0x0000000f27275235 */ /* 0x000fe200001000ff */
[----:B------:R-:W-:-:S06]  /*6fe0*/  @P5 HMUL2 R38, R38, R14 ;  /* 0x0000000e26265232 */ /* 0x000fcc0000000000 */
[----:B------:R1:W-:Y:S04]  /*6ff0*/  STG.E.128 [R42.64+0xc00], R36 ;  /* 0x000c00242a007986 */ /* 0x0003e8000c101d24 */
.L_x_102:
[----:B------:R-:W2:Y:S01]  /*7000*/  LDS.U16 R12, [R21+0x20] ;  /* 0x00002000150c7984 */ /* 0x000ea20000000400 */
[----:B------:R-:W-:Y:S01]  /*7010*/  IADD3 R45, R45, 0x20, RZ ;  /* 0x000000202d2d7810 */ /* 0x000fe20007ffe0ff */
[----:B------:R-:W-:Y:S02]  /*7020*/  HADD2.F32 R14, -RZ, R36.H0_H0 ;  /* 0x20000024ff0e7230 */ /* 0x000fe40000004100 */
[--C-:B------:R-:W-:Y:S01]  /*7030*/  HADD2.F32 R18, -RZ, R37.reuse.H0_H0 ;  /* 0x20000025ff127230 */ /* 0x100fe20000004100 */
[----:B------:R-:W-:Y:S01]  /*7040*/  ISETP.GE.AND P3, PT, R45, R33, PT ;  /* 0x000000212d00720c */ /* 0x000fe20003f66270 */
[----:B------:R-:W-:Y:S02]  /*7050*/  HADD2.F32 R22, -RZ, R37.H1_H1 ;  /* 0x30000025ff167230 */ /* 0x000fe40000004100 */
[----:B------:R-:W-:Y:S02]  /*7060*/  HADD2.F32 R40, -RZ, R38.H0_H0 ;  /* 0x20000026ff287230 */ /* 0x000fe40000004100 */
[----:B-1----:R-:W-:-:S02]  /*7070*/  HADD2.F32 R36, -RZ, R36.H1_H1 ;  /* 0x30000024ff247230 */ /* 0x002fc40000004100 */
[----:B------:R-:W-:Y:S02]  /*7080*/  HADD2.F32 R38, -RZ, R38.H1_H1 ;  /* 0x30000026ff267230 */ /* 0x000fe40000004100 */
[--C-:B------:R-:W-:Y:S02]  /*7090*/  HADD2.F32 R42, -RZ, R39.reuse.H0_H0 ;  /* 0x20000027ff2a7230 */ /* 0x100fe40000004100 */
[----:B------:R-:W-:Y:S02]  /*70a0*/  HADD2.F32 R46, -RZ, R39.H1_H1 ;  /* 0x30000027ff2e7230 */ /* 0x000fe40000004100 */
[----:B--2---:R-:W-:-:S05]  /*70b0*/  HADD2.F32 R23, -RZ, R12.H0_H0 ;  /* 0x2000000cff177230 */ /* 0x004fca0000004100 */
[C---:B------:R-:W-:Y:S02]  /*70c0*/  FFMA.FTZ R12, R23.reuse, R14, R41 ;  /* 0x0000000e170c7223 */ /* 0x040fe40000010029 */
[C---:B------:R-:W-:Y:S02]  /*70d0*/  FFMA.FTZ R14, R23.reuse, R18, R47 ;  /* 0x00000012170e7223 */ /* 0x040fe4000001002f */
[C---:B------:R-:W-:Y:S02]  /*70e0*/  FFMA.FTZ R15, R23.reuse, R22, R49 ;  /* 0x00000016170f7223 */ /* 0x040fe40000010031 */
[C---:B------:R-:W-:Y:S02]  /*70f0*/  FFMA.FTZ R13, R23.reuse, R36, R48 ;  /* 0x00000024170d7223 */ /* 0x040fe40000010030 */
[C---:B------:R-:W-:Y:S02]  /*7100*/  FFMA.FTZ R18, R23.reuse, R40, R53 ;  /* 0x0000002817127223 */ /* 0x040fe40000010035 */
[----:B------:R-:W-:-:S02]  /*7110*/  FFMA.FTZ R21, R23, R38, R50 ;  /* 0x0000002617157223 */ /* 0x000fc40000010032 */
[C---:B------:R-:W-:Y:S02]  /*7120*/  FFMA.FTZ R22, R23.reuse, R42, R55 ;  /* 0x0000002a17167223 */ /* 0x040fe40000010037 */
[----:B------:R-:W-:Y:S01]  /*7130*/  FFMA.FTZ R23, R23, R46, R51 ;  /* 0x0000002e17177223 */ /* 0x000fe20000010033 */
[----:B------:R-:W-:Y:S05]  /*7140*/  @!P3 BRA `(.L_x_103) ;  /* 0xfffffa000000b947 */ /* 0x000fea000383ffff */
.L_x_97:
[----:B------:R-:W-:Y:S05]  /*7150*/  BSYNC B1 ;  /* 0x0000000000017941 */ /* 0x000fea0003800000 */
.L_x_96:
[----:B------:R-:W-:-:S13]  /*7160*/  ISETP.GE.AND P3, PT, R32, R25, PT ;  /* 0x000000192000720c */ /* 0x000fda0003f66270 */
[----:B------:R-:W-:Y:S05]  /*7170*/  @P3 BRA `(.L_x_95) ;  /* 0x0000102000003947 */ /* 0x000fea0003800000 */
[----:B------:R-:W-:Y:S01]  /*7180*/  IADD3 R33, -R9, -0x2, R16 ;  /* 0xfffffffe09217810 */ /* 0x000fe20007ffe110 */
[----:B------:R-:W-:Y:S01]  /*7190*/  IMAD R34, R17, c[0x0][0x1d8], R8 ;  /* 0x0000760011227a24 */ /* 0x000fe200078e0208 */
[----:B------:R-:W-:Y:S01]  /*71a0*/  BSSY B1, `(.L_x_104) ;  /* 0x0000054000017945 */ /* 0x000fe20003800000 */
[----:B------:R-:W-:Y:S02]  /*71b0*/  IMAD.MOV.U32 R35, RZ, RZ, 0x2 ;  /* 0x00000002ff237424 */ /* 0x000fe400078e00ff */
[----:B------:R-:W-:Y:S02]  /*71c0*/  IMAD.IADD R33, R33, 0x1, -R20 ;  /* 0x0000000121217824 */ /* 0x000fe400078e0a14 */
[----:B------:R-:W-:-:S03]  /*71d0*/  IMAD R34, R34, 0x60, R3 ;  /* 0x0000006022227824 */ /* 0x000fc600078e0203 */
[----:B------:R-:W-:Y:S01]  /*71e0*/  LOP3.LUT P3, RZ, R33, 0x10, RZ, 0xc0, !PT ;  /* 0x0000001021ff7812 */ /* 0x000fe2000786c0ff */
[----:B------:R-:W-:-:S12]  /*71f0*/  IMAD.WIDE R34, R34, R35, c[0x0][0x238] ;  /* 0x00008e0022227625 */ /* 0x000fd800078e0223 */
[----:B------:R-:W-:Y:S05]  /*7200*/  @P3 BRA `(.L_x_105) ;  /* 0x000004d000003947 */ /* 0x000fea0003800000 */
[----:B------:R-:W-:Y:S01]  /*7210*/  ISETP.GE.AND P3, PT, R32, c[0x0][0x1d4], PT ;  /* 0x0000750020007a0c */ /* 0x000fe20003f66270 */
[----:B------:R-:W-:-:S12]  /*7220*/  BSSY B2, `(.L_x_106) ;  /* 0x000004a000027945 */ /* 0x000fd80003800000 */
[----:B------:R-:W-:Y:S05]  /*7230*/  @!P3 BRA `(.L_x_107) ;  /* 0x000004800000b947 */ /* 0x000fea0003800000 */
[----:B------:R-:W-:Y:S01]  /*7240*/  IABS R39, c[0x0][0x1d4] ;  /* 0x0000750000277a13 */ /* 0x000fe20000000000 */
[----:B------:R-:W1:Y:S01]  /*7250*/  LDS.U16 R44, [R44] ;  /* 0x000000002c2c7984 */ /* 0x000e620000000400 */
[----:B------:R-:W-:Y:S02]  /*7260*/  IABS R42, R32 ;  /* 0x00000020002a7213 */ /* 0x000fe40000000000 */
[----:B------:R-:W2:Y:S01]  /*7270*/  I2F.RP R38, R39 ;  /* 0x0000002700267306 */ /* 0x000ea20000209400 */
[----:B------:R-:W-:Y:S02]  /*7280*/  ISETP.GE.AND P3, PT, R32, RZ, PT ;  /* 0x000000ff2000720c */ /* 0x000fe40003f66270 */
[----:B------:R-:W-:-:S05]  /*7290*/  ISETP.NE.AND P4, PT, RZ, c[0x0][0x1d4], PT ;  /* 0x00007500ff007a0c */ /* 0x000fca0003f85270 */
[----:B--2---:R-:W2:Y:S02]  /*72a0*/  MUFU.RCP R38, R38 ;  /* 0x0000002600267308 */ /* 0x004ea40000001000 */
[----:B--2---:R-:W-:-:S06]  /*72b0*/  IADD3 R40, R38, 0xffffffe, RZ ;  /* 0x0ffffffe26287810 */ /* 0x004fcc0007ffe0ff */
[----:B------:R-:W2:Y:S02]  /*72c0*/  F2I.FTZ.U32.TRUNC.NTZ R37, R40 ;  /* 0x0000002800257305 */ /* 0x000ea4000021f000 */
[----:B--2---:R-:W-:-:S04]  /*72d0*/  IMAD.MOV R36, RZ, RZ, -R37 ;  /* 0x000000ffff247224 */ /* 0x004fc800078e0a25 */
[----:B------:R-:W-:Y:S02]  /*72e0*/  IMAD R41, R36, R39, RZ ;  /* 0x0000002724297224 */ /* 0x000fe400078e02ff */
[----:B------:R-:W-:-:S04]  /*72f0*/  IMAD.MOV.U32 R36, RZ, RZ, RZ ;  /* 0x000000ffff247224 */ /* 0x000fc800078e00ff */
[----:B------:R-:W-:-:S04]  /*7300*/  IMAD.HI.U32 R36, R37, R41, R36 ;  /* 0x0000002925247227 */ /* 0x000fc800078e0024 */
[----:B------:R-:W-:-:S04]  /*7310*/  IMAD.MOV.U32 R37, RZ, RZ, R42 ;  /* 0x000000ffff257224 */ /* 0x000fc800078e002a */
[----:B------:R-:W-:-:S04]  /*7320*/  IMAD.HI.U32 R36, R36, R37, RZ ;  /* 0x0000002524247227 */ /* 0x000fc800078e00ff */
[----:B------:R-:W-:-:S04]  /*7330*/  IMAD.MOV R36, RZ, RZ, -R36 ;  /* 0x000000ffff247224 */ /* 0x000fc800078e0a24 */
[----:B------:R-:W-:-:S05]  /*7340*/  IMAD R36, R39, R36, R37 ;  /* 0x0000002427247224 */ /* 0x000fca00078e0225 */
[----:B------:R-:W-:-:S13]  /*7350*/  ISETP.GT.U32.AND P2, PT, R39, R36, PT ;  /* 0x000000242700720c */ /* 0x000fda0003f44070 */
[----:B------:R-:W-:-:S05]  /*7360*/  @!P2 IMAD.IADD R36, R36, 0x1, -R39 ;  /* 0x000000012424a824 */ /* 0x000fca00078e0a27 */
[----:B------:R-:W-:-:S13]  /*7370*/  ISETP.GT.U32.AND P2, PT, R39, R36, PT ;  /* 0x000000242700720c */ /* 0x000fda0003f44070 */
[----:B------:R-:W-:Y:S02]  /*7380*/  @!P2 IMAD.IADD R36, R36, 0x1, -R39 ;  /* 0x000000012424a824 */ /* 0x000fe400078e0a27 */
[----:B------:R-:W-:Y:S02]  /*7390*/  IMAD R39, R2, c[0x0][0x1d4], RZ ;  /* 0x0000750002277a24 */ /* 0x000fe400078e02ff */
[----:B------:R-:W-:-:S04]  /*73a0*/  IMAD.MOV.U32 R38, RZ, RZ, R36 ;  /* 0x000000ffff267224 */ /* 0x000fc800078e0024 */
[----:B------:R-:W-:Y:S01]  /*73b0*/  @!P3 IMAD.MOV R38, RZ, RZ, -R38 ;  /* 0x000000ffff26b224 */ /* 0x000fe200078e0a26 */
[----:B------:R-:W-:-:S04]  /*73c0*/  @!P4 LOP3.LUT R38, RZ, c[0x0][0x1d4], RZ, 0x33, !PT ;  /* 0x00007500ff26ca12 */ /* 0x000fc800078e33ff */
[----:B------:R-:W-:Y:S02]  /*73d0*/  SHF.R.S32.HI R36, RZ, 0x1f, R38 ;  /* 0x0000001fff247819 */ /* 0x000fe40000011426 */
        /* <DEDUP_REMOVED lines=13> */
[----:B------:R-:W-:Y:S01]  /*74b0*/  ULDC UR5, c[0x0][0x1ec] ;  /* 0x00007b0000057ab9 */ /* 0x000fe20000000800 */
[----:B-1----:R-:W-:Y:S01]  /*74c0*/  HADD2.F32 R45, -RZ, R44.H0_H0 ;  /* 0x2000002cff2d7230 */ /* 0x002fe20000004100 */
[----:B------:R-:W-:-:S06]  /*74d0*/  UISETP.NE.AND UP0, UPT, URZ, UR5, UPT ;  /* 0x000000053f00728c */ /* 0x000fcc000bf05270 */
[----:B------:R-:W-:-:S13]  /*74e0*/  PLOP3.LUT P2, PT, PT, PT, UP0, 0x80, 0x0 ;  /* 0x000000000000781c */ /* 0x000fda0003f4f008 */
        /* <DEDUP_REMOVED lines=13> */
.L_x_108:
[----:B-12--5:R-:W-:Y:S02]  /*75c0*/  HADD2.F32 R28, -RZ, R40.H0_H0 ;  /* 0x20000028ff1c7230 */ /* 0x026fe40000004100 */
[----:B------:R-:W-:Y:S02]  /*75d0*/  HADD2.F32 R37, -RZ, R42.H0_H0 ;  /* 0x2000002aff257230 */ /* 0x000fe40000004100 */
[----:B------:R-:W-:Y:S01]  /*75e0*/  HADD2.F32 R40, -RZ, R40.H1_H1 ;  /* 0x30000028ff287230 */ /* 0x000fe20000004100 */
[C---:B------:R-:W-:Y:S01]  /*75f0*/  FFMA.FTZ R12, R45.reuse, R28, R12 ;  /* 0x0000001c2d0c7223 */ /* 0x040fe2000001000c */
[--C-:B------:R-:W-:Y:S01]  /*7600*/  HADD2.F32 R29, -RZ, R41.reuse.H0_H0 ;  /* 0x20000029ff1d7230 */ /* 0x100fe20000004100 */
[C---:B------:R-:W-:Y:S01]  /*7610*/  FFMA.FTZ R18, R45.reuse, R37, R18 ;  /* 0x000000252d127223 */ /* 0x040fe20000010012 */
[----:B------:R-:W-:Y:S01]  /*7620*/  HADD2.F32 R36, -RZ, R41.H1_H1 ;  /* 0x30000029ff247230 */ /* 0x000fe20000004100 */
[C---:B------:R-:W-:Y:S01]  /*7630*/  FFMA.FTZ R13, R45.reuse, R40, R13 ;  /* 0x000000282d0d7223 */ /* 0x040fe2000001000d */
[----:B------:R-:W-:Y:S01]  /*7640*/  HADD2.F32 R42, -RZ, R42.H1_H1 ;  /* 0x3000002aff2a7230 */ /* 0x000fe20000004100 */
[C---:B------:R-:W-:Y:S01]  /*7650*/  FFMA.FTZ R14, R45.reuse, R29, R14 ;  /* 0x0000001d2d0e7223 */ /* 0x040fe2000001000e */
[--C-:B------:R-:W-:Y:S01]  /*7660*/  HADD2.F32 R38, -RZ, R43.reuse.H0_H0 ;  /* 0x2000002bff267230 */ /* 0x100fe20000004100 */
[C---:B------:R-:W-:Y:S01]  /*7670*/  FFMA.FTZ R15, R45.reuse, R36, R15 ;  /* 0x000000242d0f7223 */ /* 0x040fe2000001000f */
[----:B------:R-:W-:Y:S01]  /*7680*/  HADD2.F32 R44, -RZ, R43.H1_H1 ;  /* 0x3000002bff2c7230 */ /* 0x000fe20000004100 */
[----:B------:R-:W-:-:S02]  /*7690*/  FFMA.FTZ R21, R45, R42, R21 ;  /* 0x0000002a2d157223 */ /* 0x000fc40000010015 */
[C---:B------:R-:W-:Y:S02]  /*76a0*/  FFMA.FTZ R22, R45.reuse, R38, R22 ;  /* 0x000000262d167223 */ /* 0x040fe40000010016 */
[----:B------:R-:W-:Y:S02]  /*76b0*/  FFMA.FTZ R23, R45, R44, R23 ;  /* 0x0000002c2d177223 */ /* 0x000fe40000010017 */
.L_x_107:
[----:B------:R-:W-:Y:S05]  /*76c0*/  BSYNC B2 ;  /* 0x0000000000027941 */ /* 0x000fea0003800000 */
.L_x_106:
[----:B------:R-:W-:Y:S02]  /*76d0*/  IADD3 R32, R32, 0x10, RZ ;  /* 0x0000001020207810 */ /* 0x000fe40007ffe0ff */
.L_x_105:
[----:B------:R-:W-:Y:S05]  /*76e0*/  BSYNC B1 ;  /* 0x0000000000017941 */ /* 0x000fea0003800000 */
.L_x_104:
[----:B------:R-:W-:-:S13]  /*76f0*/  LOP3.LUT P3, RZ, R33, 0xfffffff0, RZ, 0xc0, !PT ;  /* 0xfffffff021ff7812 */ /* 0x000fda000786c0ff */
[----:B------:R-:W-:Y:S05]  /*7700*/  @!P3 BRA `(.L_x_95) ;  /* 0x00000a900000b947 */ /* 0x000fea0003800000 */
[----:B------:R-:W-:Y:S01]  /*7710*/  LEA R29, R32, UR4, 0x1 ;  /* 0x00000004201d7c11 */ /* 0x000fe2000f8e08ff */
[----:B------:R-:W-:Y:S02]  /*7720*/  IMAD.MOV.U32 R33, RZ, RZ, 0x60 ;  /* 0x00000060ff217424 */ /* 0x000fe400078e00ff */
[----:B------:R-:W-:Y:S02]  /*7730*/  IMAD.MOV.U32 R40, RZ, RZ, RZ ;  /* 0x000000ffff287224 */ /* 0x000fe400078e00ff */
[----:B------:R-:W-:Y:S02]  /*7740*/  IMAD R43, R20, -0x2, R29 ;  /* 0xfffffffe142b7824 */ /* 0x000fe400078e021d */
[----:B------:R-:W-:-:S05]  /*7750*/  IMAD R33, R32, R33, 0x600 ;  /* 0x0000060020217424 */ /* 0x000fca00078e0221 */
.L_x_115:
[----:B------:R-:W-:Y:S01]  /*7760*/  IADD3 R28, R33, -0x600, RZ ;  /* 0xfffffa00211c7810 */ /* 0x000fe20007ffe0ff */
[----:B------:R-:W-:Y:S01]  /*7770*/  BSSY B1, `(.L_x_109) ;  /* 0x0000050000017945 */ /* 0x000fe20003800000 */
[----:B------:R-:W-:Y:S02]  /*7780*/  IMAD.IADD R56, R43, 0x1, R40 ;  /* 0x000000012b387824 */ /* 0x000fe400078e0228 */
[----:B------:R-:W-:-:S04]  /*7790*/  IADD3 R29, P3, R10, R28, RZ ;  /* 0x0000001c0a1d7210 */ /* 0x000fc80007f7e0ff */
[----:B------:R-:W-:Y:S02]  /*77a0*/  LEA.HI.X.SX32 R28, R28, R11, 0x1, P3 ;  /* 0x0000000b1c1c7211 */ /* 0x000fe400018f0eff */
[----:B------:R-:W-:Y:S02]  /*77b0*/  ISETP.GE.AND P3, PT, R32, c[0x0][0x1d4], PT ;  /* 0x0000750020007a0c */ /* 0x000fe40003f66270 */
[----:B------:R-:W-:-:S04]  /*77c0*/  LEA R38, P4, R29, c[0x0][0x1a0], 0x1 ;  /* 0x000068001d267a11 */ /* 0x000fc800078808ff */
[----:B------:R-:W-:-:S07]  /*77d0*/  LEA.HI.X R39, R29, c[0x0][0x1a4], R28, 0x1, P4 ;  /* 0x000069001d277a11 */ /* 0x000fce00020f0c1c */
[----:B------:R-:W-:Y:S05]  /*77e0*/  @!P3 BRA `(.L_x_110) ;  /* 0x000004800000b947 */ /* 0x000fea0003800000 */
[----:B------:R-:W-:Y:S02]  /*77f0*/  IABS R37, c[0x0][0x1d4] ;  /* 0x0000750000257a13 */ /* 0x000fe40000000000 */
[----:B------:R-:W-:Y:S02]  /*7800*/  IABS R42, R32 ;  /* 0x00000020002a7213 */ /* 0x000fe40000000000 */
[----:B------:R-:W1:Y:S01]  /*7810*/  I2F.RP R36, R37 ;  /* 0x0000002500247306 */ /* 0x000e620000209400 */
[----:B------:R-:W-:Y:S02]  /*7820*/  ISETP.GE.AND P3, PT, R32, RZ, PT ;  /* 0x000000ff2000720c */ /* 0x000fe40003f66270 */
[----:B------:R-:W-:-:S05]  /*7830*/  ISETP.NE.AND P4, PT, RZ, c[0x0][0x1d4], PT ;  /* 0x00007500ff007a0c */ /* 0x000fca0003f85270 */
[----:B-1----:R-:W1:Y:S02]  /*7840*/  MUFU.RCP R36, R36 ;  /* 0x0000002400247308 */ /* 0x002e640000001000 */
[----:B-1----:R-:W-:-:S06]  /*7850*/  IADD3 R41, R36, 0xffffffe, RZ ;  /* 0x0ffffffe24297810 */ /* 0x002fcc0007ffe0ff */
[----:B------:R-:W1:Y:S02]  /*7860*/  F2I.FTZ.U32.TRUNC.NTZ R29, R41 ;  /* 0x00000029001d7305 */ /* 0x000e64000021f000 */
[----:B-1----:R-:W-:-:S04]  /*7870*/  IMAD.MOV R28, RZ, RZ, -R29 ;  /* 0x000000ffff1c7224 */ /* 0x002fc800078e0a1d */
        /* <DEDUP_REMOVED lines=28> */
[----:B------:R-:W1:Y:S04]  /*7a40*/  LDS.U16 R41, [R56+0x240] ;  /* 0x0002400038297984 */ /* 0x000e680000000400 */
        /* <DEDUP_REMOVED lines=18> */
.L_x_111:
[----:B--2--5:R-:W-:Y:S02]  /*7b70*/  HADD2.F32 R28, -RZ, R44.H0_H0 ;  /* 0x2000002cff1c7230 */ /* 0x024fe40000004100 */
[----:B------:R-:W-:Y:S02]  /*7b80*/  HADD2.F32 R37, -RZ, R46.H0_H0 ;  /* 0x2000002eff257230 */ /* 0x000fe40000004100 */
[----:B-1----:R-:W-:Y:S01]  /*7b90*/  HADD2.F32 R44, -RZ, R44.H1_H1 ;  /* 0x3000002cff2c7230 */ /* 0x002fe20000004100 */
        /* <DEDUP_REMOVED lines=13> */
.L_x_110:
[----:B------:R-:W-:Y:S05]  /*7c70*/  BSYNC B1 ;  /* 0x0000000000017941 */ /* 0x000fea0003800000 */
.L_x_109:
[----:B------:R-:W-:Y:S01]  /*7c80*/  IADD3 R44, R32, 0x10, RZ ;  /* 0x00000010202c7810 */ /* 0x000fe20007ffe0ff */
[----:B------:R-:W-:Y:S03]  /*7c90*/  BSSY B1, `(.L_x_112) ;  /* 0x000004b000017945 */ /* 0x000fe60003800000 */
[----:B------:R-:W-:-:S13]  /*7ca0*/  ISETP.GE.AND P3, PT, R44, c[0x0][0x1d4], PT ;  /* 0x000075002c007a0c */ /* 0x000fda0003f66270 */
        /* <DEDUP_REMOVED lines=57> */
.L_x_114:
        /* <DEDUP_REMOVED lines=16> */
.L_x_113:
[----:B------:R-:W-:Y:S05]  /*8140*/  BSYNC B1 ;  /* 0x0000000000017941 */ /* 0x000fea0003800000 */
.L_x_112:
[----:B------:R-:W-:Y:S02]  /*8150*/  IADD3 R32, R32, 0x20, RZ ;  /* 0x0000002020207810 */ /* 0x000fe40007ffe0ff */
[----:B------:R-:W-:Y:S02]  /*8160*/  IADD3 R40, R40, 0x40, RZ ;  /* 0x0000004028287810 */ /* 0x000fe40007ffe0ff */
[----:B------:R-:W-:Y:S02]  /*8170*/  ISETP.GE.AND P3, PT, R32, R25, PT ;  /* 0x000000192000720c */ /* 0x000fe40003f66270 */
[----:B------:R-:W-:-:S11]  /*8180*/  IADD3 R33, R33, 0xc00, RZ ;  /* 0x00000c0021217810 */ /* 0x000fd60007ffe0ff */
[----:B------:R-:W-:Y:S05]  /*8190*/  @!P3 BRA `(.L_x_115) ;  /* 0xfffff5c00000b947 */ /* 0x000fea000383ffff */
.L_x_95:
[----:B------:R-:W-:Y:S05]  /*81a0*/  BSYNC B0 ;  /* 0x0000000000007941 */ /* 0x000fea0003800000 */
.L_x_94:
[----:B------:R-:W-:Y:S01]  /*81b0*/  ISETP.GT.OR P1, PT, R27, 0xb, P1 ;  /* 0x0000000b1b00780c */ /* 0x000fe20000f24670 */
[----:B------:R-:W-:-:S12]  /*81c0*/  BSSY B0, `(.L_x_116) ;  /* 0x0000034000007945 */ /* 0x000fd80003800000 */
[----:B------:R-:W-:Y:S05]  /*81d0*/  @P1 BRA `(.L_x_117) ;  /* 0x0000032000001947 */ /* 0x000fea0003800000 */
[----:B0-----:R-:W-:-:S04]  /*81e0*/  IMAD.MOV.U32 R27, RZ, RZ, 0x60 ;  /* 0x00000060ff1b7424 */ /* 0x001fc800078e00ff */
[----:B------:R-:W-:-:S05]  /*81f0*/  IMAD R16, R16, R27, -0x60 ;  /* 0xffffffa010107424 */ /* 0x000fca00078e021b */
[----:B------:R-:W-:-:S04]  /*8200*/  IADD3 R2, P1, R10, R16, RZ ;  /* 0x000000100a027210 */ /* 0x000fc80007f3e0ff */
[----:B------:R-:W-:Y:S02]  /*8210*/  LEA.HI.X.SX32 R27, R16, R11, 0x1, P1 ;  /* 0x0000000b101b7211 */ /* 0x000fe400008f0eff */
[----:B------:R-:W-:-:S04]  /*8220*/  LEA R28, P1, R2, c[0x0][0x1a0], 0x1 ;  /* 0x00006800021c7a11 */ /* 0x000fc800078208ff */
[----:B------:R-:W-:-:S06]  /*8230*/  LEA.HI.X R29, R2, c[0x0][0x1a4], R27, 0x1, P1 ;  /* 0x00006900021d7a11 */ /* 0x000fcc00008f0c1b */
[----:B------:R-:W5:Y:S01]  /*8240*/  LDG.E.128 R28, [R28.64] ;  /* 0x000000241c1c7981 */ /* 0x000f62000c1e1d00 */
[----:B------:R-:W-:Y:S01]  /*8250*/  IMAD.IADD R16, R25, 0x1, -R20 ;  /* 0x0000000119107824 */ /* 0x000fe200078e0a14 */
[----:B------:R-:W-:Y:S04]  /*8260*/  BSSY B1, `(.L_x_118) ;  /* 0x0000019000017945 */ /* 0x000fe80003800000 */
[----:B------:R-:W-:-:S05]  /*8270*/  LEA R16, R16, UR4, 0x1 ;  /* 0x0000000410107c11 */ /* 0x000fca000f8e08ff */
[----:B------:R-:W0:Y:S02]  /*8280*/  LDS.U16 R2, [R16+0x240] ;  /* 0x0002400010027984 */ /* 0x000e240000000400 */
[----:B0-----:R-:W-:Y:S01]  /*8290*/  HADD2.F32 R2, -RZ, R2.H0_H0 ;  /* 0x20000002ff027230 */ /* 0x001fe20000004100 */
[----:B------:R-:W-:Y:S05]  /*82a0*/  @P2 BRA `(.L_x_119) ;  /* 0x0000014000002947 */ /* 0x000fea0003800000 */
[----:B------:R-:W-:-:S13]  /*82b0*/  ISETP.NE.AND P3, PT, R26, RZ, PT ;  /* 0x000000ff1a00720c */ /* 0x000fda0003f65270 */
[----:B------:R-:W-:Y:S02]  /*82c0*/  @P3 IMAD R8, R17, c[0x0][0x1d8], R8 ;  /* 0x0000760011083a24 */ /* 0x000fe400078e0208 */
[----:B------:R-:W-:Y:S02]  /*82d0*/  @P3 IMAD.MOV.U32 R17, RZ, RZ, 0x2 ;  /* 0x00000002ff113424 */ /* 0x000fe400078e00ff */
[----:B------:R-:W-:-:S04]  /*82e0*/  @P3 IMAD R8, R8, 0x60, R3 ;  /* 0x0000006008083824 */ /* 0x000fc800078e0203 */
[----:B------:R-:W-:-:S05]  /*82f0*/  @P3 IMAD.WIDE R16, R8, R17, c[0x0][0x238] ;  /* 0x00008e0008103625 */ /* 0x000fca00078e0211 */
[----:B------:R-:W2:Y:S01]  /*8300*/  @P3 LDG.E.128 R32, [R16.64] ;  /* 0x0000002410203981 */ /* 0x000ea2000c1e1d00 */
[----:B------:R-:W-:Y:S01]  /*8310*/  IMAD R24, R24, 0x60, RZ ;  /* 0x0000006018187824 */ /* 0x000fe200078e02ff */
[----:B-----5:R-:W-:Y:S01]  /*8320*/  HFMA2.MMA R28, R28, 1, 1, R4 ;  /* 0x3c003c001c1c7835 */ /* 0x020fe20000000004 */
[----:B------:R-:W-:Y:S01]  /*8330*/  HADD2 R29, R29, R5 ;  /* 0x000000051d1d7230 */ /* 0x000fe20000000000 */
[----:B------:R-:W-:Y:S01]  /*8340*/  HFMA2.MMA R30, R30, 1, 1, R6 ;  /* 0x3c003c001e1e7835 */ /* 0x000fe20000000006 */
[----:B------:R-:W-:Y:S01]  /*8350*/  HADD2 R31, R31, R7 ;  /* 0x000000071f1f7230 */ /* 0x000fe20000000000 */
[----:B------:R-:W-:-:S04]  /*8360*/  IADD3 R10, P1, R10, R24, RZ ;  /* 0x000000180a0a7210 */ /* 0x000fc80007f3e0ff */
[----:B------:R-:W-:Y:S02]  /*8370*/  LEA.HI.X.SX32 R11, R24, R11, 0x1, P1 ;  /* 0x0000000b180b7211 */ /* 0x000fe400008f0eff */
[----:B------:R-:W-:-:S04]  /*8380*/  LEA R4, P1, R10, c[0x0][0x1a0], 0x1 ;  /* 0x000068000a047a11 */ /* 0x000fc800078208ff */
[----:B------:R-:W-:Y:S01]  /*8390*/  LEA.HI.X R5, R10, c[0x0][0x1a4], R11, 0x1, P1 ;  /* 0x000069000a057a11 */ /* 0x000fe200008f0c0b */
[----:B--2---:R-:W-:Y:S01]  /*83a0*/  @P3 HFMA2.MMA R29, R29, R33, -RZ ;  /* 0x000000211d1d3235 */ /* 0x004fe200001000ff */
[----:B------:R-:W-:Y:S01]  /*83b0*/  @P3 HMUL2 R28, R28, R32 ;  /* 0x000000201c1c3232 */ /* 0x000fe20000000000 */
[----:B------:R-:W-:Y:S01]  /*83c0*/  @P3 HFMA2.MMA R31, R31, R35, -RZ ;  /* 0x000000231f1f3235 */ /* 0x000fe200001000ff */
[----:B------:R-:W-:-:S06]  /*83d0*/  @P3 HMUL2 R30, R30, R34 ;  /* 0x000000221e1e3232 */ /* 0x000fcc0000000000 */
[----:B------:R0:W-:Y:S04]  /*83e0*/  STG.E.128 [R4.64], R28 ;  /* 0x0000001c04007986 */ /* 0x0001e8000c101d24 */
.L_x_119:
[----:B------:R-:W-:Y:S05]  /*83f0*/  BSYNC B1 ;  /* 0x0000000000017941 */ /* 0x000fea0003800000 */
.L_x_118:
[----:B0----5:R-:W-:Y:S02]  /*8400*/  HADD2.F32 R5, -RZ, R28.H0_H0 ;  /* 0x2000001cff057230 */ /* 0x021fe40000004100 */
[----:B------:R-:W-:Y:S02]  /*8410*/  HADD2.F32 R7, -RZ, R29.H0_H0 ;  /* 0x2000001dff077230 */ /* 0x000fe40000004100 */
[----:B------:R-:W-:Y:S01]  /*8420*/  HADD2.F32 R11, -RZ, R30.H0_H0 ;  /* 0x2000001eff0b7230 */ /* 0x000fe20000004100 */
[C---:B------:R-:W-:Y:S01]  /*8430*/  FFMA.FTZ R12, R2.reuse, R5, R12 ;  /* 0x00000005020c7223 */ /* 0x040fe2000001000c */
[----:B------:R-:W-:Y:S01]  /*8440*/  HADD2.F32 R17, -RZ, R31.H0_H0 ;  /* 0x2000001fff117230 */ /* 0x000fe20000004100 */
[C---:B------:R-:W-:Y:S01]  /*8450*/  FFMA.FTZ R14, R2.reuse, R7, R14 ;  /* 0x00000007020e7223 */ /* 0x040fe2000001000e */
[----:B------:R-:W-:Y:S01]  /*8460*/  HADD2.F32 R28, -RZ, R28.H1_H1 ;  /* 0x3000001cff1c7230 */ /* 0x000fe20000004100 */
[C---:B------:R-:W-:Y:S01]  /*8470*/  FFMA.FTZ R18, R2.reuse, R11, R18 ;  /* 0x0000000b02127223 */ /* 0x040fe20000010012 */
[----:B------:R-:W-:Y:S01]  /*8480*/  HADD2.F32 R29, -RZ, R29.H1_H1 ;  /* 0x3000001dff1d7230 */ /* 0x000fe20000004100 */
[C---:B------:R-:W-:Y:S01]  /*8490*/  FFMA.FTZ R22, R2.reuse, R17, R22 ;  /* 0x0000001102167223 */ /* 0x040fe20000010016 */
[----:B------:R-:W-:Y:S01]  /*84a0*/  HADD2.F32 R30, -RZ, R30.H1_H1 ;  /* 0x3000001eff1e7230 */ /* 0x000fe20000004100 */
[C---:B------:R-:W-:Y:S01]  /*84b0*/  FFMA.FTZ R13, R2.reuse, R28, R13 ;  /* 0x0000001c020d7223 */ /* 0x040fe2000001000d */
[----:B------:R-:W-:Y:S01]  /*84c0*/  HADD2.F32 R31, -RZ, R31.H1_H1 ;  /* 0x3000001fff1f7230 */ /* 0x000fe20000004100 */
[----:B------:R-:W-:-:S02]  /*84d0*/  FFMA.FTZ R15, R2, R29, R15 ;  /* 0x0000001d020f7223 */ /* 0x000fc4000001000f */
[C---:B------:R-:W-:Y:S02]  /*84e0*/  FFMA.FTZ R21, R2.reuse, R30, R21 ;  /* 0x0000001e02157223 */ /* 0x040fe40000010015 */
[----:B------:R-:W-:Y:S02]  /*84f0*/  FFMA.FTZ R23, R2, R31, R23 ;  /* 0x0000001f02177223 */ /* 0x000fe40000010017 */
.L_x_117:
[----:B------:R-:W-:Y:S05]  /*8500*/  BSYNC B0 ;  /* 0x0000000000007941 */ /* 0x000fea0003800000 */
.L_x_116:
[----:B------:R-:W-:Y:S06]  /*8510*/  BAR.SYNC.DEFER_BLOCKING 0x0 ;  /* 0x0000000000007b1d */ /* 0x000fec0000010000 */
[----:B------:R-:W-:Y:S05]  /*8520*/  @P0 BRA `(.L_x_120) ;  /* 0x0000087000000947 */ /* 0x000fea0003800000 */
[----:B------:R-:W-:Y:S01]  /*8530*/  LOP3.LUT R2, R19, 0xffffff80, RZ, 0xc0, !PT ;  /* 0xffffff8013027812 */ /* 0x000fe200078ec0ff */
[----:B------:R-:W-:Y:S01]  /*8540*/  IMAD R9, R9, 0x60, R3 ;  /* 0x0000006009097824 */ /* 0x000fe200078e0203 */
[----:B------:R-:W-:-:S02]  /*8550*/  ISETP.GT.AND P1, PT, R19, 0x3f, PT ;  /* 0x0000003f1300780c */ /* 0x000fc40003f24270 */
[----:B------:R-:W-:Y:S02]  /*8560*/  ISETP.NE.AND P6, PT, R2, 0x80, PT ;  /* 0x000000800200780c */ /* 0x000fe40003fc5270 */
[C---:B------:R-:W-:Y:S02]  /*8570*/  LOP3.LUT R2, R19.reuse, 0xfffffff0, RZ, 0xc0, !PT ;  /* 0xfffffff013027812 */ /* 0x040fe400078ec0ff */
[C---:B0-----:R-:W-:Y:S02]  /*8580*/  LOP3.LUT R4, R19.reuse, 0xffffffc0, RZ, 0xc0, !PT ;  /* 0xffffffc013047812 */ /* 0x041fe400078ec0ff */
[----:B------:R-:W-:Y:S02]  /*8590*/  LOP3.LUT R5, R19, 0xffffffe0, RZ, 0xc0, !PT ;  /* 0xffffffe013057812 */ /* 0x000fe400078ec0ff */
[----:B------:R-:W-:Y:S02]  /*85a0*/  ISETP.NE.AND P3, PT, R2, 0x10, PT ;  /* 0x000000100200780c */ /* 0x000fe40003f65270 */
[----:B------:R-:W-:-:S02]  /*85b0*/  P2R R2, PR, RZ, 0x2 ;  /* 0x00000002ff027803 */ /* 0x000fc40000000000 */
[----:B------:R-:W-:Y:S02]  /*85c0*/  ISETP.NE.AND P5, PT, R4, 0x40, PT ;  /* 0x000000400400780c */ /* 0x000fe40003fa5270 */
[----:B------:R-:W-:Y:S02]  /*85d0*/  ISETP.NE.AND P4, PT, R5, 0x20, PT ;  /* 0x000000200500780c */ /* 0x000fe40003f85270 */
[----:B------:R-:W-:Y:S02]  /*85e0*/  ISETP.GT.AND P2, PT, R19, 0x7f, PT ;  /* 0x0000007f1300780c */ /* 0x000fe40003f44270 */
[----:B------:R-:W-:Y:S02]  /*85f0*/  LEA R9, R9, 0x240, 0x1 ;  /* 0x0000024009097811 */ /* 0x000fe400078e08ff */
[----:B------:R-:W-:Y:S01]  /*8600*/  ISETP.GT.AND P1, PT, R19, 0x1f, PT ;  /* 0x0000001f1300780c */ /* 0x000fe20003f24270 */
[----:B------:R-:W-:Y:S05]  /*8610*/  @P6 BRA `(.L_x_121) ;  /* 0x0000005000006947 */ /* 0x000fea0003800000 */
[----:B------:R-:W-:Y:S02]  /*8620*/  F2FP.PACK_AB R4, R13, R12 ;  /* 0x0000000c0d04723e */ /* 0x000fe400000000ff */
[----:B------:R-:W-:-:S02]  /*8630*/  F2FP.PACK_AB R5, R15, R14 ;  /* 0x0000000e0f05723e */ /* 0x000fc400000000ff */
[----:B------:R-:W-:Y:S02]  /*8640*/  F2FP.PACK_AB R6, R21, R18 ;  /* 0x000000121506723e */ /* 0x000fe400000000ff */
[----:B------:R-:W-:-:S05]  /*8650*/  F2FP.PACK_AB R7, R23, R22 ;  /* 0x000000161707723e */ /* 0x000fca00000000ff */
[----:B------:R0:W-:Y:S02]  /*8660*/  STS.128 [R9+-0x600], R4 ;  /* 0xfffa000409007388 */ /* 0x0001e40000000c00 */
.L_x_121:
[----:B------:R-:W-:Y:S01]  /*8670*/  WARPSYNC 0xffffffff ;  /* 0xffffffff00007948 */ /* 0x000fe20003800000 */
[----:B------:R-:W-:Y:S01]  /*8680*/  BAR.SYNC.DEFER_BLOCKING 0x0 ;  /* 0x0000000000007b1d */ /* 0x000fe20000010000 */
[----:B------:R-:W-:-:S05]  /*8690*/  ISETP.GT.AND P6, PT, R19, 0xf, PT ;  /* 0x0000000f1300780c */ /* 0x000fca0003fc4270 */
[----:B------:R-:W-:Y:S01]  /*86a0*/  BSSY B0, `(.L_x_122) ;  /* 0x0000013000007945 */ /* 0x000fe20003800000 */
[----:B------:R-:W-:Y:S05]  /*86b0*/  @P2 BRA `(.L_x_123) ;  /* 0x0000011000002947 */ /* 0x000fea0003800000 */
[----:B0-----:R-:W0:Y:S02]  /*86c0*/  LDS.128 R4, [R9] ;  /* 0x0000000009047984 */ /* 0x001e240000000c00 */
[--C-:B0-----:R-:W-:Y:S02]  /*86d0*/  HADD2.F32 R17, -RZ, R5.reuse.H0_H0 ;  /* 0x20000005ff117230 */ /* 0x101fe40000004100 */
[----:B------:R-:W-:Y:S02]  /*86e0*/  HADD2.F32 R2, -RZ, R5.H1_H1 ;  /* 0x30000005ff027230 */ /* 0x000fe40000004100 */
[----:B------:R-:W-:Y:S01]  /*86f0*/  HADD2.F32 R11, -RZ, R4.H0_H0 ;  /* 0x20000004ff0b7230 */ /* 0x000fe20000004100 */
[----:B------:R-:W-:Y:S01]  /*8700*/  FADD.FTZ R14, R14, R17 ;  /* 0x000000110e0e7221 */ /* 0x000fe20000010000 */
[----:B------:R-:W-:Y:S01]  /*8710*/  HADD2.F32 R5, -RZ, R6.H0_H0 ;  /* 0x20000006ff057230 */ /* 0x000fe20000004100 */
[----:B------:R-:W-:Y:S01]  /*8720*/  FADD.FTZ R15, R15, R2 ;  /* 0x000000020f0f7221 */ /* 0x000fe20000010000 */
[----:B------:R-:W-:Y:S01]  /*8730*/  HADD2.F32 R4, -RZ, R4.H1_H1 ;  /* 0x30000004ff047230 */ /* 0x000fe20000004100 */
[----:B------:R-:W-:Y:S01]  /*8740*/  FADD.FTZ R12, R12, R11 ;  /* 0x0000000b0c0c7221 */ /* 0x000fe20000010000 */
[----:B------:R-:W-:Y:S01]  /*8750*/  HADD2.F32 R6, -RZ, R6.H1_H1 ;  /* 0x30000006ff067230 */ /* 0x000fe20000004100 */
[----:B------:R-:W-:Y:S01]  /*8760*/  FADD.FTZ R18, R18, R5 ;  /* 0x0000000512127221 */ /* 0x000fe20000010000 */
[--C-:B------:R-:W-:Y:S01]  /*8770*/  HADD2.F32 R25, -RZ, R7.reuse.H0_H0 ;  /* 0x20000007ff197230 */ /* 0x100fe20000004100 */
[----:B------:R-:W-:Y:S01]  /*8780*/  FADD.FTZ R13, R13, R4 ;  /* 0x000000040d0d7221 */ /* 0x000fe20000010000 */
[----:B------:R-:W-:Y:S01]  /*8790*/  HADD2.F32 R8, -RZ, R7.H1_H1 ;  /* 0x30000007ff087230 */ /* 0x000fe20000004100 */
[----:B------:R-:W-:-:S02]  /*87a0*/  FADD.FTZ R21, R21, R6 ;  /* 0x0000000615157221 */ /* 0x000fc40000010000 */
[----:B------:R-:W-:Y:S02]  /*87b0*/  FADD.FTZ R22, R22, R25 ;  /* 0x0000001916167221 */ /* 0x000fe40000010000 */
[----:B------:R-:W-:Y:S02]  /*87c0*/  FADD.FTZ R23, R23, R8 ;  /* 0x0000000817177221 */ /* 0x000fe40000010000 */
.L_x_123:
[----:B------:R-:W-:Y:S05]  /*87d0*/  BSYNC B0 ;  /* 0x0000000000007941 */ /* 0x000fea0003800000 */
.L_x_122:
[----:B------:R-:W-:Y:S06]  /*87e0*/  BAR.SYNC.DEFER_BLOCKING 0x0 ;  /* 0x0000000000007b1d */ /* 0x000fec0000010000 */
[----:B------:R-:W-:Y:S01]  /*87f0*/  BSSY B0, `(.L_x_124) ;  /* 0x0000007000007945 */ /* 0x000fe20003800000 */
[----:B------:R-:W-:Y:S05]  /*8800*/  @P5 BRA `(.L_x_125) ;  /* 0x0000005000005947 */ /* 0x000fea0003800000 */
[----:B0-----:R-:W-:Y:S02]  /*8810*/  F2FP.PACK_AB R4, R13, R12 ;  /* 0x0000000c0d04723e */ /* 0x001fe400000000ff */
[----:B------:R-:W-:-:S02]  /*8820*/  F2FP.PACK_AB R5, R15, R14 ;  /* 0x0000000e0f05723e */ /* 0x000fc400000000ff */
[----:B------:R-:W-:Y:S02]  /*8830*/  F2FP.PACK_AB R6, R21, R18 ;  /* 0x000000121506723e */ /* 0x000fe400000000ff */
[----:B------:R-:W-:-:S05]  /*8840*/  F2FP.PACK_AB R7, R23, R22 ;  /* 0x000000161707723e */ /* 0x000fca00000000ff */
[----:B------:R0:W-:Y:S02]  /*8850*/  STS.128 [R9+-0x300], R4 ;  /* 0xfffd000409007388 */ /* 0x0001e40000000c00 */
.L_x_125:
[----:B------:R-:W-:Y:S05]  /*8860*/  BSYNC B0 ;  /* 0x0000000000007941 */ /* 0x000fea0003800000 */
.L_x_124:
[----:B------:R-:W-:Y:S01]  /*8870*/  BAR.SYNC.DEFER_BLOCKING 0x0 ;  /* 0x0000000000007b1d */ /* 0x000fe20000010000 */
[----:B------:R-:W-:-:S05]  /*8880*/  ISETP.GT.AND P2, PT, R19, 0x3f, PT ;  /* 0x0000003f1300780c */ /* 0x000fca0003f44270 */
[----:B------:R-:W-:Y:S08]  /*8890*/  BSSY B0, `(.L_x_126) ;  /* 0x0000013000007945 */ /* 0x000ff00003800000 */
[----:B------:R-:W-:Y:S05]  /*88a0*/  @P2 BRA `(.L_x_127) ;  /* 0x0000011000002947 */ /* 0x000fea0003800000 */
[----:B0-----:R-:W0:Y:S02]  /*88b0*/  LDS.128 R4, [R9] ;  /* 0x0000000009047984 */ /* 0x001e240000000c00 */
[----:B0-----:R-:W-:-:S02]  /*88c0*/  HADD2.F32 R17, -RZ, R5.H0_H0 ;  /* 0x20000005ff117230 */ /* 0x001fc40000004100 */
        /* <DEDUP_REMOVED lines=15> */
.L_x_127:
[----:B------:R-:W-:Y:S05]  /*89c0*/  BSYNC B0 ;  /* 0x0000000000007941 */ /* 0x000fea0003800000 */
.L_x_126:
        /* <DEDUP_REMOVED lines=8> */
.L_x_129:
[----:B------:R-:W-:Y:S05]  /*8a50*/  BSYNC B0 ;  /* 0x0000000000007941 */ /* 0x000fea0003800000 */
.L_x_128:
[----:B------:R-:W-:Y:S06]  /*8a60*/  BAR.SYNC.DEFER_BLOCKING 0x0 ;  /* 0x0000000000007b1d */ /* 0x000fec0000010000 */
[----:B------:R-:W-:Y:S01]  /*8a70*/  BSSY B0, `(.L_x_130) ;  /* 0x0000013000007945 */ /* 0x000fe20003800000 */
[----:B------:R-:W-:Y:S05]  /*8a80*/  @P1 BRA `(.L_x_131) ;  /* 0x0000011000001947 */ /* 0x000fea0003800000 */
[----:B0-----:R-:W0:Y:S02]  /*8a90*/  LDS.128 R4, [R9] ;  /* 0x0000000009047984 */ /* 0x001e240000000c00 */
[--C-:B0-----:R-:W-:Y:S02]  /*8aa0*/  HADD2.F32 R17, -RZ, R5.reuse.H0_H0 ;  /* 0x20000005ff117230 */ /* 0x101fe40000004100 */
[----:B------:R-:W-:-:S02]  /*8ab0*/  HADD2.F32 R2, -RZ, R5.H1_H1 ;  /* 0x30000005ff027230 */ /* 0x000fc40000004100 */
        /* <DEDUP_REMOVED lines=14> */
.L_x_131:
[----:B------:R-:W-:Y:S05]  /*8ba0*/  BSYNC B0 ;  /* 0x0000000000007941 */ /* 0x000fea0003800000 */
.L_x_130:
        /* <DEDUP_REMOVED lines=8> */
.L_x_133:
[----:B------:R-:W-:Y:S05]  /*8c30*/  BSYNC B0 ;  /* 0x0000000000007941 */ /* 0x000fea0003800000 */
.L_x_132:
[----:B------:R-:W-:Y:S06]  /*8c40*/  BAR.SYNC.DEFER_BLOCKING 0x0 ;  /* 0x0000000000007b1d */ /* 0x000fec0000010000 */
[----:B------:R-:W-:Y:S01]  /*8c50*/  BSSY B0, `(.L_x_134) ;  /* 0x0000013000007945 */ /* 0x000fe20003800000 */
[----:B------:R-:W-:Y:S05]  /*8c60*/  @P6 BRA `(.L_x_135) ;  /* 0x0000011000006947 */ /* 0x000fea0003800000 */
[----:B0-----:R-:W0:Y:S02]  /*8c70*/  LDS.128 R8, [R9] ;  /* 0x0000000009087984 */ /* 0x001e240000000c00 */
[----:B0-----:R-:W-:Y:S02]  /*8c80*/  HADD2.F32 R5, -RZ, R8.H0_H0 ;  /* 0x20000008ff057230 */ /* 0x001fe40000004100 */
[----:B------:R-:W-:-:S02]  /*8c90*/  HADD2.F32 R17, -RZ, R10.H0_H0 ;  /* 0x2000000aff117230 */ /* 0x000fc40000004100 */
[----:B------:R-:W-:Y:S01]  /*8ca0*/  HADD2.F32 R8, -RZ, R8.H1_H1 ;  /* 0x30000008ff087230 */ /* 0x000fe20000004100 */
[----:B------:R-:W-:Y:S01]  /*8cb0*/  FADD.FTZ R12, R12, R5 ;  /* 0x000000050c0c7221 */ /* 0x000fe20000010000 */
[--C-:B------:R-:W-:Y:S01]  /*8cc0*/  HADD2.F32 R7, -RZ, R9.reuse.H0_H0 ;  /* 0x20000009ff077230 */ /* 0x100fe20000004100 */
        /* <DEDUP_REMOVED lines=11> */
.L_x_135:
[----:B------:R-:W-:Y:S05]  /*8d80*/  BSYNC B0 ;  /* 0x0000000000007941 */ /* 0x000fea0003800000 */
.L_x_134:
[----:B------:R-:W-:Y:S06]  /*8d90*/  BAR.SYNC.DEFER_BLOCKING 0x0 ;  /* 0x0000000000007b1d */ /* 0x000fec0000010000 */
.L_x_120:
[----:B------:R-:W-:-:S04]  /*8da0*/  IADD3 R19, R19, 0xf, RZ ;  /* 0x0000000f13137810 */ /* 0x000fc80007ffe0ff */
[----:B------:R-:W-:-:S13]  /*8db0*/  ISETP.GT.U32.OR P0, PT, R19, 0x1e, P0 ;  /* 0x0000001e1300780c */ /* 0x000fda0000704470 */
[----:B------:R-:W-:Y:S05]  /*8dc0*/  @P0 EXIT ;  /* 0x000000000000094d */ /* 0x000fea0003800000 */
[----:B------:R-:W-:-:S05]  /*8dd0*/  IMAD.MOV.U32 R2, RZ, RZ, 0x2 ;  /* 0x00000002ff027424 */ /* 0x000fca00078e00ff */
[----:B------:R-:W-:-:S13]  /*8de0*/  ISETP.NE.AND P0, PT, R2, c[0x0][0x258], PT ;  /* 0x0000960002007a0c */ /* 0x000fda0003f05270 */
[----:B------:R-:W-:Y:S05]  /*8df0*/  @!P0 BRA `(.L_x_136) ;  /* 0x000000b000008947 */ /* 0x000fea0003800000 */
[----:B------:R-:W-:Y:S01]  /*8e00*/  IMAD R3, R0, 0x60, R3 ;  /* 0x0000006000037824 */ /* 0x000fe200078e0203 */
[----:B------:R-:W-:Y:S02]  /*8e10*/  F2FP.PACK_AB R13, R13, R12 ;  /* 0x0000000c0d0d723e */ /* 0x000fe400000000ff */
[----:B------:R-:W-:Y:S01]  /*8e20*/  F2FP.PACK_AB R15, R15, R14 ;  /* 0x0000000e0f0f723e */ /* 0x000fe200000000ff */
[----:B------:R-:W-:Y:S01]  /*8e30*/  IMAD.WIDE R2, R3, R2, c[0x0][0x160] ;  /* 0x0000580003027625 */ /* 0x000fe200078e0202 */
[----:B------:R-:W-:Y:S02]  /*8e40*/  F2FP.PACK_AB R21, R21, R18 ;  /* 0x000000121515723e */ /* 0x000fe400000000ff */
[----:B------:R-:W-:Y:S02]  /*8e50*/  F2FP.PACK_AB R23, R23, R22 ;  /* 0x000000161717723e */ /* 0x000fe400000000ff */
[----:B------:R-:W-:Y:S04]  /*8e60*/  STG.E [R2.64], R13 ;  /* 0x0000000d02007986 */ /* 0x000fe8000c101924 */
[----:B------:R-:W-:Y:S04]  /*8e70*/  STG.E [R2.64+0x4], R15 ;  /* 0x0000040f02007986 */ /* 0x000fe8000c101924 */
[----:B------:R-:W-:Y:S04]  /*8e80*/  STG.E [R2.64+0x8], R21 ;  /* 0x0000081502007986 */ /* 0x000fe8000c101924 */
[----:B------:R-:W-:Y:S01]  /*8e90*/  STG.E [R2.64+0xc], R23 ;  /* 0x00000c1702007986 */ /* 0x000fe2000c101924 */
[----:B------:R-:W-:Y:S05]  /*8ea0*/  EXIT ;  /* 0x000000000000794d */ /* 0x000fea0003800000 */
.L_x_136:
[----:B0-----:R-:W-:Y:S02]  /*8eb0*/  IMAD.MOV.U32 R4, RZ, RZ, c[0x0][0x250] ;  /* 0x00009400ff047624 */ /* 0x001fe400078e00ff */
[----:B------:R-:W-:-:S05]  /*8ec0*/  IMAD.MOV.U32 R5, RZ, RZ, c[0x0][0x254] ;  /* 0x00009500ff057624 */ /* 0x000fca00078e00ff */
[----:B------:R-:W2:Y:S02]  /*8ed0*/  LDG.E R4, [R4.64] ;  /* 0x0000002404047981 */ /* 0x000ea4000c1e1900 */
[C---:B--2---:R-:W-:Y:S02]  /*8ee0*/  FMUL.FTZ R13, R4.reuse, R13 ;  /* 0x0000000d040d7220 */ /* 0x044fe40000410000 */
[C---:B------:R-:W-:Y:S02]  /*8ef0*/  FMUL.FTZ R14, R4.reuse, R14 ;  /* 0x0000000e040e7220 */ /* 0x040fe40000410000 */
[C---:B------:R-:W-:Y:S02]  /*8f00*/  FMUL.FTZ R15, R4.reuse, R15 ;  /* 0x0000000f040f7220 */ /* 0x040fe40000410000 */
[----:B------:R-:W0:Y:S01]  /*8f10*/  F2I.S8.NTZ R13, R13 ;  /* 0x0000000d000d7305 */ /* 0x000e220000202100 */
[C---:B------:R-:W-:Y:S02]  /*8f20*/  FMUL.FTZ R18, R4.reuse, R18 ;  /* 0x0000001204127220 */ /* 0x040fe40000410000 */
[----:B------:R-:W-:-:S02]  /*8f30*/  FMUL.FTZ R21, R4, R21 ;  /* 0x0000001504157220 */ /* 0x000fc40000410000 */
[C---:B------:R-:W-:Y:S02]  /*8f40*/  FMUL.FTZ R12, R4.reuse, R12 ;  /* 0x0000000c040c7220 */ /* 0x040fe40000410000 */
[C---:B------:R-:W-:Y:S01]  /*8f50*/  FMUL.FTZ R22, R4.reuse, R22 ;  /* 0x0000001604167220 */ /* 0x040fe20000410000 */
[----:B------:R-:W1:Y:S01]  /*8f60*/  F2I.S8.NTZ R14, R14 ;  /* 0x0000000e000e7305 */ /* 0x000e620000202100 */
[----:B------:R-:W-:-:S07]  /*8f70*/  FMUL.FTZ R4, R4, R23 ;  /* 0x0000001704047220 */ /* 0x000fce0000410000 */
[----:B------:R-:W2:Y:S01]  /*8f80*/  F2I.S8.NTZ R15, R15 ;  /* 0x0000000f000f7305 */ /* 0x000ea20000202100 */
[----:B0-----:R-:W-:-:S04]  /*8f90*/  PRMT R2, R13, 0x8880, RZ ;  /* 0x000088800d027816 */ /* 0x001fc800000000ff */
[----:B------:R-:W-:-:S03]  /*8fa0*/  PRMT R2, R2, 0x7710, RZ ;  /* 0x0000771002027816 */ /* 0x000fc600000000ff */
[----:B------:R-:W0:Y:S01]  /*8fb0*/  F2I.S8.NTZ R18, R18 ;  /* 0x0000001200127305 */ /* 0x000e220000202100 */
[----:B-1----:R-:W-:Y:S02]  /*8fc0*/  PRMT R5, R14, 0x8880, RZ ;  /* 0x000088800e057816 */ /* 0x002fe400000000ff */
[----:B------:R-:W-:Y:S02]  /*8fd0*/  LOP3.LUT R11, R2, 0xff, RZ, 0xc0, !PT ;  /* 0x000000ff020b7812 */ /* 0x000fe400078ec0ff */
[----:B------:R-:W-:Y:S02]  /*8fe0*/  PRMT R5, R5, 0x7710, RZ ;  /* 0x0000771005057816 */ /* 0x000fe400000000ff */
[----:B--2---:R-:W-:Y:S01]  /*8ff0*/  PRMT R6, R15, 0x8880, RZ ;  /* 0x000088800f067816 */ /* 0x004fe200000000ff */
[----:B------:R-:W1:Y:S01]  /*9000*/  F2I.S8.NTZ R21, R21 ;  /* 0x0000001500157305 */ /* 0x000e620000202100 */
[----:B------:R-:W-:Y:S02]  /*9010*/  LOP3.LUT R9, R5, 0xff, RZ, 0xc0, !PT ;  /* 0x000000ff05097812 */ /* 0x000fe400078ec0ff */
[----:B------:R-:W-:-:S02]  /*9020*/  PRMT R6, R6, 0x7710, RZ ;  /* 0x0000771006067816 */ /* 0x000fc400000000ff */
[----:B------:R-:W-:Y:S02]  /*9030*/  SHF.L.U64.HI R5, R11, 0x8, RZ ;  /* 0x000000080b057819 */ /* 0x000fe400000102ff */
[----:B------:R-:W-:Y:S01]  /*9040*/  LOP3.LUT R8, R6, 0xff, RZ, 0xc0, !PT ;  /* 0x000000ff06087812 */ /* 0x000fe200078ec0ff */
[----:B------:R-:W2:Y:S01]  /*9050*/  F2I.S8.NTZ R12, R12 ;  /* 0x0000000c000c7305 */ /* 0x000ea20000202100 */
[----:B------:R-:W-:Y:S02]  /*9060*/  SHF.L.U64.HI R6, R9, 0x10, RZ ;  /* 0x0000001009067819 */ /* 0x000fe400000102ff */
[----:B------:R-:W-:Y:S02]  /*9070*/  SHF.L.U64.HI R7, R8, 0x18, RZ ;  /* 0x0000001808077819 */ /* 0x000fe400000102ff */
[----:B0-----:R-:W-:Y:S02]  /*9080*/  PRMT R2, R18, 0x8880, RZ ;  /* 0x0000888012027816 */ /* 0x001fe400000000ff */
[----:B------:R-:W-:Y:S01]  /*9090*/  LOP3.LUT R7, R7, R6, R5, 0xfe, !PT ;  /* 0x0000000607077212 */ /* 0x000fe200078efe05 */
[----:B------:R-:W0:Y:S01]  /*90a0*/  F2I.S8.NTZ R22, R22 ;  /* 0x0000001600167305 */ /* 0x000e220000202100 */
[----:B------:R-:W-:-:S02]  /*90b0*/  PRMT R2, R2, 0x7710, RZ ;  /* 0x0000771002027816 */ /* 0x000fc400000000ff */
[----:B-1----:R-:W-:Y:S02]  /*90c0*/  PRMT R5, R21, 0x8880, RZ ;  /* 0x0000888015057816 */ /* 0x002fe400000000ff */
[----:B------:R-:W-:Y:S02]  /*90d0*/  LOP3.LUT R2, R2, 0xff, RZ, 0xc0, !PT ;  /* 0x000000ff02027812 */ /* 0x000fe400078ec0ff */
[----:B------:R-:W-:Y:S01]  /*90e0*/  PRMT R5, R5, 0x7710, RZ ;  /* 0x0000771005057816 */ /* 0x000fe200000000ff */
[----:B------:R-:W1:Y:S01]  /*90f0*/  F2I.S8.NTZ R4, R4 ;  /* 0x0000000400047305 */ /* 0x000e620000202100 */
[----:B--2---:R-:W-:Y:S02]  /*9100*/  PRMT R12, R12, 0x8880, RZ ;  /* 0x000088800c0c7816 */ /* 0x004fe400000000ff */
[----:B------:R-:W-:Y:S01]  /*9110*/  LOP3.LUT R6, R2, 0xffffff00, R7, 0xf8, !PT ;  /* 0xffffff0002067812 */ /* 0x000fe200078ef807 */
[----:B------:R-:W-:Y:S01]  /*9120*/  IMAD R7, R0, 0x60, R3 ;  /* 0x0000006000077824 */ /* 0x000fe200078e0203 */
[----:B------:R-:W-:-:S02]  /*9130*/  PRMT R5, R5, 0x7604, RZ ;  /* 0x0000760405057816 */ /* 0x000fc400000000ff */
[----:B------:R-:W-:Y:S02]  /*9140*/  PRMT R2, R12, 0x7710, RZ ;  /* 0x000077100c027816 */ /* 0x000fe400000000ff */
[----:B0-----:R-:W-:Y:S02]  /*9150*/  PRMT R22, R22, 0x8880, RZ ;  /* 0x0000888016167816 */ /* 0x001fe400000000ff */
[----:B------:R-:W-:Y:S01]  /*9160*/  LOP3.LUT R3, R5, 0xffff00ff, R6, 0xf8, !PT ;  /* 0xffff00ff05037812 */ /* 0x000fe200078ef806 */
[----:B------:R-:W-:Y:S01]  /*9170*/  IMAD.U32 R5, R9, 0x10000, RZ ;  /* 0x0001000009057824 */ /* 0x000fe200078e00ff */
[----:B------:R-:W-:Y:S02]  /*9180*/  PRMT R0, R22, 0x7710, RZ ;  /* 0x0000771016007816 */ /* 0x000fe400000000ff */
[----:B------:R-:W-:Y:S02]  /*9190*/  PRMT R2, R2, 0x6540, R11 ;  /* 0x0000654002027816 */ /* 0x000fe4000000000b */
[----:B------:R-:W-:-:S02]  /*91a0*/  PRMT R0, R0, 0x7054, RZ ;  /* 0x0000705400007816 */ /* 0x000fc400000000ff */
[----:B-1----:R-:W-:Y:S02]  /*91b0*/  PRMT R6, R4, 0x8880, RZ ;  /* 0x0000888004067816 */ /* 0x002fe400000000ff */
[----:B------:R-:W-:Y:S02]  /*91c0*/  LOP3.LUT R5, R5, 0xff00ffff, R2, 0xf8, !PT ;  /* 0xff00ffff05057812 */ /* 0x000fe400078ef802 */
[----:B------:R-:W-:Y:S02]  /*91d0*/  LOP3.LUT R3, R0, 0xff00ffff, R3, 0xf8, !PT ;  /* 0xff00ffff00037812 */ /* 0x000fe400078ef803 */
[----:B------:R-:W-:Y:S02]  /*91e0*/  IADD3 R4, P0, R7, c[0x0][0x160], RZ ;  /* 0x0000580007047a10 */ /* 0x000fe40007f1e0ff */
[----:B------:R-:W-:Y:S02]  /*91f0*/  PRMT R0, R6, 0x7710, RZ ;  /* 0x0000771006007816 */ /* 0x000fe400000000ff */
[----:B------:R-:W-:-:S02]  /*9200*/  PRMT R2, R5, 0x4210, R8 ;  /* 0x0000421005027816 */ /* 0x000fc40000000008 */
[----:B------:R-:W-:Y:S02]  /*9210*/  LEA.HI.X.SX32 R5, R7, c[0x0][0x164], 0x1, P0 ;  /* 0x0000590007057a11 */ /* 0x000fe400000f0eff */
[----:B------:R-:W-:-:S05]  /*9220*/  PRMT R3, R3, 0x4210, R0 ;  /* 0x0000421003037816 */ /* 0x000fca0000000000 */
[----:B------:R-:W-:Y:S01]  /*9230*/  STG.E.64 [R4.64], R2 ;  /* 0x0000000204007986 */ /* 0x000fe2000c101b24 */
[----:B------:R-:W-:Y:S05]  /*9240*/  EXIT ;  /* 0x000000000000794d */ /* 0x000fea0003800000 */
.L_x_22:
[----:B------:R-:W-:Y:S01]  /*9250*/  IMAD.MOV.U32 R3, RZ, RZ, 0x10 ;  /* 0x00000010ff037424 */ /* 0x000fe200078e00ff */
[----:B0-----:R-:W-:Y:S01]  /*9260*/  MOV R4, 0x92a0 ;  /* 0x000092a000047802 */ /* 0x001fe20000000f00 */
[----:B------:R-:W-:Y:S02]  /*9270*/  IMAD.MOV.U32 R0, RZ, RZ, 0x1f ;  /* 0x0000001fff007424 */ /* 0x000fe400078e00ff */
[----:B------:R-:W-:Y:S02]  /*9280*/  IMAD.MOV.U32 R7, RZ, RZ, -0x1 ;  /* 0xffffffffff077424 */ /* 0x000fe400078e00ff */
[----:B------:R-:W-:Y:S05]  /*9290*/  CALL.REL.NOINC `($__internal_0_$__cuda_sm70_shflsync_bfly_p) ;  /* 0x000001b000007944 */ /* 0x000fea0003c00000 */
[----:B01----:R-:W-:Y:S05]  /*92a0*/  BRA `(.L_x_137) ;  /* 0xffff8b8000007947 */ /* 0x003fea000383ffff */
.L_x_23:
[----:B-1----:R-:W-:Y:S01]  /*92b0*/  IMAD.MOV.U32 R6, RZ, RZ, R9 ;  /* 0x000000ffff067224 */ /* 0x002fe200078e0009 */
[----:B0-----:R-:W-:Y:S01]  /*92c0*/  MOV R4, 0x9310 ;  /* 0x0000931000047802 */ /* 0x001fe20000000f00 */
[----:B------:R-:W-:Y:S02]  /*92d0*/  IMAD.MOV.U32 R3, RZ, RZ, 0x8 ;  /* 0x00000008ff037424 */ /* 0x000fe400078e00ff */
[----:B------:R-:W-:Y:S02]  /*92e0*/  IMAD.MOV.U32 R0, RZ, RZ, 0x1f ;  /* 0x0000001fff007424 */ /* 0x000fe400078e00ff */
[----:B------:R-:W-:-:S02]  /*92f0*/  IMAD.MOV.U32 R7, RZ, RZ, -0x1 ;  /* 0xffffffffff077424 */ /* 0x000fc400078e00ff */
[----:B------:R-:W-:Y:S05]  /*9300*/  CALL.REL.NOINC `($__internal_0_$__cuda_sm70_shflsync_bfly_p) ;  /* 0x0000014000007944 */ /* 0x000fea0003c00000 */
[----:B01----:R-:W-:Y:S01]  /*9310*/  FADD.FTZ R6, R9, R0 ;  /* 0x0000000009067221 */ /* 0x003fe20000010000 */
[----:B------:R-:W-:Y:S01]  /*9320*/  MOV R4, 0x9370 ;  /* 0x0000937000047802 */ /* 0x000fe20000000f00 */
[----:B------:R-:W-:-:S02]  /*9330*/  IMAD.MOV.U32 R3, RZ, RZ, 0x4 ;  /* 0x00000004ff037424 */ /* 0x000fc400078e00ff */
[----:B------:R-:W-:Y:S02]  /*9340*/  IMAD.MOV.U32 R0, RZ, RZ, 0x1f ;  /* 0x0000001fff007424 */ /* 0x000fe400078e00ff */
[----:B------:R-:W-:Y:S02]  /*9350*/  IMAD.MOV.U32 R7, RZ, RZ, -0x1 ;  /* 0xffffffffff077424 */ /* 0x000fe400078e00ff */
[----:B------:R-:W-:Y:S05]  /*9360*/  CALL.REL.NOINC `($__internal_0_$__cuda_sm70_shflsync_bfly_p) ;  /* 0x000000e000007944 */ /* 0x000fea0003c00000 */
[----:B01----:R-:W-:Y:S01]  /*9370*/  FADD.FTZ R6, R6, R0 ;  /* 0x0000000006067221 */ /* 0x003fe20000010000 */
[----:B------:R-:W-:Y:S01]  /*9380*/  MOV R4, 0x93d0 ;  /* 0x000093d000047802 */ /* 0x000fe20000000f00 */
[----:B------:R-:W-:Y:S02]  /*9390*/  IMAD.MOV.U32 R3, RZ, RZ, 0x2 ;  /* 0x00000002ff037424 */ /* 0x000fe400078e00ff */
[----:B------:R-:W-:Y:S02]  /*93a0*/  IMAD.MOV.U32 R0, RZ, RZ, 0x1f ;  /* 0x0000001fff007424 */ /* 0x000fe400078e00ff */
[----:B------:R-:W-:Y:S02]  /*93b0*/  IMAD.MOV.U32 R7, RZ, RZ, -0x1 ;  /* 0xffffffffff077424 */ /* 0x000fe400078e00ff */
[----:B------:R-:W-:Y:S05]  /*93c0*/  CALL.REL.NOINC `($__internal_0_$__cuda_sm70_shflsync_bfly_p) ;  /* 0x0000008000007944 */ /* 0x000fea0003c00000 */
[----:B01----:R-:W-:Y:S01]  /*93d0*/  FADD.FTZ R6, R6, R0 ;  /* 0x0000000006067221 */ /* 0x003fe20000010000 */
[----:B------:R-:W-:Y:S01]  /*93e0*/  MOV R4, 0x9430 ;  /* 0x0000943000047802 */ /* 0x000fe20000000f00 */
[----:B------:R-:W-:-:S02]  /*93f0*/  IMAD.MOV.U32 R3, RZ, RZ, 0x1 ;  /* 0x00000001ff037424 */ /* 0x000fc400078e00ff */
[----:B------:R-:W-:Y:S02]  /*9400*/  IMAD.MOV.U32 R0, RZ, RZ, 0x1f ;  /* 0x0000001fff007424 */ /* 0x000fe400078e00ff */
[----:B------:R-:W-:Y:S02]  /*9410*/  IMAD.MOV.U32 R7, RZ, RZ, -0x1 ;  /* 0xffffffffff077424 */ /* 0x000fe400078e00ff */
[----:B------:R-:W-:Y:S05]  /*9420*/  CALL.REL.NOINC `($__internal_0_$__cuda_sm70_shflsync_bfly_p) ;  /* 0x0000002000007944 */ /* 0x000fea0003c00000 */
[----:B-1----:R-:W-:Y:S01]  /*9430*/  IMAD.MOV.U32 R5, RZ, RZ, R0 ;  /* 0x000000ffff057224 */ /* 0x002fe200078e0000 */
[----:B0-----:R-:W-:Y:S05]  /*9440*/  BRA `(.L_x_138) ;  /* 0xffff8a7000007947 */ /* 0x001fea000383ffff */
        .weak           $__internal_0_$__cuda_sm70_shflsync_bfly_p
        .type           $__internal_0_$__cuda_sm70_shflsync_bfly_p,@function
        .size           $__internal_0_$__cuda_sm70_shflsync_bfly_p,(.L_x_3251 - $__internal_0_$__cuda_sm70_shflsync_bfly_p)
$__internal_0_$__cuda_sm70_shflsync_bfly_p:
[----:B------:R-:W-:Y:S01]  /*9450*/  IMAD.MOV.U32 R5, RZ, RZ, 0x0 ;  /* 0x00000000ff057424 */ /* 0x000fe200078e00ff */
[----:B------:R-:W-:Y:S04]  /*9460*/  WARPSYNC R7 ;  /* 0x0000000700007348 */ /* 0x000fe80003800000 */
[----:B------:R0:W1:Y:S01]  /*9470*/  SHFL.BFLY PT, R0, R6, R3, R0 ;  /* 0x0c00000306007389 */ /* 0x00006200000e0000 */
[----:B------:R-:W-:Y:S05]  /*9480*/  RET.REL.NODEC R4 `(_ZN4mmha33masked_multihead_attention_kernelItLi96ELi128ELi1ELi16ELi256ELb1ELb1EEEv26Multihead_attention_paramsIT_XT5_EE) ;  /* 0xffff6b7004007950 */ /* 0x000fea0003c3ffff */
.L_x_139:
[----:B------:R-:W-:-:S00]  /*9490*/  BRA `(.L_x_139) ;  /* 0xfffffff000007947 */ /* 0x000fc0000383ffff */
[----:B------:R-:W-:-:S00]  /*94a0*/  NOP ;  /* 0x0000000000007918 */ /* 0x000fc00000000000 */
        /* <DEDUP_REMOVED lines=13> */
.L_x_3251:


//--------------------- .text._ZN4mmha33masked_multihead_attention_kernelItLi96ELi128ELi2ELi16ELi128ELb1ELb1EEEv26Multihead_attention_paramsIT_XT5_EE --------------------------
	.section	.text._ZN4mmha33masked_multihead_attention_kernelItLi96ELi128ELi2ELi16ELi128ELb1ELb1EEEv26Multihead_attention_paramsIT_XT5_EE,"ax",@progbits
	.sectioninfo	@"SHI_REGISTERS=135"
	.align	128
        .global         _ZN4mmha33masked_multihead_attention_kernelItLi96ELi128ELi2ELi16ELi128ELb1ELb1EEEv26Multihead_attention_paramsIT_XT5_EE
        .type           _ZN4mmha33masked_multihead_attention_kernelItLi96ELi128ELi2ELi16ELi128ELb1ELb1EEEv26Multihead_attention_paramsIT_XT5_EE,@function
        .size           _ZN4mmha33masked_multihead_attention_kernelItLi96ELi128ELi2ELi16ELi128ELb1ELb1EEEv26Multihead_attention_paramsIT_XT5_EE,(.L_x_3252 - _ZN4mmha33masked_multihead_attention_kernelItLi96ELi128ELi2ELi16ELi128ELb1ELb1EEEv26Multihead_attention_paramsIT_XT5_EE)
        .other          _ZN4mmha33masked_multihead_attention_kernelItLi96ELi128ELi2ELi16ELi128ELb1ELb1EEEv26Multihead_attention_paramsIT_XT5_EE,@"STO_CUDA_ENTRY STV_DEFAULT"
_ZN4mmha33masked_multihead_attention_kernelItLi96ELi128ELi2ELi16ELi128ELb1ELb1EEEv26Multihead_attention_paramsIT_XT5_EE:
.text._ZN4mmha33masked_multihead_attention_kernelItLi96ELi128ELi2ELi16ELi128ELb1ELb1EEEv26Multihead_attention_paramsIT_XT5_EE:
        /* <DEDUP_REMOVED lines=11> */
.L_x_140:
        /* <DEDUP_REMOVED lines=8> */
[----:B------:R-:W-:Y:S02]  /*0130*/  IABS R30, c[0x0][0x1d4] ;  /* 0x00007500001e7a13 */ /* 0x000fe40000000000 */
        /* <DEDUP_REMOVED lines=11> */
[----:B------:R-:W-:Y:S02]  /*01f0*/  IMAD.MOV R0, RZ, RZ, -R3 ;  /* 0x000000ffff007224 */ /* 0x000fe400078e0a03 */
[----:B------:R-:W-:-:S04]  /*0200*/  IMAD.WIDE R22, R19, R2, c[0x0][0x278] ;  /* 0x00009e0013167625 */ /* 0x000fc800078e0202 */
[C---:B------:R-:W-:Y:S02]  /*0210*/  IMAD R0, R5.reuse, R0, R4 ;  /* 0x0000000005007224 */ /* 0x040fe400078e0204 */
[----:B------:R-:W4:Y:S03]  /*0220*/  LDG.E R22, [R22.64] ;  /* 0x0000002416167981 */ /* 0x000f26000c1e1900 */
        /* <DEDUP_REMOVED lines=8> */
[----:B------:R-:W-:-:S04]  /*02b0*/  IMAD.MOV.U32 R15, RZ, RZ, R3 ;  /* 0x000000ffff0f7224 */ /* 0x000fc800078e0003 */
[----:B------:R-:W-:Y:S01]  /*02c0*/  @!P3 IMAD.MOV R15, RZ, RZ, -R15 ;  /* 0x000000ffff0fb224 */ /* 0x000fe200078e0a0f */
[----:B------:R-:W-:-:S05]  /*02d0*/  @!P2 LOP3.LUT R15, RZ, c[0x0][0x1d0], RZ, 0x33, !PT ;  /* 0x00007400ff0faa12 */ /* 0x000fca00078e33ff */
[----:B------:R-:W-:-:S05]  /*02e0*/  @P4 IMAD.WIDE R2, R15, R2, c[0x0][0x240] ;  /* 0x000090000f024625 */ /* 0x000fca00078e0202 */
[----:B------:R-:W4:Y:S01]  /*02f0*/  @P4 LDG.E R18, [R2.64] ;  /* 0x0000002402124981 */ /* 0x000f22000c1e1900 */
[C---:B--2---:R-:W-:Y:S01]  /*0300*/  ISETP.LT.AND P2, PT, R17.reuse, 0x20, P4 ;  /* 0x000000201100780c */ /* 0x044fe20002741270 */
[----:B------:R-:W-:-:S12]  /*0310*/  IMAD.SHL.U32 R13, R17, 0x4, RZ ;  /* 0x00000004110d7824 */ /* 0x000fd800078e00ff */
[----:B------:R-:W-:Y:S01]  /*0320*/  @P2 IMAD.MOV.U32 R7, RZ, RZ, 0x2 ;  /* 0x00000002ff072424 */ /* 0x000fe200078e00ff */
[----:B------:R-:W0:Y:S01]  /*0330*/  I2F.RP R12, R30 ;  /* 0x0000001e000c7306 */ /* 0x000e220000209400 */
[C---:B------:R-:W-:Y:S02]  /*0340*/  LEA.HI R26, R17.reuse, R17, RZ, 0x1 ;  /* 0x00000011111a7211 */ /* 0x040fe400078f08ff */
[----:B------:R-:W-:Y:S02]  /*0350*/  ISETP.GT.AND P0, PT, R17, 0x17, PT ;  /* 0x000000171100780c */ /* 0x000fe40003f04270 */
[----:B------:R-:W-:Y:S01]  /*0360*/  LOP3.LUT R78, R26, 0x3ffffffe, RZ, 0xc0, !PT ;  /* 0x3ffffffe1a4e7812 */ /* 0x000fe200078ec0ff */
[----:B---3--:R-:W-:Y:S01]  /*0370*/  IMAD R24, R19, c[0x0][0x1d8], R25 ;  /* 0x0000760013187a24 */ /* 0x008fe200078e0219 */
[----:B------:R-:W-:-:S03]  /*0380*/  SHF.R.S32.HI R26, RZ, 0x1, R26 ;  /* 0x00000001ff1a7819 */ /* 0x000fc6000001141a */
[----:B------:R-:W-:Y:S02]  /*0390*/  IMAD.IADD R78, R17, 0x1, -R78 ;  /* 0x00000001114e7824 */ /* 0x000fe400078e0a4e */
[----:B------:R-:W-:Y:S01]  /*03a0*/  IMAD R116, R24, 0x60, RZ ;  /* 0x0000006018747824 */ /* 0x000fe200078e02ff */
[----:B0-----:R-:W0:Y:S01]  /*03b0*/  MUFU.RCP R12, R12 ;  /* 0x0000000c000c7308 */ /* 0x001e220000001000 */
[----:B------:R-:W-:Y:S02]  /*03c0*/  IMAD.SHL.U32 R79, R78, 0x4, RZ ;  /* 0x000000044e4f7824 */ /* 0x000fe400078e00ff */
[----:B------:R-:W-:Y:S01]  /*03d0*/  IMAD R34, R26, 0x8, R116 ;  /* 0x000000081a227824 */ /* 0x000fe200078e0274 */
[----:B------:R-:W-:Y:S01]  /*03e0*/  ISETP.NE.U32.AND P3, PT, RZ, c[0x0][0x1f8], PT ;  /* 0x00007e00ff007a0c */ /* 0x000fe20003f65070 */
[----:B------:R-:W-:Y:S01]  /*03f0*/  @!P0 IMAD.MOV.U32 R10, RZ, RZ, 0x2 ;  /* 0x00000002ff0a8424 */ /* 0x000fe200078e00ff */
[----:B------:R-:W-:Y:S02]  /*0400*/  ISETP.EQ.U32.AND P1, PT, RZ, c[0x0][0x170], PT ;  /* 0x00005c00ff007a0c */ /* 0x000fe40003f22070 */
[----:B------:R-:W-:-:S02]  /*0410*/  ISETP.NE.AND.EX P3, PT, RZ, c[0x0][0x1fc], PT, P3 ;  /* 0x00007f00ff007a0c */ /* 0x000fc40003f65330 */
[----:B------:R-:W-:Y:S01]  /*0420*/  ISETP.EQ.OR.EX P1, PT, RZ, c[0x0][0x174], P0, P1 ;  /* 0x00005d00ff007a0c */ /* 0x000fe20000722710 */
[----:B------:R-:W-:Y:S01]  /*0430*/  IMAD R0, R25, 0x60, RZ ;  /* 0x0000006019007824 */ /* 0x000fe200078e02ff */
[----:B------:R-:W-:Y:S01]  /*0440*/  SHF.R.S32.HI R4, RZ, 0x1f, R19 ;  /* 0x0000001fff047819 */ /* 0x000fe20000011413 */
[----:B------:R-:W-:Y:S02]  /*0450*/  IMAD.MOV.U32 R27, RZ, RZ, RZ ;  /* 0x000000ffff1b7224 */ /* 0x000fe400078e00ff */
[----:B------:R-:W-:-:S06]  /*0460*/  IMAD.IADD R14, R0, 0x1, R13 ;  /* 0x00000001000e7824 */ /* 0x000fcc00078e020d */
[C---:B------:R-:W-:Y:S02]  /*0470*/  @P3 LEA R8, P4, R19.reuse, c[0x0][0x1f8], 0x2 ;  /* 0x00007e0013083a11 */ /* 0x040fe400078810ff */
[----:B------:R-:W-:Y:S02]  /*0480*/  @!P1 IMAD.MOV.U32 R5, RZ, RZ, 0x2 ;  /* 0x00000002ff059424 */ /* 0x000fe400078e00ff */
[----:B------:R-:W-:Y:S01]  /*0490*/  @P3 LEA.HI.X R9, R19, c[0x0][0x1fc], R4, 0x2, P4 ;  /* 0x00007f0013093a11 */ /* 0x000fe200020f1404 */
[----:B----4-:R-:W-:Y:S01]  /*04a0*/  @P2 IMAD R2, R18, c[0x0][0x1d8], R25 ;  /* 0x0000760012022a24 */ /* 0x010fe200078e0219 */
[----:B------:R-:W-:Y:S01]  /*04b0*/  IADD3 R16, R22, -0x1, RZ ;  /* 0xffffffff16107810 */ /* 0x000fe20007ffe0ff */
[----:B------:R-:W-:Y:S01]  /*04c0*/  CS2R R20, SRZ ;  /* 0x0000000000147805 */ /* 0x000fe2000001ff00 */
[----:B------:R-:W-:Y:S01]  /*04d0*/  @!P1 IMAD.WIDE R4, R14, R5, c[0x0][0x170] ;  /* 0x00005c000e049625 */ /* 0x000fe200078e0205 */
[----:B------:R1:W5:Y:S03]  /*04e0*/  @P3 LDG.E R27, [R8.64] ;  /* 0x00000024081b3981 */ /* 0x000366000c1e1900 */
[----:B------:R-:W-:Y:S01]  /*04f0*/  @P2 IMAD R6, R2, 0x60, R13 ;  /* 0x0000006002062824 */ /* 0x000fe200078e020d */
[----:B------:R2:W5:Y:S03]  /*0500*/  @!P1 LDG.E.64 R20, [R4.64] ;  /* 0x0000002404149981 */ /* 0x000566000c1e1b00 */
[----:B------:R-:W-:-:S05]  /*0510*/  @P2 IMAD.WIDE R6, R6, R7, c[0x0][0x230] ;  /* 0x00008c0006062625 */ /* 0x000fca00078e0207 */
[----:B------:R3:W5:Y:S01]  /*0520*/  @P2 LDG.E.64 R36, [R6.64] ;  /* 0x0000002406242981 */ /* 0x000762000c1e1b00 */
[----:B------:R-:W-:-:S04]  /*0530*/  @!P0 IMAD R3, R16, 0x8, R79 ;  /* 0x0000000810038824 */ /* 0x000fc800078e024f */
[----:B------:R-:W-:-:S04]  /*0540*/  @!P0 IMAD R3, R34, c[0x0][0x1d4], R3 ;  /* 0x0000750022038a24 */ /* 0x000fc800078e0203 */
[----:B------:R-:W-:Y:S01]  /*0550*/  @!P0 IMAD.WIDE R2, R3, R10, c[0x0][0x198] ;  /* 0x0000660003028625 */ /* 0x000fe200078e020a */
[----:B0-----:R-:W-:-:S04]  /*0560*/  IADD3 R10, R12, 0xffffffe, RZ ;  /* 0x0ffffffe0c0a7810 */ /* 0x001fc80007ffe0ff */
[----:B------:R0:W1:Y:S01]  /*0570*/  F2I.FTZ.U32.TRUNC.NTZ R11, R10 ;  /* 0x0000000a000b7305 */ /* 0x000062000021f000 */
[----:B------:R-:W-:Y:S01]  /*0580*/  IABS R23, R16 ;  /* 0x0000001000177213 */ /* 0x000fe20000000000 */
[----:B0-----:R-:W-:Y:S02]  /*0590*/  IMAD.MOV.U32 R10, RZ, RZ, RZ ;  /* 0x000000ffff0a7224 */ /* 0x001fe400078e00ff */
[----:B-1----:R-:W-:-:S04]  /*05a0*/  IMAD.MOV R9, RZ, RZ, -R11 ;  /* 0x000000ffff097224 */ /* 0x002fc800078e0a0b */
[----:B--2---:R-:W-:-:S04]  /*05b0*/  IMAD R5, R9, R30, RZ ;  /* 0x0000001e09057224 */ /* 0x004fc800078e02ff */
[----:B------:R-:W-:-:S06]  /*05c0*/  IMAD.HI.U32 R11, R11, R5, R10 ;  /* 0x000000050b0b7227 */ /* 0x000fcc00078e000a */
[----:B------:R-:W-:-:S04]  /*05d0*/  IMAD.HI.U32 R11, R11, R23, RZ ;  /* 0x000000170b0b7227 */ /* 0x000fc800078e00ff */
[----:B------:R-:W-:-:S04]  /*05e0*/  IMAD.MOV R11, RZ, RZ, -R11 ;  /* 0x000000ffff0b7224 */ /* 0x000fc800078e0a0b */
[----:B------:R-:W-:-:S05]  /*05f0*/  IMAD R23, R30, R11, R23 ;  /* 0x0000000b1e177224 */ /* 0x000fca00078e0217 */
[----:B------:R-:W-:Y:S01]  /*0600*/  ISETP.GT.U32.AND P1, PT, R30, R23, PT ;  /* 0x000000171e00720c */ /* 0x000fe20003f24070 */
[----:B------:R-:W-:Y:S01]  /*0610*/  CS2R R28, SRZ ;  /* 0x00000000001c7805 */ /* 0x000fe2000001ff00 */
[----:B------:R-:W-:Y:S01]  /*0620*/  ISETP.NE.AND P3, PT, RZ, c[0x0][0x1c8], PT ;  /* 0x00007200ff007a0c */ /* 0x000fe20003f65270 */
[----:B------:R-:W-:Y:S04]  /*0630*/  BSSY B0, `(.L_x_141) ;  /* 0x0000026000007945 */ /* 0x000fe80003800000 */
[----:B------:R0:W5:Y:S06]  /*0640*/  @!P0 LDG.E.64 R28, [R2.64] ;  /* 0x00000024021c8981 */ /* 0x00016c000c1e1b00 */
[----:B------:R-:W-:-:S05]  /*0650*/  @!P1 IMAD.IADD R23, R23, 0x1, -R30 ;  /* 0x0000000117179824 */ /* 0x000fca00078e0a1e */
[----:B------:R-:W-:Y:S01]  /*0660*/  ISETP.GT.U32.AND P1, PT, R30, R23, PT ;  /* 0x000000171e00720c */ /* 0x000fe20003f24070 */
[----:B0-----:R-:W-:Y:S01]  /*0670*/  IMAD R3, R19, c[0x0][0x1c8], R0 ;  /* 0x0000720013037a24 */ /* 0x001fe200078e0200 */
[----:B------:R-:W-:Y:S01]  /*0680*/  ISETP.NE.AND P5, PT, RZ, c[0x0][0x1ec], PT ;  /* 0x00007b00ff007a0c */ /* 0x000fe20003fa5270 */
[----:B------:R-:W-:-:S03]  /*0690*/  CS2R R32, SRZ ;  /* 0x0000000000207805 */ /* 0x000fc6000001ff00 */
[----:B------:R-:W-:Y:S02]  /*06a0*/  SEL R3, R116, R3, !P3 ;  /* 0x0000000374037207 */ /* 0x000fe40005800000 */
[----:B------:R-:W-:-:S05]  /*06b0*/  ISETP.GE.AND P3, PT, R16, RZ, PT ;  /* 0x000000ff1000720c */ /* 0x000fca0003f66270 */
[----:B------:R-:W-:Y:S01]  /*06c0*/  @!P1 IMAD.IADD R23, R23, 0x1, -R30 ;  /* 0x0000000117179824 */ /* 0x000fe200078e0a1e */
[----:B------:R-:W-:Y:S01]  /*06d0*/  ISETP.NE.AND P1, PT, RZ, c[0x0][0x1d4], PT ;  /* 0x00007500ff007a0c */ /* 0x000fe20003f25270 */
[----:B------:R-:W-:Y:S07]  /*06e0*/  @P0 BRA `(.L_x_142) ;  /* 0x000001a000000947 */ /* 0x000fee0003800000 */
[----:B---3--:R-:W-:Y:S02]  /*06f0*/  IMAD.MOV.U32 R5, RZ, RZ, 0x2 ;  /* 0x00000002ff057424 */ /* 0x008fe400078e00ff */
        /* <DEDUP_REMOVED lines=25> */
.L_x_142:
[----:B---3--:R-:W-:Y:S05]  /*0890*/  BSYNC B0 ;  /* 0x0000000000007941 */ /* 0x008fea0003800000 */
.L_x_141:
        /* <DEDUP_REMOVED lines=10> */
.L_x_144:
[----:B------:R-:W-:Y:S05]  /*0940*/  BSYNC B0 ;  /* 0x0000000000007941 */ /* 0x000fea0003800000 */
.L_x_143:
        /* <DEDUP_REMOVED lines=70> */
.L_x_147:
        /* <DEDUP_REMOVED lines=9> */
.L_x_148:
        /* <DEDUP_REMOVED lines=37> */
[----:B------:R-:W0:Y:S01]  /*1090*/  MUFU.EX2 R5, -R5 ;  /* 0x8000000500057308 */ /* 0x000e220000000800 */
[----:B------:R-:W-:-:S07]  /*10a0*/  FMUL.FTZ R3, R3, 13.28771209716796875 ;  /* 0x41549a7803037820 */ /* 0x000fce0000410000 */
[----:B------:R-:W1:Y:S01]  /*10b0*/  MUFU.EX2 R3, -R3 ;  /* 0x8000000300037308 */ /* 0x000e620000000800 */
[----:B0-----:R-:W-:Y:S01]  /*10c0*/  FMUL.FTZ R2, R0, R5 ;  /* 0x0000000500027220 */ /* 0x001fe20000410000 */
[----:B------:R-:W-:-:S03]  /*10d0*/  HADD2.F32 R5, -RZ, R32.H1_H1 ;  /* 0x30000020ff057230 */ /* 0x000fc60000004100 */
[----:B------:R-:W-:Y:S02]  /*10e0*/  FMUL.RZ R11, R2, 0.15915493667125701904 ;  /* 0x3e22f983020b7820 */ /* 0x000fe4000040c000 */
[----:B-1----:R-:W-:Y:S02]  /*10f0*/  FMUL.FTZ R0, R0, R3 ;  /* 0x0000000300007220 */ /* 0x002fe40000410000 */
[----:B------:R-:W0:Y:S01]  /*1100*/  MUFU.COS R6, R11 ;  /* 0x0000000b00067308 */ /* 0x000e220000000000 */
[----:B------:R-:W-:Y:S01]  /*1110*/  HADD2.F32 R3, -RZ, R32.H0_H0 ;  /* 0x20000020ff037230 */ /* 0x000fe20000004100 */
[----:B------:R-:W-:-:S06]  /*1120*/  FMUL.RZ R9, R0, 0.15915493667125701904 ;  /* 0x3e22f98300097820 */ /* 0x000fcc000040c000 */
[----:B------:R-:W1:Y:S08]  /*1130*/  MUFU.SIN R7, R11 ;  /* 0x0000000b00077308 */ /* 0x000e700000000400 */
[----:B------:R-:W2:Y:S01]  /*1140*/  MUFU.SIN R2, R9 ;  /* 0x0000000900027308 */ /* 0x000ea20000000400 */
[----:B0-----:R-:W-:-:S07]  /*1150*/  FMUL.FTZ R10, R6, R4 ;  /* 0x00000004060a7220 */ /* 0x001fce0000410000 */
[----:B------:R-:W0:Y:S01]  /*1160*/  MUFU.COS R0, R9 ;  /* 0x0000000900007308 */ /* 0x000e220000000000 */
[----:B-1----:R-:W-:-:S04]  /*1170*/  FMUL.FTZ R8, R7, R4 ;  /* 0x0000000407087220 */ /* 0x002fc80000410000 */
[-C--:B------:R-:W-:Y:S02]  /*1180*/  FFMA.FTZ R8, R6, R33.reuse, -R8 ;  /* 0x0000002106087223 */ /* 0x080fe40000010808 */
[----:B------:R-:W-:Y:S02]  /*1190*/  FFMA.FTZ R33, R7, R33, R10 ;  /* 0x0000002107217223 */ /* 0x000fe4000001000a */
[----:B--2---:R-:W-:-:S03]  /*11a0*/  FMUL.FTZ R4, R2, R5 ;  /* 0x0000000502047220 */ /* 0x004fc60000410000 */
[----:B------:R-:W-:Y:S01]  /*11b0*/  F2FP.PACK_AB R33, R33, R8 ;  /* 0x000000082121723e */ /* 0x000fe200000000ff */
[C---:B0-----:R-:W-:Y:S02]  /*11c0*/  FMUL.FTZ R5, R0.reuse, R5 ;  /* 0x0000000500057220 */ /* 0x041fe40000410000 */
[-C--:B------:R-:W-:Y:S02]  /*11d0*/  FFMA.FTZ R4, R0, R3.reuse, -R4 ;  /* 0x0000000300047223 */ /* 0x080fe40000010804 */
[----:B------:R-:W-:-:S05]  /*11e0*/  FFMA.FTZ R5, R2, R3, R5 ;  /* 0x0000000302057223 */ /* 0x000fca0000010005 */
[----:B------:R-:W-:Y:S01]  /*11f0*/  F2FP.PACK_AB R32, R5, R4 ;  /* 0x000000040520723e */ /* 0x000fe200000000ff */
[----:B------:R-:W-:Y:S05]  /*1200*/  BRA `(.L_x_153) ;  /* 0x0000042000007947 */ /* 0x000fea0003800000 */
.L_x_152:
        /* <DEDUP_REMOVED lines=14> */
[----:B------:R-:W-:Y:S01]  /*12f0*/  HADD2.F32 R14, -RZ, R33.H0_H0 ;  /* 0x20000021ff0e7230 */ /* 0x000fe20000004100 */
[----:B------:R-:W-:-:S05]  /*1300*/  IADD3 R0, -R27, c[0x0][0x1ec], RZ ;  /* 0x00007b001b007a10 */ /* 0x000fca0007ffe1ff */
[----:B------:R-:W-:Y:S08]  /*1310*/  I2F R3, R3 ;  /* 0x0000000300037306 */ /* 0x000ff00000201400 */
[----:B0-----:R-:W0:Y:S08]  /*1320*/  MUFU.RCP R7, R7 ;  /* 0x0000000700077308 */ /* 0x001e300000001000 */
[----:B------:R-:W1:Y:S01]  /*1330*/  I2F R2, R6 ;  /* 0x0000000600027306 */ /* 0x000e620000201400 */
[----:B0-----:R-:W-:-:S07]  /*1340*/  FMUL.FTZ R4, R3, R7 ;  /* 0x0000000703047220 */ /* 0x001fce0000410000 */
[----:B------:R-:W-:Y:S01]  /*1350*/  I2F R0, R0 ;  /* 0x0000000000007306 */ /* 0x000fe20000201400 */
[----:B------:R-:W-:Y:S02]  /*1360*/  FMUL.FTZ R4, R4, 13.28771209716796875 ;  /* 0x41549a7804047820 */ /* 0x000fe40000410000 */
[----:B-1----:R-:W-:-:S05]  /*1370*/  FMUL.FTZ R2, R2, R7 ;  /* 0x0000000702027220 */ /* 0x002fca0000410000 */
[----:B------:R0:W1:Y:S01]  /*1380*/  MUFU.EX2 R5, -R4 ;  /* 0x8000000400057308 */ /* 0x0000620000000800 */
[----:B------:R-:W-:-:S07]  /*1390*/  FMUL.FTZ R2, R2, 13.28771209716796875 ;  /* 0x41549a7802027820 */ /* 0x000fce0000410000 */
[----:B------:R-:W2:Y:S01]  /*13a0*/  MUFU.EX2 R7, -R2 ;  /* 0x8000000200077308 */ /* 0x000ea20000000800 */
[--C-:B0-----:R-:W-:Y:S02]  /*13b0*/  HADD2.F32 R4, -RZ, R29.reuse.H1_H1 ;  /* 0x3000001dff047230 */ /* 0x101fe40000004100 */
[----:B------:R-:W-:Y:S01]  /*13c0*/  HADD2.F32 R29, -RZ, R29.H0_H0 ;  /* 0x2000001dff1d7230 */ /* 0x000fe20000004100 */
[----:B-1----:R-:W-:-:S04]  /*13d0*/  FMUL.FTZ R5, R0, R5 ;  /* 0x0000000500057220 */ /* 0x002fc80000410000 */
[----:B------:R-:W-:-:S04]  /*13e0*/  FMUL.RZ R8, R5, 0.15915493667125701904 ;  /* 0x3e22f98305087820 */ /* 0x000fc8000040c000 */
[----:B------:R-:W0:Y:S01]  /*13f0*/  MUFU.SIN R6, R8 ;  /* 0x0000000800067308 */ /* 0x000e220000000400 */
[----:B--2---:R-:W-:Y:S01]  /*1400*/  FMUL.FTZ R0, R0, R7 ;  /* 0x0000000700007220 */ /* 0x004fe20000410000 */
[----:B------:R-:W-:-:S03]  /*1410*/  HADD2.F32 R7, -RZ, R33.H1_H1 ;  /* 0x30000021ff077230 */ /* 0x000fc60000004100 */
[----:B------:R-:W-:-:S03]  /*1420*/  FMUL.RZ R9, R0, 0.15915493667125701904 ;  /* 0x3e22f98300097820 */ /* 0x000fc6000040c000 */
[----:B------:R-:W1:Y:S08]  /*1430*/  MUFU.COS R5, R8 ;  /* 0x0000000800057308 */ /* 0x000e700000000000 */
[----:B------:R-:W2:Y:S01]  /*1440*/  MUFU.SIN R3, R9 ;  /* 0x0000000900037308 */ /* 0x000ea20000000400 */
[----:B0-----:R-:W-:Y:S02]  /*1450*/  FMUL.FTZ R10, R6, R4 ;  /* 0x00000004060a7220 */ /* 0x001fe40000410000 */
[----:B------:R-:W-:-:S05]  /*1460*/  FMUL.FTZ R2, R7, R6 ;  /* 0x0000000607027220 */ /* 0x000fca0000410000 */
[----:B------:R-:W0:Y:S01]  /*1470*/  MUFU.COS R0, R9 ;  /* 0x0000000900007308 */ /* 0x000e220000000000 */
[C---:B-1----:R-:W-:Y:S02]  /*1480*/  FMUL.FTZ R4, R5.reuse, R4 ;  /* 0x0000000405047220 */ /* 0x042fe40000410000 */
[----:B------:R-:W-:Y:S02]  /*1490*/  FFMA.FTZ R10, R5, R29, -R10 ;  /* 0x0000001d050a7223 */ /* 0x000fe4000001080a */
[----:B------:R-:W-:Y:S01]  /*14a0*/  FFMA.FTZ R33, R14, R5, -R2 ;  /* 0x000000050e217223 */ /* 0x000fe20000010802 */
[----:B------:R-:W-:Y:S01]  /*14b0*/  HADD2.F32 R2, -RZ, R32.H1_H1 ;  /* 0x30000020ff027230 */ /* 0x000fe20000004100 */
[----:B------:R-:W-:Y:S01]  /*14c0*/  FFMA.FTZ R29, R6, R29, R4 ;  /* 0x0000001d061d7223 */ /* 0x000fe20000010004 */
[--C-:B------:R-:W-:Y:S01]  /*14d0*/  HADD2.F32 R4, -RZ, R28.reuse.H1_H1 ;  /* 0x3000001cff047230 */ /* 0x100fe20000004100 */
[----:B------:R-:W-:Y:S01]  /*14e0*/  FMUL.FTZ R7, R7, R5 ;  /* 0x0000000507077220 */ /* 0x000fe20000410000 */
[----:B------:R-:W-:Y:S01]  /*14f0*/  HADD2.F32 R28, -RZ, R28.H0_H0 ;  /* 0x2000001cff1c7230 */ /* 0x000fe20000004100 */
[----:B--2---:R-:W-:Y:S01]  /*1500*/  FMUL.FTZ R5, R2, R3 ;  /* 0x0000000302057220 */ /* 0x004fe20000410000 */
[----:B------:R-:W-:Y:S01]  /*1510*/  HADD2.F32 R32, -RZ, R32.H0_H0 ;  /* 0x20000020ff207230 */ /* 0x000fe20000004100 */
[----:B------:R-:W-:Y:S01]  /*1520*/  FFMA.FTZ R8, R14, R6, R7 ;  /* 0x000000060e087223 */ /* 0x000fe20000010007 */
[----:B------:R-:W-:Y:S01]  /*1530*/  F2FP.PACK_AB R29, R29, R10 ;  /* 0x0000000a1d1d723e */ /* 0x000fe200000000ff */
[----:B------:R-:W-:-:S02]  /*1540*/  FMUL.FTZ R7, R3, R4 ;  /* 0x0000000403077220 */ /* 0x000fc40000410000 */
[----:B0-----:R-:W-:Y:S01]  /*1550*/  FMUL.FTZ R2, R2, R0 ;  /* 0x0000000002027220 */ /* 0x001fe20000410000 */
[----:B------:R-:W-:Y:S01]  /*1560*/  F2FP.PACK_AB R33, R8, R33 ;  /* 0x000000210821723e */ /* 0x000fe200000000ff */
[C---:B------:R-:W-:Y:S02]  /*1570*/  FMUL.FTZ R4, R0.reuse, R4 ;  /* 0x0000000400047220 */ /* 0x040fe40000410000 */
[----:B------:R-:W-:Y:S02]  /*1580*/  FFMA.FTZ R7, R0, R28, -R7 ;  /* 0x0000001c00077223 */ /* 0x000fe40000010807 */
[C---:B------:R-:W-:Y:S02]  /*1590*/  FFMA.FTZ R5, R32.reuse, R0, -R5 ;  /* 0x0000000020057223 */ /* 0x040fe40000010805 */
[----:B------:R-:W-:Y:S02]  /*15a0*/  FFMA.FTZ R2, R32, R3, R2 ;  /* 0x0000000320027223 */ /* 0x000fe40000010002 */
[----:B------:R-:W-:-:S03]  /*15b0*/  FFMA.FTZ R28, R3, R28, R4 ;  /* 0x0000001c031c7223 */ /* 0x000fc60000010004 */
[----:B------:R-:W-:Y:S02]  /*15c0*/  F2FP.PACK_AB R32, R2, R5 ;  /* 0x000000050220723e */ /* 0x000fe400000000ff */
[----:B------:R-:W-:Y:S02]  /*15d0*/  F2FP.PACK_AB R28, R28, R7 ;  /* 0x000000071c1c723e */ /* 0x000fe400000000ff */
.L_x_155:
[----:B------:R-:W-:Y:S05]  /*15e0*/  BSYNC B2 ;  /* 0x0000000000027941 */ /* 0x000fea0003800000 */
.L_x_154:
[C-C-:B------:R-:W-:Y:S02]  /*15f0*/  PRMT R0, R28.reuse, 0x5410, R29.reuse ;  /* 0x000054101c007816 */ /* 0x140fe4000000001d */
[----:B------:R-:W-:-:S03]  /*1600*/  PRMT R2, R28, 0x7632, R29 ;  /* 0x000076321c027816 */ /* 0x000fc6000000001d */
[----:B------:R0:W-:Y:S04]  /*1610*/  STS [R11], R0 ;  /* 0x000000000b007388 */ /* 0x0001e80000000800 */
[----:B------:R0:W-:Y:S02]  /*1620*/  STS [R35], R2 ;  /* 0x0000000223007388 */ /* 0x0001e40000000800 */
.L_x_153:
[----:B------:R-:W-:Y:S05]  /*1630*/  BSYNC B1 ;  /* 0x0000000000017941 */ /* 0x000fea0003800000 */
.L_x_151:
[C-C-:B0-----:R-:W-:Y:S02]  /*1640*/  PRMT R0, R32.reuse, 0x5410, R33.reuse ;  /* 0x0000541020007816 */ /* 0x141fe40000000021 */
[----:B------:R-:W-:-:S03]  /*1650*/  PRMT R2, R32, 0x7632, R33 ;  /* 0x0000763220027816 */ /* 0x000fc60000000021 */
[----:B------:R0:W-:Y:S04]  /*1660*/  STS [R15], R0 ;  /* 0x000000000f007388 */ /* 0x0001e80000000800 */
[----:B------:R0:W-:Y:S02]  /*1670*/  STS [R21], R2 ;  /* 0x0000000215007388 */ /* 0x0001e40000000800 */
.L_x_150:
[----:B------:R-:W-:Y:S05]  /*1680*/  BSYNC B0 ;  /* 0x0000000000007941 */ /* 0x000fea0003800000 */
.L_x_149:
[----:B------:R-:W-:Y:S06]  /*1690*/  BAR.SYNC.DEFER_BLOCKING 0x0 ;  /* 0x0000000000007b1d */ /* 0x000fec0000010000 */
[----:B------:R-:W-:Y:S01]  /*16a0*/  BSSY B0, `(.L_x_156) ;  /* 0x0000005000007945 */ /* 0x000fe20003800000 */
[----:B------:R-:W-:Y:S05]  /*16b0*/  @!P6 BRA `(.L_x_157) ;  /* 0x000000300000e947 */ /* 0x000fea0003800000 */
[----:B------:R-:W-:Y:S01]  /*16c0*/  ISETP.NE.AND P0, PT, RZ, c[0x0][0x1ec], PT ;  /* 0x00007b00ff007a0c */ /* 0x000fe20003f05270 */
[----:B0-----:R0:W1:-:S12]  /*16d0*/  LDS.64 R32, [R12] ;  /* 0x000000000c207984 */ /* 0x0010580000000a00 */
[----:B------:R0:W2:Y:S02]  /*16e0*/  @!P0 LDS.64 R28, [R13] ;  /* 0x000000000d1c8984 */ /* 0x0000a40000000a00 */
.L_x_157:
[----:B------:R-:W-:Y:S05]  /*16f0*/  BSYNC B0 ;  /* 0x0000000000007941 */ /* 0x000fea0003800000 */
.L_x_156:
[----:B------:R-:W-:Y:S06]  /*1700*/  BAR.SYNC.DEFER_BLOCKING 0x0 ;  /* 0x0000000000007b1d */ /* 0x000fec0000010000 */
[----:B------:R-:W-:Y:S05]  /*1710*/  BRA `(.L_x_146) ;  /* 0x000005c000007947 */ /* 0x000fea0003800000 */
.L_x_145:
        /* <DEDUP_REMOVED lines=25> */
[----:B------:R-:W-:Y:S02]  /*18b0*/  MUFU.COS R6, R10 ;  /* 0x0000000a00067308 */ /* 0x000fe40000000000 */
[----:B------:R-:W-:-:S06]  /*18c0*/  FMUL.RZ R8, R0, 0.15915493667125701904 ;  /* 0x3e22f98300087820 */ /* 0x000fcc000040c000 */
[----:B------:R-:W0:Y:S08]  /*18d0*/  MUFU.SIN R7, R10 ;  /* 0x0000000a00077308 */ /* 0x000e300000000400 */
[----:B------:R-:W1:Y:S08]  /*18e0*/  MUFU.SIN R3, R8 ;  /* 0x0000000800037308 */ /* 0x000e700000000400 */
[----:B------:R-:W2:Y:S01]  /*18f0*/  MUFU.COS R0, R8 ;  /* 0x0000000800007308 */ /* 0x000ea20000000000 */
[----:B0-----:R-:W-:-:S02]  /*1900*/  FMUL.FTZ R9, R7, R4 ;  /* 0x0000000407097220 */ /* 0x001fc40000410000 */
[C---:B------:R-:W-:Y:S02]  /*1910*/  FMUL.FTZ R4, R6.reuse, R4 ;  /* 0x0000000406047220 */ /* 0x040fe40000410000 */
[-C--:B------:R-:W-:Y:S02]  /*1920*/  FFMA.FTZ R9, R6, R33.reuse, -R9 ;  /* 0x0000002106097223 */ /* 0x080fe40000010809 */
[----:B------:R-:W-:Y:S02]  /*1930*/  FFMA.FTZ R4, R7, R33, R4 ;  /* 0x0000002107047223 */ /* 0x000fe40000010004 */
[----:B-1----:R-:W-:-:S03]  /*1940*/  FMUL.FTZ R5, R3, R11 ;  /* 0x0000000b03057220 */ /* 0x002fc60000410000 */
[----:B------:R-:W-:Y:S01]  /*1950*/  F2FP.PACK_AB R33, R4, R9 ;  /* 0x000000090421723e */ /* 0x000fe200000000ff */
[C---:B--2---:R-:W-:Y:S02]  /*1960*/  FMUL.FTZ R2, R0.reuse, R11 ;  /* 0x0000000b00027220 */ /* 0x044fe40000410000 */
[-C--:B------:R-:W-:Y:S02]  /*1970*/  FFMA.FTZ R5, R0, R32.reuse, -R5 ;  /* 0x0000002000057223 */ /* 0x080fe40000010805 */
[----:B------:R-:W-:-:S05]  /*1980*/  FFMA.FTZ R2, R3, R32, R2 ;  /* 0x0000002003027223 */ /* 0x000fca0000010002 */
[----:B------:R-:W-:Y:S01]  /*1990*/  F2FP.PACK_AB R32, R2, R5 ;  /* 0x000000050220723e */ /* 0x000fe200000000ff */
[----:B------:R-:W-:Y:S05]  /*19a0*/  BRA `(.L_x_159) ;  /* 0x0000032000007947 */ /* 0x000fea0003800000 */
.L_x_158:
[----:B------:R-:W-:-:S13]  /*19b0*/  ISETP.GE.AND P0, PT, R13, c[0x0][0x1e0], PT ;  /* 0x000078000d007a0c */ /* 0x000fda0003f06270 */
[----:B------:R-:W-:Y:S05]  /*19c0*/  @P0 BRA `(.L_x_159) ;  /* 0x0000030000000947 */ /* 0x000fea0003800000 */
[----:B------:R-:W1:Y:S01]  /*19d0*/  I2F R0, c[0x0][0x1e0] ;  /* 0x0000780000007b06 */ /* 0x000e620000201400 */
[----:B------:R-:W-:Y:S01]  /*19e0*/  IADD3 R4, R13, 0x2, RZ ;  /* 0x000000020d047810 */ /* 0x000fe20007ffe0ff */
[----:B------:R-:W-:Y:S02]  /*19f0*/  HADD2.F32 R6, -RZ, R33.H1_H1 ;  /* 0x30000021ff067230 */ /* 0x000fe40000004100 */
[--C-:B------:R-:W-:Y:S02]  /*1a00*/  HADD2.F32 R10, -RZ, R29.reuse.H1_H1 ;  /* 0x3000001dff0a7230 */ /* 0x100fe40000004100 */
[----:B------:R-:W-:Y:S02]  /*1a10*/  HADD2.F32 R12, -RZ, R29.H0_H0 ;  /* 0x2000001dff0c7230 */ /* 0x000fe40000004100 */
[----:B0-----:R0:W-:Y:S08]  /*1a20*/  I2F R3, R4 ;  /* 0x0000000400037306 */ /* 0x0011f00000201400 */
[----:B-1----:R-:W1:Y:S01]  /*1a30*/  MUFU.RCP R0, R0 ;  /* 0x0000000000007308 */ /* 0x002e620000001000 */
[----:B0-----:R-:W-:-:S07]  /*1a40*/  HADD2.F32 R4, -RZ, R33.H0_H0 ;  /* 0x20000021ff047230 */ /* 0x001fce0000004100 */
[----:B------:R-:W0:Y:S01]  /*1a50*/  I2F R13, R13 ;  /* 0x0000000d000d7306 */ /* 0x000e220000201400 */
[----:B-1----:R-:W-:-:S07]  /*1a60*/  FMUL.FTZ R3, R3, R0 ;  /* 0x0000000003037220 */ /* 0x002fce0000410000 */
[----:B------:R-:W-:Y:S01]  /*1a70*/  I2F R8, R8 ;  /* 0x0000000800087306 */ /* 0x000fe20000201400 */
[----:B------:R-:W-:Y:S02]  /*1a80*/  FMUL.FTZ R5, R3, 13.28771209716796875 ;  /* 0x41549a7803057820 */ /* 0x000fe40000410000 */
[----:B0-----:R-:W-:-:S05]  /*1a90*/  FMUL.FTZ R2, R13, R0 ;  /* 0x000000000d027220 */ /* 0x001fca0000410000 */
[----:B------:R-:W0:Y:S01]  /*1aa0*/  MUFU.EX2 R5, -R5 ;  /* 0x8000000500057308 */ /* 0x000e220000000800 */
[----:B------:R-:W-:-:S07]  /*1ab0*/  FMUL.FTZ R2, R2, 13.28771209716796875 ;  /* 0x41549a7802027820 */ /* 0x000fce0000410000 */
[----:B------:R-:W1:Y:S01]  /*1ac0*/  MUFU.EX2 R3, -R2 ;  /* 0x8000000200037308 */ /* 0x000e620000000800 */
[----:B0-----:R-:W-:-:S04]  /*1ad0*/  FMUL.FTZ R0, R8, R5 ;  /* 0x0000000508007220 */ /* 0x001fc80000410000 */
[----:B------:R-:W-:-:S04]  /*1ae0*/  FMUL.RZ R0, R0, 0.15915493667125701904 ;  /* 0x3e22f98300007820 */ /* 0x000fc8000040c000 */
[----:B------:R-:W0:Y:S01]  /*1af0*/  MUFU.SIN R11, R0 ;  /* 0x00000000000b7308 */ /* 0x000e220000000400 */
[----:B-1----:R-:W-:-:S04]  /*1b00*/  FMUL.FTZ R3, R8, R3 ;  /* 0x0000000308037220 */ /* 0x002fc80000410000 */
[----:B------:R-:W-:-:S03]  /*1b10*/  FMUL.RZ R3, R3, 0.15915493667125701904 ;  /* 0x3e22f98303037820 */ /* 0x000fc6000040c000 */
[----:B------:R1:W2:Y:S08]  /*1b20*/  MUFU.COS R9, R0 ;  /* 0x0000000000097308 */ /* 0x0002b00000000000 */
[----:B------:R-:W3:Y:S01]  /*1b30*/  MUFU.SIN R7, R3 ;  /* 0x0000000300077308 */ /* 0x000ee20000000400 */
[C---:B0-----:R-:W-:Y:S02]  /*1b40*/  FMUL.FTZ R8, R11.reuse, R6 ;  /* 0x000000060b087220 */ /* 0x041fe40000410000 */
[----:B-1----:R-:W-:-:S05]  /*1b50*/  FMUL.FTZ R0, R11, R10 ;  /* 0x0000000a0b007220 */ /* 0x002fca0000410000 */
[----:B------:R3:W0:Y:S01]  /*1b60*/  MUFU.COS R5, R3 ;  /* 0x0000000300057308 */ /* 0x0006220000000000 */
[C---:B--2---:R-:W-:Y:S02]  /*1b70*/  FMUL.FTZ R6, R9.reuse, R6 ;  /* 0x0000000609067220 */ /* 0x044fe40000410000 */
[C---:B------:R-:W-:Y:S02]  /*1b80*/  FMUL.FTZ R2, R9.reuse, R10 ;  /* 0x0000000a09027220 */ /* 0x040fe40000410000 */
[-C--:B------:R-:W-:Y:S02]  /*1b90*/  FFMA.FTZ R33, R9, R4.reuse, -R8 ;  /* 0x0000000409217223 */ /* 0x080fe40000010808 */
[----:B------:R-:W-:Y:S02]  /*1ba0*/  FFMA.FTZ R10, R11, R4, R6 ;  /* 0x000000040b0a7223 */ /* 0x000fe40000010006 */
[-C--:B------:R-:W-:Y:S01]  /*1bb0*/  FFMA.FTZ R29, R9, R12.reuse, -R0 ;  /* 0x0000000c091d7223 */ /* 0x080fe20000010800 */
[----:B------:R-:W-:Y:S01]  /*1bc0*/  HADD2.F32 R0, -RZ, R32.H1_H1 ;  /* 0x30000020ff007230 */ /* 0x000fe20000004100 */
[----:B------:R-:W-:Y:S01]  /*1bd0*/  FFMA.FTZ R4, R11, R12, R2 ;  /* 0x0000000c0b047223 */ /* 0x000fe20000010002 */
[----:B------:R-:W-:Y:S01]  /*1be0*/  HADD2.F32 R2, -RZ, R28.H1_H1 ;  /* 0x3000001cff027230 */ /* 0x000fe20000004100 */
[----:B------:R-:W-:Y:S01]  /*1bf0*/  F2FP.PACK_AB R33, R10, R33 ;  /* 0x000000210a21723e */ /* 0x000fe200000000ff */
[----:B------:R-:W-:Y:S01]  /*1c00*/  HADD2.F32 R32, -RZ, R32.H0_H0 ;  /* 0x20000020ff207230 */ /* 0x000fe20000004100 */
[-C--:B---3--:R-:W-:Y:S01]  /*1c10*/  FMUL.FTZ R3, R7, R0.reuse ;  /* 0x0000000007037220 */ /* 0x088fe20000410000 */
[----:B------:R-:W-:Y:S01]  /*1c20*/  HADD2.F32 R28, -RZ, R28.H0_H0 ;  /* 0x2000001cff1c7230 */ /* 0x000fe20000004100 */
[----:B0-----:R-:W-:Y:S01]  /*1c30*/  FMUL.FTZ R8, R5, R0 ;  /* 0x0000000005087220 */ /* 0x001fe20000410000 */
[----:B------:R-:W-:Y:S01]  /*1c40*/  F2FP.PACK_AB R29, R4, R29 ;  /* 0x0000001d041d723e */ /* 0x000fe200000000ff */
[----:B------:R-:W-:-:S02]  /*1c50*/  FMUL.FTZ R0, R7, R2 ;  /* 0x0000000207007220 */ /* 0x000fc40000410000 */
[C---:B------:R-:W-:Y:S02]  /*1c60*/  FMUL.FTZ R2, R5.reuse, R2 ;  /* 0x0000000205027220 */ /* 0x040fe40000410000 */
[-C--:B------:R-:W-:Y:S02]  /*1c70*/  FFMA.FTZ R6, R5, R32.reuse, -R3 ;  /* 0x0000002005067223 */ /* 0x080fe40000010803 */
[----:B------:R-:W-:Y:S02]  /*1c80*/  FFMA.FTZ R9, R7, R32, R8 ;  /* 0x0000002007097223 */ /* 0x000fe40000010008 */
[-C--:B------:R-:W-:Y:S02]  /*1c90*/  FFMA.FTZ R0, R5, R28.reuse, -R0 ;  /* 0x0000001c05007223 */ /* 0x080fe40000010800 */
[----:B------:R-:W-:Y:S01]  /*1ca0*/  FFMA.FTZ R3, R7, R28, R2 ;  /* 0x0000001c07037223 */ /* 0x000fe20000010002 */
[----:B------:R-:W-:-:S04]  /*1cb0*/  F2FP.PACK_AB R32, R9, R6 ;  /* 0x000000060920723e */ /* 0x000fc800000000ff */
[----:B------:R-:W-:Y:S02]  /*1cc0*/  F2FP.PACK_AB R28, R3, R0 ;  /* 0x00000000031c723e */ /* 0x000fe400000000ff */
.L_x_159:
[----:B------:R-:W-:Y:S05]  /*1cd0*/  BSYNC B0 ;  /* 0x0000000000007941 */ /* 0x000fea0003800000 */
.L_x_146:
[----:B------:R-:W-:Y:S01]  /*1ce0*/  ISETP.GT.AND P0, PT, R17, 0x1f, PT ;  /* 0x0000001f1100780c */ /* 0x000fe20003f04270 */
[----:B------:R-:W-:Y:S01]  /*1cf0*/  BSSY B0, `(.L_x_160) ;  /* 0x000001d000007945 */ /* 0x000fe20003800000 */
[----:B0-----:R-:W-:-:S11]  /*1d00*/  IMAD.MOV.U32 R0, RZ, RZ, RZ ;  /* 0x000000ffff007224 */ /* 0x001fd600078e00ff */
[----:B------:R-:W-:Y:S05]  /*1d10*/  @P0 BRA `(.L_x_161) ;  /* 0x000001a000000947 */ /* 0x000fea0003800000 */
[----:B------:R-:W-:Y:S01]  /*1d20*/  ISETP.NE.AND P1, PT, RZ, c[0x0][0x1ec], PT ;  /* 0x00007b00ff007a0c */ /* 0x000fe20003f25270 */
[----:B-12---:R-:W-:Y:S01]  /*1d30*/  HMUL2 R14, R33, R29 ;  /* 0x0000001d210e7232 */ /* 0x006fe20000000000 */
[----:B------:R0:W-:Y:S02]  /*1d40*/  STS.64 [R17.X8+0x20], R32 ;  /* 0x0000202011007388 */ /* 0x0001e40000008a00 */
[----:B------:R-:W-:-:S03]  /*1d50*/  ISETP.GT.OR P0, PT, R17, 0x17, P1 ;  /* 0x000000171100780c */ /* 0x000fc60000f04670 */
[----:B------:R-:W-:-:S06]  /*1d60*/  HFMA2.MMA R14, R32, R28, R14 ;  /* 0x0000001c200e7235 */ /* 0x000fcc000000000e */
[----:B------:R0:W-:Y:S04]  /*1d70*/  @!P1 STS.64 [R17.X8+0x120], R30 ;  /* 0x0001201e11009388 */ /* 0x0001e80000008a00 */
[----:B------:R-:W-:Y:S01]  /*1d80*/  @!P0 IMAD R3, R23, 0x8, R79 ;  /* 0x0000000817038824 */ /* 0x000fe200078e024f */
[--C-:B------:R-:W-:Y:S01]  /*1d90*/  HADD2.F32 R0, -RZ, R14.reuse.H0_H0 ;  /* 0x2000000eff007230 */ /* 0x100fe20000004100 */
[----:B------:R-:W-:Y:S01]  /*1da0*/  @!P0 IMAD.MOV.U32 R2, RZ, RZ, 0x2 ;  /* 0x00000002ff028424 */ /* 0x000fe200078e00ff */
[----:B------:R-:W-:Y:S01]  /*1db0*/  HADD2.F32 R5, -RZ, R14.H1_H1 ;  /* 0x3000000eff057230 */ /* 0x000fe20000004100 */
[----:B------:R-:W-:-:S04]  /*1dc0*/  @!P0 IMAD R3, R34, c[0x0][0x1d4], R3 ;  /* 0x0000750022038a24 */ /* 0x000fc800078e0203 */
[----:B------:R-:W-:-:S04]  /*1dd0*/  @!P0 IMAD.WIDE R2, R3, R2, c[0x0][0x198] ;  /* 0x0000660003028625 */ /* 0x000fc800078e0202 */
[----:B------:R-:W-:Y:S01]  /*1de0*/  FADD.FTZ R5, R0, R5 ;  /* 0x0000000500057221 */ /* 0x000fe20000010000 */
[----:B------:R0:W-:Y:S01]  /*1df0*/  @!P0 STG.E.64 [R2.64], R28 ;  /* 0x0000001c02008986 */ /* 0x0001e2000c101b24 */
[----:B------:R-:W-:Y:S05]  /*1e00*/  BRA.DIV ~URZ, `(.L_x_162) ;  /* 0x00006bd27f007947 */ /* 0x000fea000b800000 */
[----:B------:R1:W2:Y:S02]  /*1e10*/  SHFL.BFLY PT, R0, R5, 0x10, 0x1f ;  /* 0x0e001f0005007f89 */ /* 0x0002a400000e0000 */
.L_x_308:
[----:B--2---:R-:W-:Y:S01]  /*1e20*/  FADD.FTZ R7, R5, R0 ;  /* 0x0000000005077221 */ /* 0x004fe20000010000 */
[----:B------:R-:W-:Y:S05]  /*1e30*/  BRA.DIV ~URZ, `(.L_x_163) ;  /* 0x00006c227f007947 */ /* 0x000fea000b800000 */
[----:B------:R-:W2:Y:S02]  /*1e40*/  SHFL.BFLY PT, R0, R7, 0x8, 0x1f ;  /* 0x0d001f0007007f89 */ /* 0x000ea400000e0000 */
[----:B--2---:R-:W-:-:S05]  /*1e50*/  FADD.FTZ R0, R7, R0 ;  /* 0x0000000007007221 */ /* 0x004fca0000010000 */
[----:B0-----:R-:W0:Y:S02]  /*1e60*/  SHFL.BFLY PT, R3, R0, 0x4, 0x1f ;  /* 0x0c801f0000037f89 */ /* 0x001e2400000e0000 */
[----:B0-----:R-:W-:-:S05]  /*1e70*/  FADD.FTZ R3, R0, R3 ;  /* 0x0000000300037221 */ /* 0x001fca0000010000 */
[----:B------:R-:W0:Y:S02]  /*1e80*/  SHFL.BFLY PT, R2, R3, 0x2, 0x1f ;  /* 0x0c401f0003027f89 */ /* 0x000e2400000e0000 */
[----:B0-----:R-:W-:-:S05]  /*1e90*/  FADD.FTZ R2, R3, R2 ;  /* 0x0000000203027221 */ /* 0x001fca0000010000 */
[----:B-1----:R0:W1:Y:S02]  /*1ea0*/  SHFL.BFLY PT, R5, R2, 0x1, 0x1f ;  /* 0x0c201f0002057f89 */ /* 0x00206400000e0000 */
.L_x_309:
[----:B-1----:R-:W-:Y:S02]  /*1eb0*/  FADD.FTZ R0, R5, R2 ;  /* 0x0000000205007221 */ /* 0x002fe40000010000 */
.L_x_161:
[----:B------:R-:W-:Y:S05]  /*1ec0*/  BSYNC B0 ;  /* 0x0000000000007941 */ /* 0x000fea0003800000 */
.L_x_160:
[----:B------:R-:W-:Y:S01]  /*1ed0*/  ISETP.NE.AND P0, PT, R17, RZ, PT ;  /* 0x000000ff1100720c */ /* 0x000fe20003f05270 */
[----:B0-----:R-:W-:Y:S01]  /*1ee0*/  IMAD.MOV.U32 R2, RZ, RZ, -0x800001 ;  /* 0xff7fffffff027424 */ /* 0x001fe200078e00ff */
[----:B------:R-:W-:-:S04]  /*1ef0*/  IADD3 R3, R22, -c[0x0][0x1d4], RZ ;  /* 0x8000750016037a10 */ /* 0x000fc80007ffe0ff */
[----:B------:R-:W-:-:S07]  /*1f00*/  IMNMX R3, RZ, R3, !PT ;  /* 0x00000003ff037217 */ /* 0x000fce0007800200 */
[----:B------:R-:W-:Y:S05]  /*1f10*/  @P0 BRA `(.L_x_164) ;  /* 0x000000e000000947 */ /* 0x000fea0003800000 */
[----:B------:R-:W-:Y:S01]  /*1f20*/  ISETP.NE.U32.AND P0, PT, RZ, c[0x0][0x218], PT ;  /* 0x00008600ff007a0c */ /* 0x000fe20003f05070 */
[----:B------:R-:W-:Y:S02]  /*1f30*/  IMAD.IADD R9, R16, 0x1, -R3 ;  /* 0x0000000110097824 */ /* 0x000fe400078e0a03 */
        /* <DEDUP_REMOVED lines=11> */
.L_x_165:
[----:B------:R0:W-:Y:S02]  /*1ff0*/  STS [R9.X4+0x220], R2 ;  /* 0x0002200209007388 */ /* 0x0001e40000004800 */
.L_x_164:
[----:B------:R-:W-:Y:S01]  /*2000*/  WARPSYNC 0xffffffff ;  /* 0xffffffff00007948 */ /* 0x000fe20003800000 */
[----:B------:R-:W-:Y:S01]  /*2010*/  BAR.SYNC.DEFER_BLOCKING 0x0 ;  /* 0x0000000000007b1d */ /* 0x000fe20000010000 */
[--C-:B------:R-:W-:Y:S01]  /*2020*/  IADD3 R0, R16, 0xf, -R3.reuse ;  /* 0x0000000f10007810 */ /* 0x100fe20007ffe803 */
[----:B------:R-:W-:-:S03]  /*2030*/  IMAD.IADD R117, R26, 0x1, R3 ;  /* 0x000000011a757824 */ /* 0x000fc600078e0203 */
[----:B------:R-:W-:Y:S01]  /*2040*/  SHF.R.S32.HI R47, RZ, 0x1f, R0 ;  /* 0x0000001fff2f7819 */ /* 0x000fe20000011400 */
[----:B------:R-:W-:Y:S02]  /*2050*/  ULDC UR4, c[0x0][0x1ec] ;  /* 0x00007b0000047ab9 */ /* 0x000fe40000000800 */
[----:B------:R-:W-:Y:S01]  /*2060*/  UISETP.NE.AND UP0, UPT, URZ, UR4, UPT ;  /* 0x000000043f00728c */ /* 0x000fe2000bf05270 */
[----:B------:R-:W-:-:S04]  /*2070*/  LEA.HI R47, R47, R0, RZ, 0x4 ;  /* 0x000000002f2f7211 */ /* 0x000fc800078f20ff */
[----:B------:R-:W-:Y:S02]  /*2080*/  LOP3.LUT R0, R47, 0xfffffff0, RZ, 0xc0, !PT ;  /* 0xfffffff02f007812 */ /* 0x000fe400078ec0ff */
[----:B------:R-:W-:-:S03]  /*2090*/  PLOP3.LUT P2, PT, PT, PT, UP0, 0x80, 0x0 ;  /* 0x000000000000781c */ /* 0x000fc60003f4f008 */
[----:B------:R-:W-:Y:S02]  /*20a0*/  IMAD.IADD R26, R0, 0x1, R3 ;  /* 0x00000001001a7824 */ /* 0x000fe400078e0203 */
[----:B------:R-:W-:-:S03]  /*20b0*/  IMAD R0, R46, c[0x0][0x1d0], R25 ;  /* 0x000074002e007a24 */ /* 0x000fc600078e0219 */
[----:B------:R-:W-:Y:S01]  /*20c0*/  ISETP.GE.AND P0, PT, R117, R26, PT ;  /* 0x0000001a7500720c */ /* 0x000fe20003f06270 */
[----:B------:R3:W4:Y:S04]  /*20d0*/  LDS.64 R4, [R78.X8+0x20] ;  /* 0x000020004e047984 */ /* 0x0007280000008a00 */
[----:B------:R3:W0:Y:S04]  /*20e0*/  LDS.64 R6, [R78.X8+0x30] ;  /* 0x000030004e067984 */ /* 0x0006280000008a00 */
[----:B0-----:R3:W0:Y:S04]  /*20f0*/  LDS.64 R8, [R78.X8+0x40] ;  /* 0x000040004e087984 */ /* 0x0016280000008a00 */
[----:B------:R3:W2:Y:S04]  /*2100*/  LDS.64 R10, [R78.X8+0x50] ;  /* 0x000050004e0a7984 */ /* 0x0006a80000008a00 */
[----:B------:R3:W1:Y:S04]  /*2110*/  LDS.64 R12, [R78.X8+0x60] ;  /* 0x000060004e0c7984 */ /* 0x0006680000008a00 */
[----:B------:R3:W0:Y:S04]  /*2120*/  LDS.64 R14, [R78.X8+0x70] ;  /* 0x000070004e0e7984 */ /* 0x0006280000008a00 */
[----:B------:R3:W0:Y:S04]  /*2130*/  LDS.64 R20, [R78.X8+0x80] ;  /* 0x000080004e147984 */ /* 0x0006280000008a00 */
[----:B--2---:R3:W2:Y:S04]  /*2140*/  LDS.64 R28, [R78.X8+0x90] ;  /* 0x000090004e1c7984 */ /* 0x0046a80000008a00 */
[----:B------:R3:W0:Y:S04]  /*2150*/  LDS.64 R30, [R78.X8+0xa0] ;  /* 0x0000a0004e1e7984 */ /* 0x0006280000008a00 */
[----:B-1----:R3:W1:Y:S04]  /*2160*/  LDS.64 R32, [R78.X8+0xb0] ;  /* 0x0000b0004e207984 */ /* 0x0026680000008a00 */
[----:B------:R3:W0:Y:S04]  /*2170*/  LDS.64 R34, [R78.X8+0xc0] ;  /* 0x0000c0004e227984 */ /* 0x0006280000008a00 */
[----:B------:R3:W0:Y:S04]  /*2180*/  LDS.64 R36, [R78.X8+0xd0] ;  /* 0x0000d0004e247984 */ /* 0x0006280000008a00 */
[----:B------:R3:W0:Y:S04]  /*2190*/  LDS.64 R38, [R78.X8+0xe0] ;  /* 0x0000e0004e267984 */ /* 0x0006280000008a00 */
[----:B------:R3:W0:Y:S04]  /*21a0*/  LDS.64 R40, [R78.X8+0xf0] ;  /* 0x0000f0004e287984 */ /* 0x0006280000008a00 */
[----:B------:R3:W0:Y:S04]  /*21b0*/  LDS.64 R42, [R78.X8+0x100] ;  /* 0x000100004e2a7984 */ /* 0x0006280000008a00 */
[----:B------:R3:W0:Y:S01]  /*21c0*/  LDS.64 R44, [R78.X8+0x110] ;  /* 0x000110004e2c7984 */ /* 0x0006220000008a00 */
[----:B------:R-:W-:Y:S05]  /*21d0*/  @P2 BRA `(.L_x_166) ;  /* 0x0000010000002947 */ /* 0x000fea0003800000 */
[----:B----4-:R4:W3:Y:S04]  /*21e0*/  LDS.64 R46, [R78.X8+0x120] ;  /* 0x000120004e2e7984 */ /* 0x0108e80000008a00 */
[----:B------:R4:W2:Y:S04]  /*21f0*/  LDS.64 R48, [R78.X8+0x130] ;  /* 0x000130004e307984 */ /* 0x0008a80000008a00 */
[----:B------:R4:W1:Y:S04]  /*2200*/  LDS.64 R50, [R78.X8+0x140] ;  /* 0x000140004e327984 */ /* 0x0008680000008a00 */
[----:B------:R4:W0:Y:S04]  /*2210*/  LDS.64 R52, [R78.X8+0x150] ;  /* 0x000150004e347984 */ /* 0x0008280000008a00 */
        /* <DEDUP_REMOVED lines=11> */
[----:B------:R4:W0:Y:S02]  /*22d0*/  LDS.64 R76, [R78.X8+0x210] ;  /* 0x000210004e4c7984 */ /* 0x0008240000008a00 */
.L_x_166:
[----:B-1234-:R-:W-:Y:S01]  /*22e0*/  BSSY B0, `(.L_x_167) ;  /* 0x00002b0000007945 */ /* 0x01efe20003800000 */
[----:B------:R-:W-:Y:S01]  /*22f0*/  IMAD R0, R0, 0x60, RZ ;  /* 0x0000006000007824 */ /* 0x000fe200078e02ff */
[----:B------:R-:W-:Y:S05]  /*2300*/  @P0 BRA `(.L_x_168) ;  /* 0x00002ad000000947 */ /* 0x000fea0003800000 */
[----:B------:R-:W-:Y:S02]  /*2310*/  IMAD R78, R18, c[0x0][0x1d8], R25 ;  /* 0x00007600124e7a24 */ /* 0x000fe400078e0219 */
[----:B------:R-:W-:-:S02]  /*2320*/  IMAD R116, R116, c[0x0][0x1d4], R79 ;  /* 0x0000750074747a24 */ /* 0x000fc400078e024f */
[--C-:B------:R-:W-:Y:S02]  /*2330*/  IMAD R78, R78, 0x60, R79.reuse ;  /* 0x000000604e4e7824 */ /* 0x100fe400078e024f */
[----:B------:R-:W-:Y:S01]  /*2340*/  IMAD.MOV.U32 R120, RZ, RZ, c[0x0][0x1e8] ;  /* 0x00007a00ff787624 */ /* 0x000fe200078e00ff */
[----:B------:R-:W-:Y:S01]  /*2350*/  SHF.R.S32.HI R121, RZ, 0x1f, R116 ;  /* 0x0000001fff797819 */ /* 0x000fe20000011474 */
[----:B------:R-:W-:Y:S01]  /*2360*/  IMAD R118, R0, c[0x0][0x1d4], R79 ;  /* 0x0000750000767a24 */ /* 0x000fe200078e024f */
[----:B------:R-:W-:Y:S01]  /*2370*/  IADD3 R123, R78, 0x8, RZ ;  /* 0x000000084e7b7810 */ /* 0x000fe20007ffe0ff */
[----:B------:R-:W-:Y:S01]  /*2380*/  IMAD.MOV.U32 R119, RZ, RZ, 0x60 ;  /* 0x00000060ff777424 */ /* 0x000fe200078e00ff */
[----:B------:R-:W-:Y:S01]  /*2390*/  IADD3 R120, R120, c[0x0][0x210], RZ ;  /* 0x0000840078787a10 */ /* 0x000fe20007ffe0ff */
[----:B------:R-:W-:Y:S01]  /*23a0*/  IMAD.MOV.U32 R79, RZ, RZ, 0x2 ;  /* 0x00000002ff4f7424 */ /* 0x000fe200078e00ff */
[----:B------:R-:W-:Y:S01]  /*23b0*/  SHF.R.S32.HI R122, RZ, 0x1f, R118 ;  /* 0x0000001fff7a7819 */ /* 0x000fe20000011476 */
[----:B------:R-:W-:-:S02]  /*23c0*/  IMAD R119, R119, c[0x0][0x1d4], RZ ;  /* 0x0000750077777a24 */ /* 0x000fc400078e02ff */
[----:B------:R-:W-:-:S04]  /*23d0*/  IMAD.WIDE R78, R78, R79, c[0x0][0x230] ;  /* 0x00008c004e4e7625 */ /* 0x000fc800078e024f */
.L_x_236:
[----:B------:R-:W-:Y:S01]  /*23e0*/  ISETP.NE.U32.AND P0, PT, RZ, c[0x0][0x200], PT ;  /* 0x00008000ff007a0c */ /* 0x000fe20003f05070 */
[----:B------:R-:W-:-:S03]  /*23f0*/  IMAD R125, R19, c[0x0][0x1d4], RZ ;  /* 0x00007500137d7a24 */ /* 0x000fc600078e02ff */
[----:B------:R-:W-:-:S13]  /*2400*/  ISETP.NE.AND.EX P0, PT, RZ, c[0x0][0x204], PT, P0 ;  /* 0x00008100ff007a0c */ /* 0x000fda0003f05300 */
[----:B------:R-:W-:Y:S02]  /*2410*/  @P0 SHF.R.S32.HI R113, RZ, 0x1f, R117 ;  /* 0x0000001fff710819 */ /* 0x000fe40000011475 */
[--C-:B------:R-:W-:Y:S02]  /*2420*/  @P0 SHF.R.S32.HI R114, RZ, 0x1f, R125.reuse ;  /* 0x0000001fff720819 */ /* 0x100fe4000001147d */
[----:B------:R-:W-:-:S04]  /*2430*/  @P0 IADD3 R112, P1, P3, R117, c[0x0][0x200], R125 ;  /* 0x0000800075700a10 */ /* 0x000fc80007b3e07d */
[----:B------:R-:W-:-:S06]  /*2440*/  @P0 IADD3.X R113, R113, c[0x0][0x204], R114, P1, P3 ;  /* 0x0000810071710a10 */ /* 0x000fcc0000fe6472 */
[----:B------:R1:W2:Y:S01]  /*2450*/  @P0 LDG.E.U8 R113, [R112.64] ;  /* 0x0000002470710981 */ /* 0x0002a2000c1e1100 */
[----:B------:R-:W-:Y:S01]  /*2460*/  IABS R127, c[0x0][0x1d4] ;  /* 0x00007500007f7a13 */ /* 0x000fe20000000000 */
[----:B------:R-:W-:Y:S01]  /*2470*/  BSSY B1, `(.L_x_169) ;  /* 0x000003c000017945 */ /* 0x000fe20003800000 */
[----:B------:R-:W-:Y:S02]  /*2480*/  ISETP.GE.AND P3, PT, R117, RZ, PT ;  /* 0x000000ff7500720c */ /* 0x000fe40003f66270 */
[----:B------:R-:W3:Y:S01]  /*2490*/  I2F.RP R128, R127 ;  /* 0x0000007f00807306 */ /* 0x000ee20000209400 */
[----:B------:R-:W-:-:S07]  /*24a0*/  ISETP.NE.AND P4, PT, RZ, c[0x0][0x1d4], PT ;  /* 0x00007500ff007a0c */ /* 0x000fce0003f85270 */
[----:B---3--:R-:W3:Y:S02]  /*24b0*/  MUFU.RCP R128, R128 ;  /* 0x0000008000807308 */ /* 0x008ee40000001000 */
[----:B---3--:R-:W-:-:S06]  /*24c0*/  IADD3 R114, R128, 0xffffffe, RZ ;  /* 0x0ffffffe80727810 */ /* 0x008fcc0007ffe0ff */
[----:B------:R3:W4:Y:S02]  /*24d0*/  F2I.FTZ.U32.TRUNC.NTZ R115, R114 ;  /* 0x0000007200737305 */ /* 0x000724000021f000 */
[----:B---3--:R-:W-:Y:S02]  /*24e0*/  IMAD.MOV.U32 R114, RZ, RZ, RZ ;  /* 0x000000ffff727224 */ /* 0x008fe400078e00ff */
[----:B----4-:R-:W-:-:S04]  /*24f0*/  IMAD.MOV R124, RZ, RZ, -R115 ;  /* 0x000000ffff7c7224 */ /* 0x010fc800078e0a73 */
[----:B------:R-:W-:Y:S01]  /*2500*/  IMAD R129, R124, R127, RZ ;  /* 0x0000007f7c817224 */ /* 0x000fe200078e02ff */
[----:B------:R-:W-:-:S03]  /*2510*/  IABS R124, R117 ;  /* 0x00000075007c7213 */ /* 0x000fc60000000000 */
[----:B------:R-:W-:-:S06]  /*2520*/  IMAD.HI.U32 R129, R115, R129, R114 ;  /* 0x0000008173817227 */ /* 0x000fcc00078e0072 */
[----:B-1----:R-:W-:-:S04]  /*2530*/  IMAD.HI.U32 R112, R129, R124, RZ ;  /* 0x0000007c81707227 */ /* 0x002fc800078e00ff */
[----:B------:R-:W-:-:S04]  /*2540*/  IMAD.MOV R115, RZ, RZ, -R112 ;  /* 0x000000ffff737224 */ /* 0x000fc800078e0a70 */
[----:B------:R-:W-:-:S05]  /*2550*/  IMAD R124, R127, R115, R124 ;  /* 0x000000737f7c7224 */ /* 0x000fca00078e027c */
[----:B------:R-:W-:-:S13]  /*2560*/  ISETP.GT.U32.AND P1, PT, R127, R124, PT ;  /* 0x0000007c7f00720c */ /* 0x000fda0003f24070 */
[----:B------:R-:W-:-:S05]  /*2570*/  @!P1 IMAD.IADD R124, R124, 0x1, -R127 ;  /* 0x000000017c7c9824 */ /* 0x000fca00078e0a7f */
[----:B------:R-:W-:-:S13]  /*2580*/  ISETP.GT.U32.AND P1, PT, R127, R124, PT ;  /* 0x0000007c7f00720c */ /* 0x000fda0003f24070 */
[----:B------:R-:W-:-:S04]  /*2590*/  @!P1 IMAD.IADD R124, R124, 0x1, -R127 ;  /* 0x000000017c7c9824 */ /* 0x000fc800078e0a7f */
[----:B------:R-:W-:Y:S01]  /*25a0*/  @!P3 IMAD.MOV R124, RZ, RZ, -R124 ;  /* 0x000000ffff7cb224 */ /* 0x000fe200078e0a7c */
[----:B------:R-:W-:-:S04]  /*25b0*/  @!P4 LOP3.LUT R124, RZ, c[0x0][0x1d4], RZ, 0x33, !PT ;  /* 0x00007500ff7cca12 */ /* 0x000fc800078e33ff */
[----:B------:R-:W-:Y:S02]  /*25c0*/  SHF.R.S32.HI R112, RZ, 0x1f, R124 ;  /* 0x0000001fff707819 */ /* 0x000fe4000001147c */
[----:B------:R-:W-:-:S04]  /*25d0*/  IADD3 R114, P1, R124, R125, RZ ;  /* 0x0000007d7c727210 */ /* 0x000fc80007f3e0ff */
[----:B------:R-:W-:Y:S02]  /*25e0*/  LEA.HI.X.SX32 R125, R125, R112, 0x1, P1 ;  /* 0x000000707d7d7211 */ /* 0x000fe400008f0eff */
[----:B------:R-:W-:Y:S02]  /*25f0*/  ISETP.GE.AND P1, PT, R117, R16, PT ;  /* 0x000000107500720c */ /* 0x000fe40003f26270 */
[C---:B------:R-:W-:Y:S02]  /*2600*/  LEA R112, P3, R114.reuse, c[0x0][0x1a8], 0x2 ;  /* 0x00006a0072707a11 */ /* 0x040fe400078610ff */
[----:B--2---:R-:W-:Y:S02]  /*2610*/  ISETP.NE.AND P0, PT, R113, RZ, P0 ;  /* 0x000000ff7100720c */ /* 0x004fe40000705270 */
[----:B------:R-:W-:-:S07]  /*2620*/  LEA.HI.X R113, R114, c[0x0][0x1ac], R125, 0x2, P3 ;  /* 0x00006b0072717a11 */ /* 0x000fce00018f147d */
[----:B------:R-:W-:Y:S05]  /*2630*/  @P1 BRA `(.L_x_170) ;  /* 0x000001f000001947 */ /* 0x000fea0003800000 */
[----:B------:R-:W-:Y:S01]  /*2640*/  IMAD.SHL.U32 R130, R124, 0x8, RZ ;  /* 0x000000087c827824 */ /* 0x000fe200078e00ff */
[----:B------:R-:W-:Y:S01]  /*2650*/  BSSY B2, `(.L_x_171) ;  /* 0x000000d000027945 */ /* 0x000fe20003800000 */
[----:B------:R-:W-:-:S03]  /*2660*/  CS2R R108, SRZ ;  /* 0x00000000006c7805 */ /* 0x000fc6000001ff00 */
[----:B------:R-:W-:-:S13]  /*2670*/  ISETP.GE.AND P2, PT, R130, R119, PT ;  /* 0x000000778200720c */ /* 0x000fda0003f46270 */
[----:B------:R-:W-:Y:S05]  /*2680*/  @P2 BRA `(.L_x_172) ;  /* 0x0000009000002947 */ /* 0x000fea0003800000 */
[----:B------:R-:W2:Y:S02]  /*2690*/  LDG.E R108, [R112.64] ;  /* 0x00000024706c7981 */ /* 0x000ea4000c1e1900 */
[----:B--2---:R-:W-:-:S04]  /*26a0*/  IMAD R108, R108, c[0x0][0x1d8], RZ ;  /* 0x000076006c6c7a24 */ /* 0x004fc800078e02ff */
[----:B------:R-:W-:-:S04]  /*26b0*/  IMAD R108, R108, 0x60, RZ ;  /* 0x000000606c6c7824 */ /* 0x000fc800078e02ff */
[----:B------:R-:W-:-:S05]  /*26c0*/  IMAD R109, R108, c[0x0][0x1d4], R130 ;  /* 0x000075006c6d7a24 */ /* 0x000fca00078e0282 */
[----:B------:R-:W-:-:S04]  /*26d0*/  IADD3 R114, P2, R118, R109, RZ ;  /* 0x0000006d76727210 */ /* 0x000fc80007f5e0ff */
[----:B------:R-:W-:Y:S02]  /*26e0*/  LEA.HI.X.SX32 R109, R109, R122, 0x1, P2 ;  /* 0x0000007a6d6d7211 */ /* 0x000fe400010f0eff */
[----:B------:R-:W-:-:S04]  /*26f0*/  LEA R108, P2, R114, c[0x0][0x198], 0x1 ;  /* 0x00006600726c7a11 */ /* 0x000fc800078408ff */
[----:B------:R-:W-:-:S06]  /*2700*/  LEA.HI.X R109, R114, c[0x0][0x19c], R109, 0x1, P2 ;  /* 0x00006700726d7a11 */ /* 0x000fcc00010f0c6d */
[----:B------:R-:W5:Y:S03]  /*2710*/  LDG.E.64 R108, [R108.64] ;  /* 0x000000246c6c7981 */ /* 0x000f66000c1e1b00 */
.L_x_172:
[----:B------:R-:W-:Y:S05]  /*2720*/  BSYNC B2 ;  /* 0x0000000000027941 */ /* 0x000fea0003800000 */
.L_x_171:
[----:B------:R-:W-:Y:S02]  /*2730*/  ULDC UR4, c[0x0][0x1ec] ;  /* 0x00007b0000047ab9 */ /* 0x000fe40000000800 */
[----:B------:R-:W-:-:S06]  /*2740*/  UISETP.NE.AND UP0, UPT, URZ, UR4, UPT ;  /* 0x000000043f00728c */ /* 0x000fcc000bf05270 */
[----:B------:R-:W-:-:S13]  /*2750*/  PLOP3.LUT P2, PT, PT, PT, UP0, 0x80, 0x0 ;  /* 0x000000000000781c */ /* 0x000fda0003f4f008 */
[----:B------:R-:W-:Y:S05]  /*2760*/  @P2 BRA `(.L_x_170) ;  /* 0x000000c000002947 */ /* 0x000fea0003800000 */
[----:B------:R-:W-:-:S13]  /*2770*/  ISETP.NE.AND P5, PT, R126, RZ, PT ;  /* 0x000000ff7e00720c */ /* 0x000fda0003fa5270 */
[----:B------:R-:W2:Y:S01]  /*2780*/  @P5 LDG.E.64 R128, [R78.64] ;  /* 0x000000244e805981 */ /* 0x000ea2000c1e1b00 */
[----:B------:R-:W-:Y:S01]  /*2790*/  ISETP.GE.AND P3, PT, R130, R119, PT ;  /* 0x000000778200720c */ /* 0x000fe20003f66270 */
[----:B-----5:R-:W-:Y:S01]  /*27a0*/  HFMA2.MMA R108, R108, 1, 1, R46 ;  /* 0x3c003c006c6c7835 */ /* 0x020fe2000000002e */
[----:B------:R-:W-:-:S11]  /*27b0*/  HADD2 R109, R109, R47 ;  /* 0x0000002f6d6d7230 */ /* 0x000fd60000000000 */
[----:B------:R-:W-:-:S04]  /*27c0*/  @!P3 IADD3 R115, P4, R116, R130, RZ ;  /* 0x000000827473b210 */ /* 0x000fc80007f9e0ff */
[----:B------:R-:W-:Y:S02]  /*27d0*/  @!P3 LEA.HI.X.SX32 R130, R130, R121, 0x1, P4 ;  /* 0x000000798282b211 */ /* 0x000fe400020f0eff */
[----:B------:R-:W-:-:S04]  /*27e0*/  @!P3 LEA R114, P4, R115, c[0x0][0x198], 0x1 ;  /* 0x000066007372ba11 */ /* 0x000fc800078808ff */
[----:B------:R-:W-:Y:S01]  /*27f0*/  @!P3 LEA.HI.X R115, R115, c[0x0][0x19c], R130, 0x1, P4 ;  /* 0x000067007373ba11 */ /* 0x000fe200020f0c82 */
[----:B--2---:R-:W-:Y:S01]  /*2800*/  @P5 HFMA2.MMA R109, R109, R129, -RZ ;  /* 0x000000816d6d5235 */ /* 0x004fe200001000ff */
[----:B------:R-:W-:-:S06]  /*2810*/  @P5 HMUL2 R108, R108, R128 ;  /* 0x000000806c6c5232 */ /* 0x000fcc0000000000 */
[----:B------:R1:W-:Y:S04]  /*2820*/  @!P3 STG.E.64 [R114.64], R108 ;  /* 0x0000006c7200b986 */ /* 0x0003e8000c101b24 */
.L_x_170:
[----:B------:R-:W-:Y:S05]  /*2830*/  BSYNC B1 ;  /* 0x0000000000017941 */ /* 0x000fea0003800000 */
.L_x_169:
[----:B-1----:R-:W-:Y:S01]  /*2840*/  IMAD.MOV.U32 R114, RZ, RZ, 0x2 ;  /* 0x00000002ff727424 */ /* 0x002fe200078e00ff */
[----:B------:R-:W-:Y:S03]  /*2850*/  BSSY B1, `(.L_x_173) ;  /* 0x0000022000017945 */ /* 0x000fe60003800000 */
[----:B------:R-:W-:Y:S01]  /*2860*/  IMAD.WIDE R114, R123, R114, c[0x0][0x230] ;  /* 0x00008c007b727625 */ /* 0x000fe200078e0272 */
[----:B------:R-:W-:Y:S05]  /*2870*/  @P1 BRA `(.L_x_174) ;  /* 0x000001f000001947 */ /* 0x000fea0003800000 */
[----:B------:R-:W-:Y:S01]  /*2880*/  IADD3 R110, R124, c[0x0][0x1d4], RZ ;  /* 0x000075007c6e7a10 */ /* 0x000fe20007ffe0ff */
[----:B------:R-:W-:Y:S04]  /*2890*/  BSSY B2, `(.L_x_175) ;  /* 0x000000e000027945 */ /* 0x000fe80003800000 */
[----:B------:R-:W-:-:S02]  /*28a0*/  IMAD.SHL.U32 R128, R110, 0x8, RZ ;  /* 0x000000086e807824 */ /* 0x000fc400078e00ff */
        /* <DEDUP_REMOVED lines=12> */
.L_x_176:
[----:B------:R-:W-:Y:S05]  /*2970*/  BSYNC B2 ;  /* 0x0000000000027941 */ /* 0x000fea0003800000 */
.L_x_175:
[----:B------:R-:W-:Y:S02]  /*2980*/  ULDC UR4, c[0x0][0x1ec] ;  /* 0x00007b0000047ab9 */ /* 0x000fe40000000800 */
[----:B------:R-:W-:-:S06]  /*2990*/  UISETP.NE.AND UP0, UPT, URZ, UR4, UPT ;  /* 0x000000043f00728c */ /* 0x000fcc000bf05270 */
[----:B------:R-:W-:-:S13]  /*29a0*/  PLOP3.LUT P2, PT, PT, PT, UP0, 0x80, 0x0 ;  /* 0x000000000000781c */ /* 0x000fda0003f4f008 */
[----:B------:R-:W-:Y:S05]  /*29b0*/  @P2 BRA `(.L_x_174) ;  /* 0x000000b000002947 */ /* 0x000fea0003800000 */
[----:B------:R-:W-:-:S13]  /*29c0*/  ISETP.NE.AND P5, PT, R126, RZ, PT ;  /* 0x000000ff7e00720c */ /* 0x000fda0003fa5270 */
[----:B------:R-:W2:Y:S01]  /*29d0*/  @P5 LDG.E.64 R130, [R114.64] ;  /* 0x0000002472825981 */ /* 0x000ea2000c1e1b00 */
[----:B------:R-:W-:Y:S01]  /*29e0*/  @!P3 IADD3 R125, P4, R116, R128, RZ ;  /* 0x00000080747db210 */ /* 0x000fe20007f9e0ff */
[----:B-----5:R-:W-:Y:S01]  /*29f0*/  HFMA2.MMA R111, R111, 1, 1, R49 ;  /* 0x3c003c006f6f7835 */ /* 0x020fe20000000031 */
[----:B------:R-:W-:Y:S02]  /*2a00*/  HADD2 R110, R110, R48 ;  /* 0x000000306e6e7230 */ /* 0x000fe40000000000 */
[----:B------:R-:W-:Y:S02]  /*2a10*/  @!P3 LEA.HI.X.SX32 R132, R128, R121, 0x1, P4 ;  /* 0x000000798084b211 */ /* 0x000fe400020f0eff */
[----:B------:R-:W-:-:S04]  /*2a20*/  @!P3 LEA R128, P4, R125, c[0x0][0x198], 0x1 ;  /* 0x000066007d80ba11 */ /* 0x000fc800078808ff */
[----:B------:R-:W-:Y:S01]  /*2a30*/  @!P3 LEA.HI.X R129, R125, c[0x0][0x19c], R132, 0x1, P4 ;  /* 0x000067007d81ba11 */ /* 0x000fe200020f0c84 */
[----:B--2---:R-:W-:Y:S01]  /*2a40*/  @P5 HFMA2.MMA R111, R111, R131, -RZ ;  /* 0x000000836f6f5235 */ /* 0x004fe200001000ff */
[----:B------:R-:W-:-:S06]  /*2a50*/  @P5 HMUL2 R110, R110, R130 ;  /* 0x000000826e6e5232 */ /* 0x000fcc0000000000 */
[----:B------:R1:W-:Y:S04]  /*2a60*/  @!P3 STG.E.64 [R128.64], R110 ;  /* 0x0000006e8000b986 */ /* 0x0003e8000c101b24 */
.L_x_174:
[----:B------:R-:W-:Y:S05]  /*2a70*/  BSYNC B1 ;  /* 0x0000000000017941 */ /* 0x000fea0003800000 */
.L_x_173:
[----:B------:R-:W-:Y:S01]  /*2a80*/  BSSY B1, `(.L_x_177) ;  /* 0x0000022000017945 */ /* 0x000fe20003800000 */
[----:B------:R-:W-:Y:S05]  /*2a90*/  @P1 BRA `(.L_x_178) ;  /* 0x0000020000001947 */ /* 0x000fea0003800000 */
[----:B------:R-:W-:Y:S01]  /*2aa0*/  IMAD.MOV.U32 R81, RZ, RZ, c[0x0][0x1d4] ;  /* 0x00007500ff517624 */ /* 0x000fe200078e00ff */
[----:B------:R-:W-:Y:S03]  /*2ab0*/  BSSY B2, `(.L_x_179) ;  /* 0x000000f000027945 */ /* 0x000fe60003800000 */
[----:B------:R-:W-:-:S04]  /*2ac0*/  IMAD R80, R81, 0x2, R124 ;  /* 0x0000000251507824 */ /* 0x000fc800078e027c */
[----:B-1----:R-:W-:Y:S02]  /*2ad0*/  IMAD.SHL.U32 R128, R80, 0x8, RZ ;  /* 0x0000000850807824 */ /* 0x002fe400078e00ff */
        /* <DEDUP_REMOVED lines=12> */
.L_x_180:
[----:B------:R-:W-:Y:S05]  /*2ba0*/  BSYNC B2 ;  /* 0x0000000000027941 */ /* 0x000fea0003800000 */
.L_x_179:
[----:B------:R-:W-:Y:S02]  /*2bb0*/  ULDC UR4, c[0x0][0x1ec] ;  /* 0x00007b0000047ab9 */ /* 0x000fe40000000800 */
[----:B------:R-:W-:-:S06]  /*2bc0*/  UISETP.NE.AND UP0, UPT, URZ, UR4, UPT ;  /* 0x000000043f00728c */ /* 0x000fcc000bf05270 */
[----:B------:R-:W-:-:S13]  /*2bd0*/  PLOP3.LUT P2, PT, PT, PT, UP0, 0x80, 0x0 ;  /* 0x000000000000781c */ /* 0x000fda0003f4f008 */
[----:B------:R-:W-:Y:S05]  /*2be0*/  @P2 BRA `(.L_x_178) ;  /* 0x000000b000002947 */ /* 0x000fea0003800000 */
[----:B------:R-:W-:-:S13]  /*2bf0*/  ISETP.NE.AND P5, PT, R126, RZ, PT ;  /* 0x000000ff7e00720c */ /* 0x000fda0003fa5270 */
[----:B------:R-:W2:Y:S01]  /*2c00*/  @P5 LDG.E.64 R130, [R114.64+0x10] ;  /* 0x0000102472825981 */ /* 0x000ea2000c1e1b00 */
        /* <DEDUP_REMOVED lines=9> */
.L_x_178:
[----:B------:R-:W-:Y:S05]  /*2ca0*/  BSYNC B1 ;  /* 0x0000000000017941 */ /* 0x000fea0003800000 */
.L_x_177:
[----:B------:R-:W-:Y:S01]  /*2cb0*/  BSSY B1, `(.L_x_181) ;  /* 0x0000023000017945 */ /* 0x000fe20003800000 */
[----:B------:R-:W-:Y:S05]  /*2cc0*/  @P1 BRA `(.L_x_182) ;  /* 0x0000021000001947 */ /* 0x000fea0003800000 */
[----:B------:R-:W-:Y:S01]  /*2cd0*/  IMAD.MOV.U32 R83, RZ, RZ, 0x3 ;  /* 0x00000003ff537424 */ /* 0x000fe200078e00ff */
[----:B------:R-:W-:Y:S03]  /*2ce0*/  BSSY B2, `(.L_x_183) ;  /* 0x000000f000027945 */ /* 0x000fe60003800000 */
[----:B------:R-:W-:-:S04]  /*2cf0*/  IMAD R83, R83, c[0x0][0x1d4], R124 ;  /* 0x0000750053537a24 */ /* 0x000fc800078e027c */
[----:B------:R-:W-:Y:S02]  /*2d00*/  IMAD.SHL.U32 R132, R83, 0x8, RZ ;  /* 0x0000000853847824 */ /* 0x000fe400078e00ff */
        /* <DEDUP_REMOVED lines=8> */
[----:B-1----:R-:W-:Y:S02]  /*2d90*/  LEA.HI.X.SX32 R128, R83, R122, 0x1, P2 ;  /* 0x0000007a53807211 */ /* 0x002fe400010f0eff */
[----:B------:R-:W-:-:S04]  /*2da0*/  LEA R82, P2, R125, c[0x0][0x198], 0x1 ;  /* 0x000066007d527a11 */ /* 0x000fc800078408ff */
[----:B------:R-:W-:-:S06]  /*2db0*/  LEA.HI.X R83, R125, c[0x0][0x19c], R128, 0x1, P2 ;  /* 0x000067007d537a11 */ /* 0x000fcc00010f0c80 */
[----:B------:R-:W5:Y:S03]  /*2dc0*/  LDG.E.64 R82, [R82.64] ;  /* 0x0000002452527981 */ /* 0x000f66000c1e1b00 */
.L_x_184:
[----:B------:R-:W-:Y:S05]  /*2dd0*/  BSYNC B2 ;  /* 0x0000000000027941 */ /* 0x000fea0003800000 */
.L_x_183:
[----:B------:R-:W-:Y:S02]  /*2de0*/  ULDC UR4, c[0x0][0x1ec] ;  /* 0x00007b0000047ab9 */ /* 0x000fe40000000800 */
[----:B------:R-:W-:-:S06]  /*2df0*/  UISETP.NE.AND UP0, UPT, URZ, UR4, UPT ;  /* 0x000000043f00728c */ /* 0x000fcc000bf05270 */
[----:B------:R-:W-:-:S13]  /*2e00*/  PLOP3.LUT P2, PT, PT, PT, UP0, 0x80, 0x0 ;  /* 0x000000000000781c */ /* 0x000fda0003f4f008 */
[----:B------:R-:W-:Y:S05]  /*2e10*/  @P2 BRA `(.L_x_182) ;  /* 0x000000c000002947 */ /* 0x000fea0003800000 */
[----:B------:R-:W-:-:S13]  /*2e20*/  ISETP.NE.AND P5, PT, R126, RZ, PT ;  /* 0x000000ff7e00720c */ /* 0x000fda0003fa5270 */
[----:B------:R-:W2:Y:S01]  /*2e30*/  @P5 LDG.E.64 R130, [R114.64+0x20] ;  /* 0x0000202472825981 */ /* 0x000ea2000c1e1b00 */
[----:B------:R-:W-:Y:S01]  /*2e40*/  ISETP.GE.AND P3, PT, R132, R119, PT ;  /* 0x000000778400720c */ /* 0x000fe20003f66270 */
[----:B0----5:R-:W-:Y:S01]  /*2e50*/  HFMA2.MMA R83, R83, 1, 1, R53 ;  /* 0x3c003c0053537835 */ /* 0x021fe20000000035 */
[----:B------:R-:W-:-:S11]  /*2e60*/  HADD2 R82, R82, R52 ;  /* 0x0000003452527230 */ /* 0x000fd60000000000 */
[----:B------:R-:W-:-:S04]  /*2e70*/  @!P3 IADD3 R125, P4, R116, R132, RZ ;  /* 0x00000084747db210 */ /* 0x000fc80007f9e0ff */
[----:B------:R-:W-:Y:S02]  /*2e80*/  @!P3 LEA.HI.X.SX32 R132, R132, R121, 0x1, P4 ;  /* 0x000000798484b211 */ /* 0x000fe400020f0eff */
[----:B-1----:R-:W-:-:S04]  /*2e90*/  @!P3 LEA R128, P4, R125, c[0x0][0x198], 0x1 ;  /* 0x000066007d80ba11 */ /* 0x002fc800078808ff */
[----:B------:R-:W-:Y:S01]  /*2ea0*/  @!P3 LEA.HI.X R129, R125, c[0x0][0x19c], R132, 0x1, P4 ;  /* 0x000067007d81ba11 */ /* 0x000fe200020f0c84 */
[----:B--2---:R-:W-:Y:S01]  /*2eb0*/  @P5 HFMA2.MMA R83, R83, R131, -RZ ;  /* 0x0000008353535235 */ /* 0x004fe200001000ff */
[----:B------:R-:W-:-:S06]  /*2ec0*/  @P5 HMUL2 R82, R82, R130 ;  /* 0x0000008252525232 */ /* 0x000fcc0000000000 */
[----:B------:R0:W-:Y:S04]  /*2ed0*/  @!P3 STG.E.64 [R128.64], R82 ;  /* 0x000000528000b986 */ /* 0x0001e8000c101b24 */
.L_x_182:
[----:B------:R-:W-:Y:S05]  /*2ee0*/  BSYNC B1 ;  /* 0x0000000000017941 */ /* 0x000fea0003800000 */
.L_x_181:
[----:B------:R-:W-:Y:S01]  /*2ef0*/  BSSY B1, `(.L_x_185) ;  /* 0x0000023000017945 */ /* 0x000fe20003800000 */
[----:B------:R-:W-:Y:S01]  /*2f00*/  IMAD.MOV.U32 R125, RZ, RZ, c[0x0][0x1d4] ;  /* 0x00007500ff7d7624 */ /* 0x000fe200078e00ff */
[----:B------:R-:W-:Y:S05]  /*2f10*/  @P1 BRA `(.L_x_186) ;  /* 0x0000020000001947 */ /* 0x000fea0003800000 */
[----:B------:R-:W-:Y:S01]  /*2f20*/  IMAD R84, R125, 0x4, R124 ;  /* 0x000000047d547824 */ /* 0x000fe200078e027c */
[----:B------:R-:W-:Y:S03]  /*2f30*/  BSSY B2, `(.L_x_187) ;  /* 0x000000e000027945 */ /* 0x000fe60003800000 */
        /* <DEDUP_REMOVED lines=9> */
[----:B01----:R-:W-:Y:S02]  /*2fd0*/  LEA.HI.X.SX32 R128, R85, R122, 0x1, P2 ;  /* 0x0000007a55807211 */ /* 0x003fe400010f0eff */
[----:B------:R-:W-:-:S04]  /*2fe0*/  LEA R84, P2, R127, c[0x0][0x198], 0x1 ;  /* 0x000066007f547a11 */ /* 0x000fc800078408ff */
[----:B------:R-:W-:-:S06]  /*2ff0*/  LEA.HI.X R85, R127, c[0x0][0x19c], R128, 0x1, P2 ;  /* 0x000067007f557a11 */ /* 0x000fcc00010f0c80 */
[----:B------:R-:W5:Y:S03]  /*3000*/  LDG.E.64 R84, [R84.64] ;  /* 0x0000002454547981 */ /* 0x000f66000c1e1b00 */
.L_x_188:
[----:B------:R-:W-:Y:S05]  /*3010*/  BSYNC B2 ;  /* 0x0000000000027941 */ /* 0x000fea0003800000 */
.L_x_187:
        /* <DEDUP_REMOVED lines=16> */
.L_x_186:
[----:B------:R-:W-:Y:S05]  /*3120*/  BSYNC B1 ;  /* 0x0000000000017941 */ /* 0x000fea0003800000 */
.L_x_185:
[----:B------:R-:W-:Y:S01]  /*3130*/  BSSY B1, `(.L_x_189) ;  /* 0x0000022000017945 */ /* 0x000fe20003800000 */
        /* <DEDUP_REMOVED lines=16> */
.L_x_192:
[----:B------:R-:W-:Y:S05]  /*3240*/  BSYNC B2 ;  /* 0x0000000000027941 */ /* 0x000fea0003800000 */
.L_x_191:
        /* <DEDUP_REMOVED lines=16> */
.L_x_190:
[----:B------:R-:W-:Y:S05]  /*3350*/  BSYNC B1 ;  /* 0x0000000000017941 */ /* 0x000fea0003800000 */
.L_x_189:
        /* <DEDUP_REMOVED lines=17> */
.L_x_196:
[----:B------:R-:W-:Y:S05]  /*3470*/  BSYNC B2 ;  /* 0x0000000000027941 */ /* 0x000fea0003800000 */
.L_x_195:
        /* <DEDUP_REMOVED lines=16> */
.L_x_194:
[----:B------:R-:W-:Y:S05]  /*3580*/  BSYNC B1 ;  /* 0x0000000000017941 */ /* 0x000fea0003800000 */
.L_x_193:
        /* <DEDUP_REMOVED lines=17> */
.L_x_200:
[----:B------:R-:W-:Y:S05]  /*36a0*/  BSYNC B2 ;  /* 0x0000000000027941 */ /* 0x000fea0003800000 */
.L_x_199:
        /* <DEDUP_REMOVED lines=16> */
.L_x_198:
[----:B------:R-:W-:Y:S05]  /*37b0*/  BSYNC B1 ;  /* 0x0000000000017941 */ /* 0x000fea0003800000 */
.L_x_197:
        /* <DEDUP_REMOVED lines=17> */
.L_x_204:
[----:B------:R-:W-:Y:S05]  /*38d0*/  BSYNC B2 ;  /* 0x0000000000027941 */ /* 0x000fea0003800000 */
.L_x_203:
        /* <DEDUP_REMOVED lines=16> */
.L_x_202:
[----:B------:R-:W-:Y:S05]  /*39e0*/  BSYNC B1 ;  /* 0x0000000000017941 */ /* 0x000fea0003800000 */
.L_x_201:
        /* <DEDUP_REMOVED lines=17> */
.L_x_208:
[----:B------:R-:W-:Y:S05]  /*3b00*/  BSYNC B2 ;  /* 0x0000000000027941 */ /* 0x000fea0003800000 */
.L_x_207:
        /* <DEDUP_REMOVED lines=16> */
.L_x_206:
[----:B------:R-:W-:Y:S05]  /*3c10*/  BSYNC B1 ;  /* 0x0000000000017941 */ /* 0x000fea0003800000 */
.L_x_205:
        /* <DEDUP_REMOVED lines=17> */
.L_x_212:
[----:B------:R-:W-:Y:S05]  /*3d30*/  BSYNC B2 ;  /* 0x0000000000027941 */ /* 0x000fea0003800000 */
.L_x_211:
        /* <DEDUP_REMOVED lines=16> */
.L_x_210:
[----:B------:R-:W-:Y:S05]  /*3e40*/  BSYNC B1 ;  /* 0x0000000000017941 */ /* 0x000fea0003800000 */
.L_x_209:
        /* <DEDUP_REMOVED lines=17> */
.L_x_216:
[----:B------:R-:W-:Y:S05]  /*3f60*/  BSYNC B2 ;  /* 0x0000000000027941 */ /* 0x000fea0003800000 */
.L_x_215:
        /* <DEDUP_REMOVED lines=16> */
.L_x_214:
[----:B------:R-:W-:Y:S05]  /*4070*/  BSYNC B1 ;  /* 0x0000000000017941 */ /* 0x000fea0003800000 */
.L_x_213:
        /* <DEDUP_REMOVED lines=17> */
.L_x_220:
[----:B------:R-:W-:Y:S05]  /*4190*/  BSYNC B2 ;  /* 0x0000000000027941 */ /* 0x000fea0003800000 */
.L_x_219:
        /* <DEDUP_REMOVED lines=16> */
.L_x_218:
[----:B------:R-:W-:Y:S05]  /*42a0*/  BSYNC B1 ;  /* 0x0000000000017941 */ /* 0x000fea0003800000 */
.L_x_217:
        /* <DEDUP_REMOVED lines=17> */
.L_x_224:
[----:B------:R-:W-:Y:S05]  /*43c0*/  BSYNC B2 ;  /* 0x0000000000027941 */ /* 0x000fea0003800000 */
.L_x_223:
        /* <DEDUP_REMOVED lines=16> */
.L_x_222:
[----:B------:R-:W-:Y:S05]  /*44d0*/  BSYNC B1 ;  /* 0x0000000000017941 */ /* 0x000fea0003800000 */
.L_x_221:
        /* <DEDUP_REMOVED lines=17> */
.L_x_228:
[----:B------:R-:W-:Y:S05]  /*45f0*/  BSYNC B2 ;  /* 0x0000000000027941 */ /* 0x000fea0003800000 */
.L_x_227:
        /* <DEDUP_REMOVED lines=16> */
.L_x_226:
[----:B------:R-:W-:Y:S05]  /*4700*/  BSYNC B1 ;  /* 0x0000000000017941 */ /* 0x000fea0003800000 */
.L_x_225:
[----:B------:R-:W-:Y:S01]  /*4710*/  BSSY B1, `(.L_x_229) ;  /* 0x0000022000017945 */ /* 0x000fe20003800000 */
[----:B------:R-:W-:Y:S01]  /*4720*/  IMAD R124, R125, 0xf, R124 ;  /* 0x0000000f7d7c7824 */ /* 0x000fe200078e027c */
[----:B------:R-:W-:Y:S05]  /*4730*/  @P1 BRA `(.L_x_230) ;  /* 0x000001f000001947 */ /* 0x000fea0003800000 */
[----:B01----:R-:W-:Y:S01]  /*4740*/  IMAD.SHL.U32 R128, R124, 0x8, RZ ;  /* 0x000000087c807824 */ /* 0x003fe200078e00ff */
        /* <DEDUP_REMOVED lines=13> */
.L_x_232:
[----:B------:R-:W-:Y:S05]  /*4820*/  BSYNC B2 ;  /* 0x0000000000027941 */ /* 0x000fea0003800000 */
.L_x_231:
[----:B------:R-:W-:Y:S02]  /*4830*/  ULDC UR4, c[0x0][0x1ec] ;  /* 0x00007b0000047ab9 */ /* 0x000fe40000000800 */
[----:B------:R-:W-:-:S06]  /*4840*/  UISETP.NE.AND UP0, UPT, URZ, UR4, UPT ;  /* 0x000000043f00728c */ /* 0x000fcc000bf05270 */
[----:B------:R-:W-:-:S13]  /*4850*/  PLOP3.LUT P2, PT, PT, PT, UP0, 0x80, 0x0 ;  /* 0x000000000000781c */ /* 0x000fda0003f4f008 */
[----:B------:R-:W-:Y:S05]  /*4860*/  @P2 BRA `(.L_x_230) ;  /* 0x000000c000002947 */ /* 0x000fea0003800000 */
[----:B------:R-:W-:-:S13]  /*4870*/  ISETP.NE.AND P5, PT, R126, RZ, PT ;  /* 0x000000ff7e00720c */ /* 0x000fda0003fa5270 */
[----:B------:R-:W2:Y:S01]  /*4880*/  @P5 LDG.E.64 R114, [R114.64+0xe0] ;  /* 0x0000e02472725981 */ /* 0x000ea2000c1e1b00 */
        /* <DEDUP_REMOVED lines=10> */
.L_x_230:
[----:B------:R-:W-:Y:S05]  /*4930*/  BSYNC B1 ;  /* 0x0000000000017941 */ /* 0x000fea0003800000 */
.L_x_229:
[----:B0----5:R-:W-:Y:S01]  /*4940*/  HMUL2 R112, R4, R108 ;  /* 0x0000006c04707232 */ /* 0x021fe20000000000 */
[----:B------:R-:W-:Y:S01]  /*4950*/  HFMA2.MMA R113, R5, R109, -RZ ;  /* 0x0000006d05717235 */ /* 0x000fe200001000ff */
[----:B-1----:R-:W-:-:S04]  /*4960*/  LOP3.LUT R128, R17, 0x1, RZ, 0xc0, !PT ;  /* 0x0000000111807812 */ /* 0x002fc800078ec0ff */
[----:B------:R-:W-:-:S05]  /*4970*/  HFMA2.MMA R112, R6, R110, R112 ;  /* 0x0000006e06707235 */ /* 0x000fca0000000070 */
[----:B------:R-:W-:Y:S01]  /*4980*/  HFMA2 R113, R7, R111, R113 ;  /* 0x0000006f07717231 */ /* 0x000fe20000000071 */
[----:B------:R-:W-:-:S03]  /*4990*/  HFMA2.MMA R112, R8, R80, R112 ;  /* 0x0000005008707235 */ /* 0x000fc60000000070 */
[----:B------:R-:W-:-:S03]  /*49a0*/  HFMA2 R113, R9, R81, R113 ;  /* 0x0000005109717231 */ /* 0x000fc60000000071 */
[----:B------:R-:W-:Y:S01]  /*49b0*/  HFMA2.MMA R112, R10, R82, R112 ;  /* 0x000000520a707235 */ /* 0x000fe20000000070 */
[----:B------:R-:W-:-:S04]  /*49c0*/  HFMA2 R113, R11, R83, R113 ;  /* 0x000000530b717231 */ /* 0x000fc80000000071 */
        /* <DEDUP_REMOVED lines=19> */
[----:B------:R-:W-:-:S05]  /*4b00*/  HFMA2 R113, R45, R107, R113 ;  /* 0x0000006b2d717231 */ /* 0x000fca0000000071 */
[----:B------:R-:W-:-:S06]  /*4b10*/  HFMA2.MMA R112, R38, R100, R112 ;  /* 0x0000006426707235 */ /* 0x000fcc0000000070 */
[----:B------:R-:W-:-:S06]  /*4b20*/  HFMA2.MMA R112, R40, R102, R112 ;  /* 0x0000006628707235 */ /* 0x000fcc0000000070 */
[----:B------:R-:W-:-:S06]  /*4b30*/  HFMA2.MMA R112, R42, R104, R112 ;  /* 0x000000682a707235 */ /* 0x000fcc0000000070 */
[----:B------:R-:W-:-:S10]  /*4b40*/  HFMA2.MMA R112, R44, R106, R112 ;  /* 0x0000006a2c707235 */ /* 0x000fd40000000070 */
[----:B------:R-:W-:-:S05]  /*4b50*/  HADD2 R112, R112, R113 ;  /* 0x0000007170707230 */ /* 0x000fca0000000000 */
[--C-:B------:R-:W-:Y:S02]  /*4b60*/  HADD2.F32 R113, -RZ, R112.reuse.H0_H0 ;  /* 0x20000070ff717230 */ /* 0x100fe40000004100 */
[----:B------:R-:W-:-:S05]  /*4b70*/  HADD2.F32 R112, -RZ, R112.H1_H1 ;  /* 0x30000070ff707230 */ /* 0x000fca0000004100 */
[----:B------:R-:W-:Y:S01]  /*4b80*/  FADD.FTZ R127, R113, R112 ;  /* 0x00000070717f7221 */ /* 0x000fe20000010000 */
[----:B------:R-:W-:Y:S05]  /*4b90*/  BRA.DIV ~URZ, `(.L_x_233) ;  /* 0x000040927f007947 */ /* 0x000fea000b800000 */
[----:B------:R0:W1:Y:S02]  /*4ba0*/  SHFL.BFLY PT, R112, R127, 0x1, 0x1f ;  /* 0x0c201f007f707f89 */ /* 0x00006400000e0000 */
.L_x_310:
[----:B------:R-:W-:Y:S01]  /*4bb0*/  ISETP.EQ.U32.OR P1, PT, R128, 0x1, P1 ;  /* 0x000000018000780c */ /* 0x000fe20000f22470 */
[----:B------:R-:W-:Y:S01]  /*4bc0*/  BSSY B1, `(.L_x_234) ;  /* 0x000001d000017945 */ /* 0x000fe20003800000 */
[----:B-1----:R-:W-:-:S11]  /*4bd0*/  FADD.FTZ R124, R127, R112 ;  /* 0x000000707f7c7221 */ /* 0x002fd60000010000 */
[----:B------:R-:W-:Y:S05]  /*4be0*/  @P1 BRA `(.L_x_235) ;  /* 0x000001a000001947 */ /* 0x000fea0003800000 */
[----:B------:R-:W-:-:S04]  /*4bf0*/  ISETP.NE.U32.AND P1, PT, RZ, c[0x0][0x218], PT ;  /* 0x00008600ff007a0c */ /* 0x000fc80003f25070 */
[----:B------:R-:W-:Y:S02]  /*4c00*/  ISETP.NE.AND.EX P3, PT, RZ, c[0x0][0x21c], PT, P1 ;  /* 0x00008700ff007a0c */ /* 0x000fe40003f65310 */
[----:B------:R-:W-:-:S04]  /*4c10*/  ISETP.NE.U32.AND P1, PT, RZ, c[0x0][0x228], PT ;  /* 0x00008a00ff007a0c */ /* 0x000fc80003f25070 */
[----:B------:R-:W-:-:S07]  /*4c20*/  ISETP.NE.AND.EX P1, PT, RZ, c[0x0][0x22c], PT, P1 ;  /* 0x00008b00ff007a0c */ /* 0x000fce0003f25310 */
[----:B------:R-:W-:Y:S02]  /*4c30*/  @P3 IMAD R112, R25, c[0x0][0x220], R22 ;  /* 0x0000880019703a24 */ /* 0x000fe400078e0216 */
[----:B------:R-:W-:-:S03]  /*4c40*/  @P3 IMAD.MOV.U32 R113, RZ, RZ, 0x2 ;  /* 0x00000002ff713424 */ /* 0x000fc600078e00ff */
[----:B------:R-:W-:Y:S01]  /*4c50*/  @P3 IADD3 R112, R112, -0x1, RZ ;  /* 0xffffffff70703810 */ /* 0x000fe20007ffe0ff */
[----:B------:R-:W-:-:S04]  /*4c60*/  @P1 IMAD.MOV.U32 R114, RZ, RZ, 0x2 ;  /* 0x00000002ff721424 */ /* 0x000fc800078e00ff */
[----:B------:R-:W-:Y:S02]  /*4c70*/  @P3 IMAD R112, R112, c[0x0][0x220], R117 ;  /* 0x0000880070703a24 */ /* 0x000fe400078e0275 */
[----:B------:R-:W-:-:S04]  /*4c80*/  @P1 IMAD.WIDE R114, R25, R114, c[0x0][0x228] ;  /* 0x00008a0019721625 */ /* 0x000fc800078e0272 */
[----:B------:R-:W-:Y:S02]  /*4c90*/  @P3 IMAD.WIDE R112, R112, R113, c[0x0][0x218] ;  /* 0x0000860070703625 */ /* 0x000fe400078e0271 */
[----:B------:R-:W2:Y:S04]  /*4ca0*/  @P1 LDG.E.U16 R114, [R114.64] ;  /* 0x0000002472721981 */ /* 0x000ea8000c1e1500 */
[----:B------:R-:W3:Y:S01]  /*4cb0*/  @P3 LDG.E.U16 R112, [R112.64] ;  /* 0x0000002470703981 */ /* 0x000ee2000c1e1500 */
[C---:B------:R-:W-:Y:S02]  /*4cc0*/  @P1 ISETP.GE.AND P4, PT, R117.reuse, R120, PT ;  /* 0x000000787500120c */ /* 0x040fe40003f86270 */
[----:B------:R-:W-:Y:S02]  /*4cd0*/  @P1 IADD3 R128, R117, 0x1, -R22 ;  /* 0x0000000175801810 */ /* 0x000fe40007ffe816 */
[----:B------:R-:W-:-:S05]  /*4ce0*/  @P1 SEL R125, R27, RZ, !P4 ;  /* 0x000000ff1b7d1207 */ /* 0x000fca0006000000 */
[----:B0-----:R-:W-:-:S04]  /*4cf0*/  @P1 IMAD.IADD R127, R125, 0x1, R128 ;  /* 0x000000017d7f1824 */ /* 0x001fc800078e0280 */
[----:B------:R-:W0:Y:S01]  /*4d00*/  @P1 I2F R130, R127 ;  /* 0x0000007f00821306 */ /* 0x000e220000201400 */
[----:B------:R-:W-:Y:S01]  /*4d10*/  FMUL.FTZ R125, R124, c[0x0][0x1f0] ;  /* 0x00007c007c7d7a20 */ /* 0x000fe20000410000 */
[----:B--2---:R-:W-:Y:S02]  /*4d20*/  @P1 HADD2.F32 R124, -RZ, R114.H0_H0 ;  /* 0x20000072ff7c1230 */ /* 0x004fe40000004100 */
[----:B---3--:R-:W-:Y:S01]  /*4d30*/  @P3 HADD2.F32 R128, -RZ, R112.H0_H0 ;  /* 0x20000070ff803230 */ /* 0x008fe20000004100 */
[----:B------:R-:W-:-:S04]  /*4d40*/  IMAD.IADD R112, R117, 0x1, -R3 ;  /* 0x0000000175707824 */ /* 0x000fc800078e0a03 */
[----:B------:R-:W-:-:S04]  /*4d50*/  @P3 FADD.FTZ R125, R125, R128 ;  /* 0x000000807d7d3221 */ /* 0x000fc80000010000 */
[----:B0-----:R-:W-:-:S05]  /*4d60*/  @P1 FFMA.FTZ R125, R130, R124, R125 ;  /* 0x0000007c827d1223 */ /* 0x001fca000001007d */
[----:B------:R0:W-:Y:S01]  /*4d70*/  STS [R112.X4+0x220], R125 ;  /* 0x0002207d70007388 */ /* 0x0001e20000004800 */
[----:B------:R-:W-:-:S03]  /*4d80*/  @!P0 FMNMX.FTZ R2, R2, R125, !PT ;  /* 0x0000007d02028209 */ /* 0x000fc60007810000 */
.L_x_235:
[----:B------:R-:W-:Y:S05]  /*4d90*/  BSYNC B1 ;  /* 0x0000000000017941 */ /* 0x000fea0003800000 */
.L_x_234:
[----:B------:R-:W-:-:S04]  /*4da0*/  IADD3 R117, R117, 0x40, RZ ;  /* 0x0000004075757810 */ /* 0x000fc80007ffe0ff */
[----:B------:R-:W-:-:S13]  /*4db0*/  ISETP.GE.AND P0, PT, R117, R26, PT ;  /* 0x0000001a7500720c */ /* 0x000fda0003f06270 */
[----:B0-----:R-:W-:Y:S01]  /*4dc0*/  @P0 CALL.REL.NOINC `(.L_x_168) ;  /* 0x0000001000000944 */ /* 0x001fe20003c00000 */
[----:B------:R-:W-:Y:S05]  /*4dd0*/  BRA `(.L_x_236) ;  /* 0xffffd60000007947 */ /* 0x000fea000383ffff */
.L_x_168:
[----:B------:R-:W-:Y:S05]  /*4de0*/  BSYNC B0 ;  /* 0x0000000000007941 */ /* 0x000fea0003800000 */
.L_x_167:
[----:B------:R-:W-:Y:S05]  /*4df0*/  BRA.DIV ~URZ, `(.L_x_237) ;  /* 0x00003eb27f007947 */ /* 0x000fea000b800000 */
[----:B------:R1:W2:Y:S02]  /*4e00*/  SHFL.BFLY PT, R5, R2, 0x10, 0x1f ;  /* 0x0e001f0002057f89 */ /* 0x0002a400000e0000 */
.L_x_311:
[----:B--2---:R-:W-:Y:S01]  /*4e10*/  FMNMX.FTZ R7, R5, R2, !PT ;  /* 0x0000000205077209 */ /* 0x004fe20007810000 */
[----:B------:R-:W-:Y:S05]  /*4e20*/  BRA.DIV ~URZ, `(.L_x_238) ;  /* 0x00003f027f007947 */ /* 0x000fea000b800000 */
[----:B-1----:R-:W1:Y:S02]  /*4e30*/  SHFL.BFLY PT, R2, R7, 0x8, 0x1f ;  /* 0x0d001f0007027f89 */ /* 0x002e6400000e0000 */
[----:B-1----:R-:W-:-:S05]  /*4e40*/  FMNMX.FTZ R2, R7, R2, !PT ;  /* 0x0000000207027209 */ /* 0x002fca0007810000 */
[----:B------:R-:W1:Y:S02]  /*4e50*/  SHFL.BFLY PT, R5, R2, 0x4, 0x1f ;  /* 0x0c801f0002057f89 */ /* 0x000e6400000e0000 */
[----:B-1----:R-:W-:-:S05]  /*4e60*/  FMNMX.FTZ R5, R2, R5, !PT ;  /* 0x0000000502057209 */ /* 0x002fca0007810000 */
[----:B------:R1:W2:Y:S02]  /*4e70*/  SHFL.BFLY PT, R4, R5, 0x2, 0x1f ;  /* 0x0c401f0005047f89 */ /* 0x0002a400000e0000 */
.L_x_312:
[----:B------:R-:W-:Y:S01]  /*4e80*/  SHF.R.S32.HI R2, RZ, 0x1f, R17 ;  /* 0x0000001fff027819 */ /* 0x000fe20000011411 */
[----:B------:R-:W-:Y:S01]  /*4e90*/  WARPSYNC 0xffffffff ;  /* 0xffffffff00007948 */ /* 0x000fe20003800000 */
[----:B-12---:R-:W-:Y:S02]  /*4ea0*/  FMNMX.FTZ R5, R4, R5, !PT ;  /* 0x0000000504057209 */ /* 0x006fe40007810000 */
[----:B------:R-:W-:-:S04]  /*4eb0*/  LEA.HI R6, R2, R17, RZ, 0x5 ;  /* 0x0000001102067211 */ /* 0x000fc800078f28ff */
[----:B0-----:R-:W-:-:S05]  /*4ec0*/  LOP3.LUT R8, R6, 0xffffffe0, RZ, 0xc0, !PT ;  /* 0xffffffe006087812 */ /* 0x001fca00078ec0ff */
[----:B------:R-:W-:-:S05]  /*4ed0*/  IMAD.IADD R8, R17, 0x1, -R8 ;  /* 0x0000000111087824 */ /* 0x000fca00078e0a08 */
[----:B------:R-:W-:-:S13]  /*4ee0*/  ISETP.NE.AND P0, PT, R8, RZ, PT ;  /* 0x000000ff0800720c */ /* 0x000fda0003f05270 */
[----:B------:R-:W-:-:S05]  /*4ef0*/  @!P0 SHF.R.S32.HI R6, RZ, 0x5, R6 ;  /* 0x00000005ff068819 */ /* 0x000fca0000011406 */
[----:B------:R0:W-:Y:S02]  /*4f00*/  @!P0 STS [R6.X4], R5 ;  /* 0x0000000506008388 */ /* 0x0001e40000004800 */
[----:B------:R-:W-:Y:S01]  /*4f10*/  BAR.SYNC.DEFER_BLOCKING 0x0 ;  /* 0x0000000000007b1d */ /* 0x000fe20000010000 */
[----:B------:R-:W-:Y:S01]  /*4f20*/  ISETP.GT.AND P0, PT, R8, 0x3, PT ;  /* 0x000000030800780c */ /* 0x000fe20003f04270 */
[----:B------:R-:W-:Y:S02]  /*4f30*/  IMAD.MOV.U32 R4, RZ, RZ, -0x800001 ;  /* 0xff7fffffff047424 */ /* 0x000fe400078e00ff */
[----:B------:R-:W-:Y:S02]  /*4f40*/  IMAD.IADD R9, R17, 0x1, R3 ;  /* 0x0000000111097824 */ /* 0x000fe400078e0203 */
[----:B------:R-:W-:Y:S01]  /*4f50*/  BSSY B0, `(.L_x_239) ;  /* 0x0000072000007945 */ /* 0x000fe20003800000 */
[----:B------:R-:W-:Y:S02]  /*4f60*/  IMAD.MOV.U32 R7, RZ, RZ, RZ ;  /* 0x000000ffff077224 */ /* 0x000fe400078e00ff */
[----:B------:R-:W-:-:S05]  /*4f70*/  ISETP.GE.AND P1, PT, R9, R22, PT ;  /* 0x000000160900720c */ /* 0x000fca0003f26270 */
[----:B------:R-:W1:Y:S04]  /*4f80*/  @!P0 LDS R4, [R8.X4] ;  /* 0x0000000008048984 */ /* 0x000e680000004800 */
[----:B01----:R-:W0:Y:S02]  /*4f90*/  SHFL.BFLY PT, R5, R4, 0x2, 0x1f ;  /* 0x0c401f0004057f89 */ /* 0x003e2400000e0000 */
[----:B0-----:R-:W-:-:S05]  /*4fa0*/  FMNMX.FTZ R5, R5, R4, !PT ;  /* 0x0000000405057209 */ /* 0x001fca0007810000 */
[----:B------:R-:W0:Y:S02]  /*4fb0*/  SHFL.BFLY PT, R6, R5, 0x1, 0x1f ;  /* 0x0c201f0005067f89 */ /* 0x000e2400000e0000 */
[----:B0-----:R-:W-:-:S05]  /*4fc0*/  FMNMX.FTZ R6, R5, R6, !PT ;  /* 0x0000000605067209 */ /* 0x001fca0007810000 */
[----:B------:R0:W1:Y:S01]  /*4fd0*/  SHFL.IDX PT, R11, R6, RZ, 0x1f ;  /* 0x00001fff060b7589 */ /* 0x00006200000e0000 */
[----:B------:R-:W-:Y:S05]  /*4fe0*/  @P1 BRA `(.L_x_240) ;  /* 0x0000068000001947 */ /* 0x000fea0003800000 */
[----:B------:R-:W-:Y:S01]  /*4ff0*/  LOP3.LUT R4, RZ, R3, RZ, 0x33, !PT ;  /* 0x00000003ff047212 */ /* 0x000fe200078e33ff */
[----:B------:R-:W-:Y:S01]  /*5000*/  BSSY B1, `(.L_x_241) ;  /* 0x0000024000017945 */ /* 0x000fe20003800000 */
[----:B------:R-:W-:Y:S02]  /*5010*/  IMAD.MOV.U32 R7, RZ, RZ, RZ ;  /* 0x000000ffff077224 */ /* 0x000fe400078e00ff */
[----:B0-----:R-:W-:Y:S01]  /*5020*/  IADD3 R6, -R17, R22, R4 ;  /* 0x0000001611067210 */ /* 0x001fe20007ffe104 */
[----:B------:R-:W-:-:S03]  /*5030*/  IMAD.MOV.U32 R10, RZ, RZ, R9 ;  /* 0x000000ffff0a7224 */ /* 0x000fc600078e0009 */
[----:B------:R-:W-:-:S04]  /*5040*/  LEA.HI R4, R6, 0x1, RZ, 0x19 ;  /* 0x0000000106047811 */ /* 0x000fc800078fc8ff */
[----:B------:R-:W-:-:S13]  /*5050*/  LOP3.LUT P0, R4, R4, 0x3, RZ, 0xc0, !PT ;  /* 0x0000000304047812 */ /* 0x000fda000780c0ff */
[----:B------:R-:W-:Y:S05]  /*5060*/  @!P0 BRA `(.L_x_242) ;  /* 0x000001d000008947 */ /* 0x000fea0003800000 */
[----:B------:R-:W-:Y:S01]  /*5070*/  ISETP.NE.U32.AND P0, PT, RZ, c[0x0][0x200], PT ;  /* 0x00008000ff007a0c */ /* 0x000fe20003f05070 */
[----:B------:R-:W-:Y:S02]  /*5080*/  IMAD.MOV.U32 R8, RZ, RZ, R4 ;  /* 0x000000ffff087224 */ /* 0x000fe400078e0004 */
[----:B------:R-:W-:Y:S01]  /*5090*/  IMAD.MOV.U32 R7, RZ, RZ, RZ ;  /* 0x000000ffff077224 */ /* 0x000fe200078e00ff */
[----:B------:R-:W-:Y:S01]  /*50a0*/  ISETP.NE.AND.EX P0, PT, RZ, c[0x0][0x204], PT, P0 ;  /* 0x00008100ff007a0c */ /* 0x000fe20003f05300 */
[----:B------:R-:W-:-:S04]  /*50b0*/  IMAD.MOV.U32 R10, RZ, RZ, R9 ;  /* 0x000000ffff0a7224 */ /* 0x000fc800078e0009 */
.L_x_246:
[----:B0-----:R-:W-:Y:S01]  /*50c0*/  IMAD.IADD R4, R10, 0x1, -R3 ;  /* 0x000000010a047824 */ /* 0x001fe200078e0a03 */
[----:B------:R-:W-:Y:S01]  /*50d0*/  IADD3 R8, R8, -0x1, RZ ;  /* 0xffffffff08087810 */ /* 0x000fe20007ffe0ff */
[----:B------:R-:W-:Y:S03]  /*50e0*/  BSSY B2, `(.L_x_243) ;  /* 0x0000011000027945 */ /* 0x000fe60003800000 */
[----:B------:R-:W-:-:S02]  /*50f0*/  ISETP.NE.AND P3, PT, R8, RZ, PT ;  /* 0x000000ff0800720c */ /* 0x000fc40003f65270 */
        /* <DEDUP_REMOVED lines=11> */
.L_x_244:
[----:B------:R-:W0:Y:S02]  /*51b0*/  LDS R4, [R13] ;  /* 0x000000000d047984 */ /* 0x000e240000000800 */
[----:B01----:R-:W-:-:S04]  /*51c0*/  FADD.FTZ R4, -R11, R4 ;  /* 0x000000040b047221 */ /* 0x003fc80000010100 */
[----:B------:R-:W-:-:S04]  /*51d0*/  FMUL.FTZ R4, R4, 1.4426950216293334961 ;  /* 0x3fb8aa3b04047820 */ /* 0x000fc80000410000 */
[----:B------:R0:W1:Y:S03]  /*51e0*/  MUFU.EX2 R12, R4 ;  /* 0x00000004000c7308 */ /* 0x0000660000000800 */
.L_x_245:
[----:B------:R-:W-:Y:S05]  /*51f0*/  BSYNC B2 ;  /* 0x0000000000027941 */ /* 0x000fea0003800000 */
.L_x_243:
[----:B-1----:R1:W-:Y:S01]  /*5200*/  STS [R13], R12 ;  /* 0x0000000c0d007388 */ /* 0x0023e20000000800 */
[----:B------:R-:W-:Y:S01]  /*5210*/  FADD.FTZ R7, R12, R7 ;  /* 0x000000070c077221 */ /* 0x000fe20000010000 */
[----:B------:R-:W-:Y:S01]  /*5220*/  IADD3 R10, R10, 0x80, RZ ;  /* 0x000000800a0a7810 */ /* 0x000fe20007ffe0ff */
[----:B------:R-:W-:Y:S05]  /*5230*/  @P3 BRA `(.L_x_246) ;  /* 0xfffffe8000003947 */ /* 0x000fea000383ffff */
.L_x_242:
[----:B------:R-:W-:Y:S05]  /*5240*/  BSYNC B1 ;  /* 0x0000000000017941 */ /* 0x000fea0003800000 */
.L_x_241:
[----:B------:R-:W-:-:S13]  /*5250*/  ISETP.GE.U32.AND P0, PT, R6, 0x180, PT ;  /* 0x000001800600780c */ /* 0x000fda0003f06070 */
[----:B------:R-:W-:Y:S05]  /*5260*/  @!P0 BRA `(.L_x_240) ;  /* 0x0000040000008947 */ /* 0x000fea0003800000 */
[----:B------:R-:W-:Y:S01]  /*5270*/  IMAD R15, R19, c[0x0][0x1d4], RZ ;  /* 0x00007500130f7a24 */ /* 0x000fe200078e02ff */
[----:B------:R-:W-:-:S04]  /*5280*/  ISETP.NE.U32.AND P0, PT, RZ, c[0x0][0x200], PT ;  /* 0x00008000ff007a0c */ /* 0x000fc80003f05070 */
[----:B------:R-:W-:Y:S02]  /*5290*/  ISETP.NE.AND.EX P0, PT, RZ, c[0x0][0x204], PT, P0 ;  /* 0x00008100ff007a0c */ /* 0x000fe40003f05300 */
[----:B------:R-:W-:Y:S02]  /*52a0*/  SHF.R.S32.HI R8, RZ, 0x1f, R15 ;  /* 0x0000001fff087819 */ /* 0x000fe4000001140f */
.L_x_259:
[----:B------:R-:W-:Y:S01]  /*52b0*/  SHF.R.S32.HI R5, RZ, 0x1f, R10 ;  /* 0x0000001fff057819 */ /* 0x000fe2000001140a */
[C---:B-1----:R-:W-:Y:S01]  /*52c0*/  IMAD.IADD R6, R10.reuse, 0x1, -R3 ;  /* 0x000000010a067824 */ /* 0x042fe200078e0a03 */
[C---:B0-----:R-:W-:Y:S01]  /*52d0*/  IADD3 R4, P4, P5, R10.reuse, c[0x0][0x200], R15 ;  /* 0x000080000a047a10 */ /* 0x041fe20007d9e00f */
[----:B------:R-:W-:Y:S01]  /*52e0*/  BSSY B1, `(.L_x_247) ;  /* 0x000000e000017945 */ /* 0x000fe20003800000 */
[----:B------:R-:W-:Y:S02]  /*52f0*/  IADD3 R10, R10, 0x200, RZ ;  /* 0x000002000a0a7810 */ /* 0x000fe40007ffe0ff */
[----:B------:R-:W-:Y:S02]  /*5300*/  IADD3.X R5, R5, c[0x0][0x204], R8, P4, P5 ;  /* 0x0000810005057a10 */ /* 0x000fe400027ea408 */
[----:B------:R-:W-:-:S02]  /*5310*/  ISETP.GE.AND P3, PT, R10, R22, PT ;  /* 0x000000160a00720c */ /* 0x000fc40003f66270 */
[----:B-1----:R-:W-:Y:S01]  /*5320*/  LEA R13, R6, 0x220, 0x2 ;  /* 0x00000220060d7811 */ /* 0x002fe200078e10ff */
[----:B------:R-:W-:Y:S05]  /*5330*/  @!P0 BRA `(.L_x_248) ;  /* 0x0000004000008947 */ /* 0x000fea0003800000 */
[----:B------:R-:W2:Y:S02]  /*5340*/  LDG.E.U8 R6, [R4.64] ;  /* 0x0000002404067981 */ /* 0x000ea4000c1e1100 */
[----:B--2---:R-:W-:-:S13]  /*5350*/  ISETP.NE.AND P4, PT, R6, RZ, PT ;  /* 0x000000ff0600720c */ /* 0x004fda0003f85270 */
[----:B------:R-:W-:Y:S01]  /*5360*/  @P4 IMAD.MOV.U32 R6, RZ, RZ, RZ ;  /* 0x000000ffff064224 */ /* 0x000fe200078e00ff */
[----:B------:R-:W-:Y:S05]  /*5370*/  @P4 BRA `(.L_x_249) ;  /* 0x0000004000004947 */ /* 0x000fea0003800000 */
.L_x_248:
[----:B------:R-:W0:Y:S02]  /*5380*/  LDS R6, [R13] ;  /* 0x000000000d067984 */ /* 0x000e240000000800 */
[----:B0-----:R-:W-:-:S04]  /*5390*/  FADD.FTZ R6, -R11, R6 ;  /* 0x000000060b067221 */ /* 0x001fc80000010100 */
[----:B------:R-:W-:-:S06]  /*53a0*/  FMUL.FTZ R6, R6, 1.4426950216293334961 ;  /* 0x3fb8aa3b06067820 */ /* 0x000fcc0000410000 */
[----:B------:R-:W0:Y:S02]  /*53b0*/  MUFU.EX2 R6, R6 ;  /* 0x0000000600067308 */ /* 0x000e240000000800 */
.L_x_249:
[----:B------:R-:W-:Y:S05]  /*53c0*/  BSYNC B1 ;  /* 0x0000000000017941 */ /* 0x000fea0003800000 */
.L_x_247:
[----:B0-----:R0:W-:Y:S01]  /*53d0*/  STS [R13], R6 ;  /* 0x000000060d007388 */ /* 0x0011e20000000800 */
[----:B------:R-:W-:Y:S01]  /*53e0*/  BSSY B1, `(.L_x_250) ;  /* 0x000000b000017945 */ /* 0x000fe20003800000 */
[----:B------:R-:W-:Y:S01]  /*53f0*/  FADD.FTZ R7, R6, R7 ;  /* 0x0000000706077221 */ /* 0x000fe20000010000 */
[----:B------:R-:W-:Y:S05]  /*5400*/  @!P0 BRA `(.L_x_251) ;  /* 0x0000004000008947 */ /* 0x000fea0003800000 */
[----:B0-----:R-:W2:Y:S02]  /*5410*/  LDG.E.U8 R6, [R4.64+0x80] ;  /* 0x0000802404067981 */ /* 0x001ea4000c1e1100 */
[----:B--2---:R-:W-:-:S13]  /*5420*/  ISETP.NE.AND P4, PT, R6, RZ, PT ;  /* 0x000000ff0600720c */ /* 0x004fda0003f85270 */
[----:B------:R-:W-:Y:S01]  /*5430*/  @P4 IMAD.MOV.U32 R6, RZ, RZ, RZ ;  /* 0x000000ffff064224 */ /* 0x000fe200078e00ff */
[----:B------:R-:W-:Y:S05]  /*5440*/  @P4 BRA `(.L_x_252) ;  /* 0x0000004000004947 */ /* 0x000fea0003800000 */
.L_x_251:
[----:B0-----:R-:W0:Y:S02]  /*5450*/  LDS R6, [R13+0x200] ;  /* 0x000200000d067984 */ /* 0x001e240000000800 */
[----:B0-----:R-:W-:-:S04]  /*5460*/  FADD.FTZ R6, -R11, R6 ;  /* 0x000000060b067221 */ /* 0x001fc80000010100 */
[----:B------:R-:W-:-:S06]  /*5470*/  FMUL.FTZ R6, R6, 1.4426950216293334961 ;  /* 0x3fb8aa3b06067820 */ /* 0x000fcc0000410000 */
[----:B------:R-:W0:Y:S02]  /*5480*/  MUFU.EX2 R6, R6 ;  /* 0x0000000600067308 */ /* 0x000e240000000800 */
.L_x_252:
[----:B------:R-:W-:Y:S05]  /*5490*/  BSYNC B1 ;  /* 0x0000000000017941 */ /* 0x000fea0003800000 */
.L_x_250:
        /* <DEDUP_REMOVED lines=8> */
.L_x_254:
[----:B0-----:R-:W0:Y:S02]  /*5520*/  LDS R6, [R13+0x400] ;  /* 0x000400000d067984 */ /* 0x001e240000000800 */
[----:B0-----:R-:W-:-:S04]  /*5530*/  FADD.FTZ R6, -R11, R6 ;  /* 0x000000060b067221 */ /* 0x001fc80000010100 */
[----:B------:R-:W-:-:S06]  /*5540*/  FMUL.FTZ R6, R6, 1.4426950216293334961 ;  /* 0x3fb8aa3b06067820 */ /* 0x000fcc0000410000 */
[----:B------:R-:W0:Y:S02]  /*5550*/  MUFU.EX2 R6, R6 ;  /* 0x0000000600067308 */ /* 0x000e240000000800 */
.L_x_255:
[----:B------:R-:W-:Y:S05]  /*5560*/  BSYNC B1 ;  /* 0x0000000000017941 */ /* 0x000fea0003800000 */
.L_x_253:
        /* <DEDUP_REMOVED lines=8> */
.L_x_257:
[----:B------:R-:W1:Y:S02]  /*55f0*/  LDS R4, [R13+0x600] ;  /* 0x000600000d047984 */ /* 0x000e640000000800 */
[----:B-1----:R-:W-:-:S04]  /*5600*/  FADD.FTZ R4, -R11, R4 ;  /* 0x000000040b047221 */ /* 0x002fc80000010100 */
[----:B------:R-:W-:-:S04]  /*5610*/  FMUL.FTZ R4, R4, 1.4426950216293334961 ;  /* 0x3fb8aa3b04047820 */ /* 0x000fc80000410000 */
[----:B0-----:R0:W1:Y:S03]  /*5620*/  MUFU.EX2 R6, R4 ;  /* 0x0000000400067308 */ /* 0x0010660000000800 */
.L_x_258:
[----:B------:R-:W-:Y:S05]  /*5630*/  BSYNC B1 ;  /* 0x0000000000017941 */ /* 0x000fea0003800000 */
.L_x_256:
[----:B-1----:R1:W-:Y:S01]  /*5640*/  STS [R13+0x600], R6 ;  /* 0x000600060d007388 */ /* 0x0023e20000000800 */
[----:B------:R-:W-:Y:S01]  /*5650*/  FADD.FTZ R7, R7, R6 ;  /* 0x0000000607077221 */ /* 0x000fe20000010000 */
[----:B------:R-:W-:Y:S05]  /*5660*/  @!P3 BRA `(.L_x_259) ;  /* 0xfffffc400000b947 */ /* 0x000fea000383ffff */
.L_x_240:
[----:B------:R-:W-:Y:S05]  /*5670*/  BSYNC B0 ;  /* 0x0000000000007941 */ /* 0x000fea0003800000 */
.L_x_239:
[----:B0-----:R-:W0:Y:S01]  /*5680*/  SHFL.BFLY PT, R4, R7, 0x10, 0x1f ;  /* 0x0e001f0007047f89 */ /* 0x001e2200000e0000 */
[----:B------:R-:W-:Y:S01]  /*5690*/  LOP3.LUT P0, R10, R17, 0x1f, RZ, 0xc0, !PT ;  /* 0x0000001f110a7812 */ /* 0x000fe2000780c0ff */
[----:B-1----:R-:W1:Y:S01]  /*56a0*/  LDC.U8 R12, c[0x0][0x26c] ;  /* 0x00009b00ff0c7b82 */ /* 0x002e620000000000 */
        /* <DEDUP_REMOVED lines=8> */
[----:B0-----:R-:W-:Y:S01]  /*5730*/  FADD.FTZ R4, R4, R7 ;  /* 0x0000000704047221 */ /* 0x001fe20000010000 */
[----:B------:R-:W-:Y:S02]  /*5740*/  @!P0 SHF.R.U32.HI R7, RZ, 0x3, R17 ;  /* 0x00000003ff078819 */ /* 0x000fe40000011611 */
[----:B------:R-:W-:Y:S02]  /*5750*/  ULOP3.LUT UR4, UR4, 0xfffffff0, URZ, 0xc0, !UPT ;  /* 0xfffffff004047892 */ /* 0x000fe4000f8ec03f */
[----:B------:R-:W0:Y:S01]  /*5760*/  SHFL.BFLY PT, R5, R4, 0x8, 0x1f ;  /* 0x0d001f0004057f89 */ /* 0x000e2200000e0000 */
[----:B------:R-:W-:Y:S01]  /*5770*/  @!P0 LOP3.LUT R7, R7, 0x1ffffffc, RZ, 0xc0, !PT ;  /* 0x1ffffffc07078812 */ /* 0x000fe200078ec0ff */
[----:B------:R-:W-:Y:S01]  /*5780*/  UIADD3 UR6, UR4, 0x220, URZ ;  /* 0x0000022004067890 */ /* 0x000fe2000fffe03f */
[----:B0-----:R-:W-:-:S05]  /*5790*/  FADD.FTZ R5, R4, R5 ;  /* 0x0000000504057221 */ /* 0x001fca0000010000 */
[----:B------:R-:W0:Y:S02]  /*57a0*/  SHFL.BFLY PT, R6, R5, 0x4, 0x1f ;  /* 0x0c801f0005067f89 */ /* 0x000e2400000e0000 */
[----:B0-----:R-:W-:-:S05]  /*57b0*/  FADD.FTZ R6, R5, R6 ;  /* 0x0000000605067221 */ /* 0x001fca0000010000 */
[----:B------:R-:W0:Y:S02]  /*57c0*/  SHFL.BFLY PT, R11, R6, 0x2, 0x1f ;  /* 0x0c401f00060b7f89 */ /* 0x000e2400000e0000 */
[----:B0-----:R-:W-:-:S05]  /*57d0*/  FADD.FTZ R11, R6, R11 ;  /* 0x0000000b060b7221 */ /* 0x001fca0000010000 */
[----:B------:R-:W0:Y:S02]  /*57e0*/  SHFL.BFLY PT, R8, R11, 0x1, 0x1f ;  /* 0x0c201f000b087f89 */ /* 0x000e2400000e0000 */
[----:B0-----:R-:W-:-:S05]  /*57f0*/  FADD.FTZ R8, R11, R8 ;  /* 0x000000080b087221 */ /* 0x001fca0000010000 */
[----:B------:R0:W-:Y:S04]  /*5800*/  @!P0 STS [R7+0x10], R8 ;  /* 0x0000100807008388 */ /* 0x0001e80000000800 */
[----:B------:R-:W-:Y:S01]  /*5810*/  BAR.SYNC.DEFER_BLOCKING 0x0 ;  /* 0x0000000000007b1d */ /* 0x000fe20000010000 */
[----:B-1----:R-:W-:-:S13]  /*5820*/  ISETP.NE.AND P0, PT, R12, RZ, PT ;  /* 0x000000ff0c00720c */ /* 0x002fda0003f05270 */
[----:B0-----:R-:W-:-:S04]  /*5830*/  @P0 IMAD.MOV.U32 R7, RZ, RZ, c[0x0][0x268] ;  /* 0x00009a00ff070624 */ /* 0x001fc800078e00ff */
[----:B------:R-:W-:-:S04]  /*5840*/  @P0 IMAD R24, R24, R7, c[0x0][0x1ec] ;  /* 0x00007b0018180624 */ /* 0x000fc800078e0207 */
[----:B------:R-:W-:Y:S01]  /*5850*/  @P0 IMAD R7, R24, c[0x0][0x1d4], RZ ;  /* 0x0000750018070a24 */ /* 0x000fe200078e02ff */
[----:B------:R-:W0:Y:S04]  /*5860*/  @!P3 LDS R8, [R10.X4+0x10] ;  /* 0x000010000a08b984 */ /* 0x000e280000004800 */
[----:B0-----:R-:W0:Y:S02]  /*5870*/  SHFL.BFLY PT, R5, R8, 0x2, 0x1f ;  /* 0x0c401f0008057f89 */ /* 0x001e2400000e0000 */
[----:B0-----:R-:W-:-:S05]  /*5880*/  FADD.FTZ R5, R5, R8 ;  /* 0x0000000805057221 */ /* 0x001fca0000010000 */
[----:B------:R-:W0:Y:S02]  /*5890*/  SHFL.BFLY PT, R4, R5, 0x1, 0x1f ;  /* 0x0c201f0005047f89 */ /* 0x000e2400000e0000 */
[----:B0-----:R-:W-:Y:S02]  /*58a0*/  FADD.FTZ R6, R5, R4 ;  /* 0x0000000405067221 */ /* 0x001fe40000010000 */
[----:B------:R-:W-:Y:S02]  /*58b0*/  CS2R R4, SRZ ;  /* 0x0000000000047805 */ /* 0x000fe4000001ff00 */
[--C-:B------:R-:W-:Y:S01]  /*58c0*/  @P0 SHF.R.S32.HI R5, RZ, 0x1f, R7.reuse ;  /* 0x0000001fff050819 */ /* 0x100fe20000011407 */
[----:B------:R-:W-:Y:S01]  /*58d0*/  @P0 IMAD.MOV.U32 R4, RZ, RZ, R7 ;  /* 0x000000ffff040224 */ /* 0x000fe200078e0007 */
[----:B------:R-:W0:Y:S01]  /*58e0*/  SHFL.IDX PT, R6, R6, RZ, 0x1f ;  /* 0x00001fff06067589 */ /* 0x000e2200000e0000 */
        /* <DEDUP_REMOVED lines=8> */
[----:B------:R-:W-:-:S13]  /*5970*/  LOP3.LUT P3, R8, R8, 0x3, RZ, 0xc0, !PT ;  /* 0x0000000308087812 */ /* 0x000fda000786c0ff */
[----:B01----:R-:W-:Y:S05]  /*5980*/  @!P3 BRA `(.L_x_263) ;  /* 0x000000f00000b947 */ /* 0x003fea0003800000 */
.L_x_264:
[C---:B------:R-:W-:Y:S01]  /*5990*/  IMAD.IADD R14, R9.reuse, 0x1, -R3 ;  /* 0x00000001090e7824 */ /* 0x040fe200078e0a03 */
[C---:B------:R-:W-:Y:S02]  /*59a0*/  @P0 IADD3 R7, P3, R9.reuse, R4, RZ ;  /* 0x0000000409070210 */ /* 0x040fe40007f7e0ff */
[----:B------:R-:W-:Y:S02]  /*59b0*/  IADD3 R8, R8, -0x1, RZ ;  /* 0xffffffff08087810 */ /* 0x000fe40007ffe0ff */
[----:B------:R-:W0:Y:S01]  /*59c0*/  LDS R6, [R14.X4+0x220] ;  /* 0x000220000e067984 */ /* 0x000e220000004800 */
[C---:B------:R-:W-:Y:S02]  /*59d0*/  @P0 LEA.HI.X.SX32 R10, R9.reuse, R5, 0x1, P3 ;  /* 0x00000005090a0211 */ /* 0x040fe400018f0eff */
[----:B------:R-:W-:Y:S01]  /*59e0*/  IADD3 R9, R9, 0x80, RZ ;  /* 0x0000008009097810 */ /* 0x000fe20007ffe0ff */
[----:B0-----:R-:W-:Y:S01]  /*59f0*/  FMUL.FTZ R15, R6, R13 ;  /* 0x0000000d060f7220 */ /* 0x001fe20000410000 */
[----:B------:R-:W-:-:S04]  /*5a00*/  @P0 LEA R6, P3, R7, c[0x0][0x260], 0x2 ;  /* 0x0000980007060a11 */ /* 0x000fc800078610ff */
[----:B------:R-:W-:Y:S02]  /*5a10*/  @P0 LEA.HI.X R7, R7, c[0x0][0x264], R10, 0x2, P3 ;  /* 0x0000990007070a11 */ /* 0x000fe400018f140a */
[----:B------:R-:W-:Y:S02]  /*5a20*/  F2FP.PACK_AB R11, RZ, R15 ;  /* 0x0000000fff0b723e */ /* 0x000fe400000000ff */
[----:B------:R-:W-:Y:S01]  /*5a30*/  LEA R10, R14, UR6, 0x1 ;  /* 0x000000060e0a7c11 */ /* 0x000fe2000f8e08ff */
[----:B------:R0:W-:Y:S01]  /*5a40*/  @P0 STG.E [R6.64], R15 ;  /* 0x0000000f06000986 */ /* 0x0001e2000c101924 */
[----:B------:R-:W-:-:S03]  /*5a50*/  ISETP.NE.AND P3, PT, R8, RZ, PT ;  /* 0x000000ff0800720c */ /* 0x000fc60003f65270 */
[----:B------:R0:W-:Y:S10]  /*5a60*/  STS.U16 [R10], R11 ;  /* 0x0000000b0a007388 */ /* 0x0001f40000000400 */
[----:B0-----:R-:W-:Y:S05]  /*5a70*/  @P3 BRA `(.L_x_264) ;  /* 0xffffff1000003947 */ /* 0x001fea000383ffff */
.L_x_263:
[----:B------:R-:W-:Y:S05]  /*5a80*/  BSYNC B1 ;  /* 0x0000000000017941 */ /* 0x000fea0003800000 */
.L_x_262:
        /* <DEDUP_REMOVED lines=8> */
.L_x_265:
        /* <DEDUP_REMOVED lines=34> */
.L_x_261:
[----:B------:R-:W-:Y:S05]  /*5d30*/  BSYNC B0 ;  /* 0x0000000000007941 */ /* 0x000fea0003800000 */
.L_x_260:
[----:B------:R-:W1:Y:S01]  /*5d40*/  S2R R21, SR_CTAID.X ;  /* 0x0000000000157919 */ /* 0x000e620000002500 */
[----:B------:R-:W-:Y:S01]  /*5d50*/  SHF.R.S32.HI R5, RZ, 0x1f, R16 ;  /* 0x0000001fff057819 */ /* 0x000fe20000011410 */
[----:B------:R-:W-:Y:S01]  /*5d60*/  BSSY B0, `(.L_x_266) ;  /* 0x000001f000007945 */ /* 0x000fe20003800000 */
[----:B------:R-:W-:Y:S01]  /*5d70*/  LEA.HI R20, R2, R17, RZ, 0x4 ;  /* 0x0000001102147211 */ /* 0x000fe200078f20ff */
[----:B0-----:R-:W-:Y:S01]  /*5d80*/  CS2R R6, SRZ ;  /* 0x0000000000067805 */ /* 0x001fe2000001ff00 */
[----:B------:R-:W-:-:S02]  /*5d90*/  LEA.HI R5, R5, R16, RZ, 0x3 ;  /* 0x0000001005057211 */ /* 0x000fc400078f18ff */
[----:B------:R-:W-:Y:S02]  /*5da0*/  LOP3.LUT R30, R20, 0xfffffff0, RZ, 0xc0, !PT ;  /* 0xfffffff0141e7812 */ /* 0x000fe400078ec0ff */
[----:B------:R-:W-:Y:S02]  /*5db0*/  LOP3.LUT R5, R5, 0xfffffff8, RZ, 0xc0, !PT ;  /* 0xfffffff805057812 */ /* 0x000fe400078ec0ff */
[----:B------:R-:W-:Y:S01]  /*5dc0*/  SHF.R.S32.HI R20, RZ, 0x4, R20 ;  /* 0x00000004ff147819 */ /* 0x000fe20000011414 */
[----:B------:R-:W-:Y:S02]  /*5dd0*/  IMAD.IADD R30, R17, 0x1, -R30 ;  /* 0x00000001111e7824 */ /* 0x000fe400078e0a1e */
[----:B------:R-:W-:Y:S02]  /*5de0*/  IMAD.IADD R5, R16, 0x1, -R5 ;  /* 0x0000000110057824 */ /* 0x000fe400078e0a05 */
[C---:B------:R-:W-:Y:S01]  /*5df0*/  IMAD.SHL.U32 R29, R30.reuse, 0x8, RZ ;  /* 0x000000081e1d7824 */ /* 0x040fe200078e00ff */
[----:B------:R-:W-:-:S02]  /*5e00*/  ISETP.GT.OR P1, PT, R30, 0xb, P2 ;  /* 0x0000000b1e00780c */ /* 0x000fc40001724670 */
[-C--:B------:R-:W-:Y:S01]  /*5e10*/  ISETP.NE.AND P0, PT, R20, R5.reuse, PT ;  /* 0x000000051400720c */ /* 0x080fe20003f05270 */
[----:B------:R-:W-:Y:S01]  /*5e20*/  IMAD R31, R0, c[0x0][0x1d4], R29 ;  /* 0x00007500001f7a24 */ /* 0x000fe200078e021d */
[----:B------:R-:W-:Y:S02]  /*5e30*/  ISETP.NE.OR P3, PT, R20, R5, P1 ;  /* 0x000000051400720c */ /* 0x000fe40000f65670 */
[----:B------:R-:W-:Y:S01]  /*5e40*/  ISETP.GT.AND P1, PT, R30, 0xb, PT ;  /* 0x0000000b1e00780c */ /* 0x000fe20003f24270 */
[----:B-1----:R-:W-:Y:S01]  /*5e50*/  IMAD R2, R19, c[0x0][0x1d8], R21 ;  /* 0x0000760013027a24 */ /* 0x002fe200078e0215 */
[----:B------:R-:W-:Y:S01]  /*5e60*/  CS2R R4, SRZ ;  /* 0x0000000000047805 */ /* 0x000fe2000001ff00 */
[----:B------:R-:W-:Y:S02]  /*5e70*/  SHF.R.S32.HI R32, RZ, 0x1f, R31 ;  /* 0x0000001fff207819 */ /* 0x000fe4000001141f */
        /* <DEDUP_REMOVED lines=12> */
.L_x_268:
[----:B-----5:R0:W-:Y:S02]  /*5f40*/  STS.128 [R30.X16+0x120], R4 ;  /* 0x000120041e007388 */ /* 0x0201e4000000cc00 */
.L_x_267:
[----:B------:R-:W-:Y:S05]  /*5f50*/  BSYNC B0 ;  /* 0x0000000000007941 */ /* 0x000fea0003800000 */
.L_x_266:
[----:B------:R-:W-:Y:S01]  /*5f60*/  BAR.SYNC.DEFER_BLOCKING 0x0 ;  /* 0x0000000000007b1d */ /* 0x000fe20000010000 */
[----:B------:R-:W-:Y:S01]  /*5f70*/  CS2R R40, SRZ ;  /* 0x0000000000287805 */ /* 0x000fe2000001ff00 */
[----:B------:R-:W-:Y:S01]  /*5f80*/  CS2R R38, SRZ ;  /* 0x0000000000267805 */ /* 0x000fe2000001ff00 */
[----:B------:R-:W-:Y:S01]  /*5f90*/  CS2R R36, SRZ ;  /* 0x0000000000247805 */ /* 0x000fe2000001ff00 */
[----:B------:R-:W-:Y:S02]  /*5fa0*/  CS2R R34, SRZ ;  /* 0x0000000000227805 */ /* 0x000fe4000001ff00 */
[----:B------:R-:W-:Y:S01]  /*5fb0*/  BSSY B0, `(.L_x_269) ;  /* 0x00001bb000007945 */ /* 0x000fe20003800000 */
[----:B------:R-:W-:Y:S05]  /*5fc0*/  @P1 BRA `(.L_x_270) ;  /* 0x00001b9000001947 */ /* 0x000fea0003800000 */
[----:B------:R-:W-:Y:S01]  /*5fd0*/  IMAD.IADD R33, R20, 0x1, R3 ;  /* 0x0000000114217824 */ /* 0x000fe200078e0203 */
[----:B------:R-:W-:Y:S01]  /*5fe0*/  IMNMX R44, R16, c[0x0][0x1d4], PT ;  /* 0x00007500102c7a17 */ /* 0x000fe20003800200 */
[----:B------:R-:W-:Y:S01]  /*5ff0*/  BSSY B1, `(.L_x_271) ;  /* 0x00000b5000017945 */ /* 0x000fe20003800000 */
[----:B------:R-:W-:Y:S01]  /*6000*/  LEA R42, R20, UR6, 0x1 ;  /* 0x00000006142a7c11 */ /* 0x000fe2000f8e08ff */
[----:B------:R-:W-:-:S02]  /*6010*/  IMAD R9, R33, 0x60, RZ ;  /* 0x0000006021097824 */ /* 0x000fc400078e02ff */
[----:B------:R-:W-:-:S03]  /*6020*/  IMAD.MOV.U32 R41, RZ, RZ, RZ ;  /* 0x000000ffff297224 */ /* 0x000fc600078e00ff */
[----:B------:R-:W-:-:S04]  /*6030*/  IADD3 R10, P3, R28, R9, RZ ;  /* 0x000000091c0a7210 */ /* 0x000fc80007f7e0ff */
[----:B------:R-:W-:Y:S02]  /*6040*/  LEA.HI.X.SX32 R9, R9, R0, 0x1, P3 ;  /* 0x0000000009097211 */ /* 0x000fe400018f0eff */
        /* <DEDUP_REMOVED lines=13> */
[----:B------:R-:W-:Y:S01]  /*6120*/  IMAD.MOV.U32 R43, RZ, RZ, R33 ;  /* 0x000000ffff2b7224 */ /* 0x000fe200078e0021 */
[----:B------:R-:W-:Y:S01]  /*6130*/  CS2R R36, SRZ ;  /* 0x0000000000247805 */ /* 0x000fe2000001ff00 */
[----:B------:R-:W-:Y:S01]  /*6140*/  CS2R R38, SRZ ;  /* 0x0000000000267805 */ /* 0x000fe2000001ff00 */
[----:B------:R-:W-:Y:S01]  /*6150*/  CS2R R40, SRZ ;  /* 0x0000000000287805 */ /* 0x000fe2000001ff00 */
[----:B------:R-:W-:-:S02]  /*6160*/  IMAD.IADD R24, R10, 0x1, -R11 ;  /* 0x000000010a187824 */ /* 0x000fc400078e0a0b */
[----:B------:R-:W-:-:S03]  /*6170*/  IMAD R10, R12, 0x60, R29 ;  /* 0x000000600c0a7824 */ /* 0x000fc600078e021d */
[----:B------:R-:W-:Y:S01]  /*6180*/  LOP3.LUT P3, RZ, R24, 0x8, RZ, 0xc0, !PT ;  /* 0x0000000818ff7812 */ /* 0x000fe2000786c0ff */
[----:B------:R-:W-:-:S12]  /*6190*/  IMAD.WIDE R10, R10, R13, c[0x0][0x238] ;  /* 0x00008e000a0a7625 */ /* 0x000fd800078e020d */
[----:B------:R-:W-:Y:S05]  /*61a0*/  @P3 BRA `(.L_x_274) ;  /* 0x0000032000003947 */ /* 0x000fea0003800000 */
[----:B------:R-:W-:Y:S01]  /*61b0*/  IMAD R14, R19, c[0x0][0x1d4], RZ ;  /* 0x00007500130e7a24 */ /* 0x000fe200078e02ff */
[----:B------:R-:W-:Y:S01]  /*61c0*/  SHF.R.S32.HI R12, RZ, 0x1f, R33 ;  /* 0x0000001fff0c7819 */ /* 0x000fe20000011421 */
[----:B------:R-:W1:Y:S03]  /*61d0*/  LDS.U16 R25, [R42] ;  /* 0x000000002a197984 */ /* 0x000e660000000400 */
        /* <DEDUP_REMOVED lines=30> */
.L_x_275:
[--C-:B--2--5:R-:W-:Y:S01]  /*63c0*/  HADD2.F32 R34, -RZ, R36.reuse.H0_H0 ;  /* 0x20000024ff227230 */ /* 0x124fe20000004100 */
[----:B------:R-:W-:Y:S01]  /*63d0*/  IADD3 R43, R33, 0x8, RZ ;  /* 0x00000008212b7810 */ /* 0x000fe20007ffe0ff */
[----:B-1----:R-:W-:Y:S02]  /*63e0*/  HADD2.F32 R36, -RZ, R36.H1_H1 ;  /* 0x30000024ff247230 */ /* 0x002fe40000004100 */
[--C-:B------:R-:W-:Y:S01]  /*63f0*/  HADD2.F32 R40, -RZ, R38.reuse.H1_H1 ;  /* 0x30000026ff287230 */ /* 0x100fe20000004100 */
[C---:B------:R-:W-:Y:S01]  /*6400*/  FFMA.FTZ R34, R25.reuse, R34, RZ ;  /* 0x0000002219227223 */ /* 0x040fe200000100ff */
[--C-:B------:R-:W-:Y:S02]  /*6410*/  HADD2.F32 R12, -RZ, R37.reuse.H0_H0 ;  /* 0x20000025ff0c7230 */ /* 0x100fe40000004100 */
[----:B------:R-:W-:Y:S01]  /*6420*/  HADD2.F32 R14, -RZ, R37.H1_H1 ;  /* 0x30000025ff0e7230 */ /* 0x000fe20000004100 */
[C---:B------:R-:W-:Y:S01]  /*6430*/  FFMA.FTZ R37, R25.reuse, R36, RZ ;  /* 0x0000002419257223 */ /* 0x040fe200000100ff */
[----:B------:R-:W-:Y:S01]  /*6440*/  HADD2.F32 R26, -RZ, R38.H0_H0 ;  /* 0x20000026ff1a7230 */ /* 0x000fe20000004100 */
[C---:B------:R-:W-:Y:S01]  /*6450*/  FFMA.FTZ R35, R25.reuse, R12, RZ ;  /* 0x0000000c19237223 */ /* 0x040fe200000100ff */
[--C-:B------:R-:W-:Y:S01]  /*6460*/  HADD2.F32 R46, -RZ, R39.reuse.H0_H0 ;  /* 0x20000027ff2e7230 */ /* 0x100fe20000004100 */
[C---:B------:R-:W-:Y:S01]  /*6470*/  FFMA.FTZ R36, R25.reuse, R14, RZ ;  /* 0x0000000e19247223 */ /* 0x040fe200000100ff */
[----:B------:R-:W-:Y:S01]  /*6480*/  HADD2.F32 R48, -RZ, R39.H1_H1 ;  /* 0x30000027ff307230 */ /* 0x000fe20000004100 */
[----:B------:R-:W-:-:S02]  /*6490*/  FFMA.FTZ R39, R25, R40, RZ ;  /* 0x0000002819277223 */ /* 0x000fc400000100ff */
[C---:B------:R-:W-:Y:S02]  /*64a0*/  FFMA.FTZ R38, R25.reuse, R26, RZ ;  /* 0x0000001a19267223 */ /* 0x040fe400000100ff */
[C---:B------:R-:W-:Y:S02]  /*64b0*/  FFMA.FTZ R40, R25.reuse, R46, RZ ;  /* 0x0000002e19287223 */ /* 0x040fe400000100ff */
[----:B------:R-:W-:Y:S02]  /*64c0*/  FFMA.FTZ R41, R25, R48, RZ ;  /* 0x0000003019297223 */ /* 0x000fe400000100ff */
.L_x_274:
[----:B------:R-:W-:Y:S05]  /*64d0*/  BSYNC B2 ;  /* 0x0000000000027941 */ /* 0x000fea0003800000 */
.L_x_273:
[----:B------:R-:W-:-:S13]  /*64e0*/  LOP3.LUT P3, RZ, R24, 0xfffffff8, RZ, 0xc0, !PT ;  /* 0xfffffff818ff7812 */ /* 0x000fda000786c0ff */
[----:B------:R-:W-:Y:S05]  /*64f0*/  @!P3 BRA `(.L_x_272) ;  /* 0x000006400000b947 */ /* 0x000fea0003800000 */
[----:B------:R-:W-:Y:S01]  /*6500*/  ULDC UR5, c[0x0][0x1ec] ;  /* 0x00007b0000057ab9 */ /* 0x000fe20000000800 */
[----:B------:R-:W-:Y:S01]  /*6510*/  IMAD R56, R19, c[0x0][0x1d4], RZ ;  /* 0x0000750013387a24 */ /* 0x000fe200078e02ff */
[----:B------:R-:W-:-:S06]  /*6520*/  UISETP.NE.AND UP0, UPT, URZ, UR5, UPT ;  /* 0x000000053f00728c */ /* 0x000fcc000bf05270 */
[----:B------:R-:W-:Y:S02]  /*6530*/  PLOP3.LUT P2, PT, PT, PT, UP0, 0x80, 0x0 ;  /* 0x000000000000781c */ /* 0x000fe40003f4f008 */
.L_x_278:
        /* <DEDUP_REMOVED lines=18> */
[----:B------:R-:W-:-:S06]  /*6660*/  LEA.HI.X R13, R15, c[0x0][0x1a4], R24, 0x1, P3 ;  /* 0x000069000f0d7a11 */ /* 0x000fcc00018f0c18 */
[----:B------:R-:W5:Y:S01]  /*6670*/  LDG.E.128 R12, [R12.64] ;  /* 0x000000240c0c7981 */ /* 0x000f62000c1e1d00 */
[----:B------:R-:W-:Y:S05]  /*6680*/  @P2 BRA `(.L_x_276) ;  /* 0x000000b000002947 */ /* 0x000fea0003800000 */
[----:B------:R-:W2:Y:S04]  /*6690*/  @P5 LDG.E.128 R52, [R10.64] ;  /* 0x000000240a345981 */ /* 0x000ea8000c1e1d00 */
[----:B------:R-:W1:Y:S02]  /*66a0*/  LDS.128 R24, [R30.X16+0x120] ;  /* 0x000120001e187984 */ /* 0x000e64000000cc00 */
        /* <DEDUP_REMOVED lines=9> */
.L_x_276:
[----:B------:R-:W2:Y:S01]  /*6740*/  LDG.E R48, [R48.64+0x20] ;  /* 0x0000202430307981 */ /* 0x000ea2000c1e1900 */
[----:B------:R-:W-:Y:S02]  /*6750*/  IMAD.MOV.U32 R25, RZ, RZ, 0x60 ;  /* 0x00000060ff197424 */ /* 0x000fe400078e00ff */
[----:B------:R-:W-:-:S05]  /*6760*/  IMAD.IADD R45, R43, 0x1, -R3 ;  /* 0x000000012b2d7824 */ /* 0x000fca00078e0a03 */
[----:B------:R-:W-:Y:S01]  /*6770*/  LEA R52, R45, UR4, 0x1 ;  /* 0x000000042d347c11 */ /* 0x000fe2000f8e08ff */
[----:B--2---:R-:W-:-:S04]  /*6780*/  IMAD R24, R48, c[0x0][0x1d8], RZ ;  /* 0x0000760030187a24 */ /* 0x004fc800078e02ff */
[----:B------:R-:W2:Y:S01]  /*6790*/  LDS.U16 R48, [R52+0x220] ;  /* 0x0002200034307984 */ /* 0x000ea20000000400 */
[----:B------:R-:W-:-:S04]  /*67a0*/  IMAD R24, R24, c[0x0][0x1d4], R43 ;  /* 0x0000750018187a24 */ /* 0x000fc800078e022b */
[----:B------:R-:W-:-:S05]  /*67b0*/  IMAD R24, R24, R25, 0x300 ;  /* 0x0000030018187424 */ /* 0x000fca00078e0219 */
[----:B------:R-:W-:-:S04]  /*67c0*/  IADD3 R25, P3, R31, R24, RZ ;  /* 0x000000181f197210 */ /* 0x000fc80007f7e0ff */
[----:B------:R-:W-:Y:S02]  /*67d0*/  LEA.HI.X.SX32 R26, R24, R32, 0x1, P3 ;  /* 0x00000020181a7211 */ /* 0x000fe400018f0eff */
[----:B------:R-:W-:-:S04]  /*67e0*/  LEA R24, P3, R25, c[0x0][0x1a0], 0x1 ;  /* 0x0000680019187a11 */ /* 0x000fc800078608ff */
[----:B------:R-:W-:-:S06]  /*67f0*/  LEA.HI.X R25, R25, c[0x0][0x1a4], R26, 0x1, P3 ;  /* 0x0000690019197a11 */ /* 0x000fcc00018f0c1a */
[----:B------:R-:W5:Y:S02]  /*6800*/  LDG.E.128 R24, [R24.64] ;  /* 0x0000002418187981 */ /* 0x000f64000c1e1d00 */
[----:B-----5:R-:W-:Y:S01]  /*6810*/  HADD2.F32 R49, -RZ, R12.H0_H0 ;  /* 0x2000000cff317230 */ /* 0x020fe20000004100 */
[----:B------:R-:W-:Y:S01]  /*6820*/  LEA R45, R45, UR6, 0x1 ;  /* 0x000000062d2d7c11 */ /* 0x000fe2000f8e08ff */
[--C-:B------:R-:W-:Y:S02]  /*6830*/  HADD2.F32 R50, -RZ, R13.reuse.H0_H0 ;  /* 0x2000000dff327230 */ /* 0x100fe40000004100 */
[----:B------:R-:W-:Y:S02]  /*6840*/  HADD2.F32 R51, -RZ, R14.H0_H0 ;  /* 0x2000000eff337230 */ /* 0x000fe40000004100 */
[----:B-1----:R-:W-:Y:S02]  /*6850*/  HADD2.F32 R12, -RZ, R12.H1_H1 ;  /* 0x3000000cff0c7230 */ /* 0x002fe40000004100 */
[----:B------:R-:W-:-:S02]  /*6860*/  HADD2.F32 R13, -RZ, R13.H1_H1 ;  /* 0x3000000dff0d7230 */ /* 0x000fc40000004100 */
[----:B------:R-:W-:Y:S02]  /*6870*/  HADD2.F32 R14, -RZ, R14.H1_H1 ;  /* 0x3000000eff0e7230 */ /* 0x000fe40000004100 */
[----:B--2---:R-:W-:Y:S02]  /*6880*/  HADD2.F32 R48, -RZ, R48.H0_H0 ;  /* 0x20000030ff307230 */ /* 0x004fe40000004100 */
[--C-:B------:R-:W-:Y:S02]  /*6890*/  HADD2.F32 R53, -RZ, R15.reuse.H0_H0 ;  /* 0x2000000fff357230 */ /* 0x100fe40000004100 */
[----:B------:R-:W-:Y:S01]  /*68a0*/  HADD2.F32 R15, -RZ, R15.H1_H1 ;  /* 0x3000000fff0f7230 */ /* 0x000fe20000004100 */
[C---:B------:R-:W-:Y:S02]  /*68b0*/  FFMA.FTZ R34, R48.reuse, R49, R34 ;  /* 0x0000003130227223 */ /* 0x040fe40000010022 */
        /* <DEDUP_REMOVED lines=19> */
.L_x_277:
[----:B------:R-:W2:Y:S01]  /*69f0*/  LDS.U16 R12, [R45+0x10] ;  /* 0x000010002d0c7984 */ /* 0x000ea20000000400 */
[----:B------:R-:W-:Y:S01]  /*6a00*/  IADD3 R43, R43, 0x10, RZ ;  /* 0x000000102b2b7810 */ /* 0x000fe20007ffe0ff */
[----:B------:R-:W-:Y:S02]  /*6a10*/  HADD2.F32 R35, -RZ, R25.H0_H0 ;  /* 0x20000019ff237230 */ /* 0x000fe40000004100 */
[----:B------:R-:W-:Y:S01]  /*6a20*/  HADD2.F32 R41, -RZ, R27.H0_H0 ;  /* 0x2000001bff297230 */ /* 0x000fe20000004100 */
[----:B------:R-:W-:Y:S01]  /*6a30*/  ISETP.GE.AND P3, PT, R43, R44, PT ;  /* 0x0000002c2b00720c */ /* 0x000fe20003f66270 */
[--C-:B------:R-:W-:Y:S02]  /*6a40*/  HADD2.F32 R13, -RZ, R24.reuse.H0_H0 ;  /* 0x20000018ff0d7230 */ /* 0x100fe40000004100 */
[----:B------:R-:W-:Y:S02]  /*6a50*/  HADD2.F32 R37, -RZ, R24.H1_H1 ;  /* 0x30000018ff257230 */ /* 0x000fe40000004100 */
[----:B-1----:R-:W-:-:S02]  /*6a60*/  HADD2.F32 R25, -RZ, R25.H1_H1 ;  /* 0x30000019ff197230 */ /* 0x002fc40000004100 */
[--C-:B------:R-:W-:Y:S02]  /*6a70*/  HADD2.F32 R15, -RZ, R26.reuse.H0_H0 ;  /* 0x2000001aff0f7230 */ /* 0x100fe40000004100 */
[----:B------:R-:W-:Y:S02]  /*6a80*/  HADD2.F32 R39, -RZ, R26.H1_H1 ;  /* 0x3000001aff277230 */ /* 0x000fe40000004100 */
        /* <DEDUP_REMOVED lines=11> */
.L_x_272:
[----:B------:R-:W-:Y:S05]  /*6b40*/  BSYNC B1 ;  /* 0x0000000000017941 */ /* 0x000fea0003800000 */
.L_x_271:
[----:B------:R-:W-:-:S13]  /*6b50*/  ISETP.GE.AND P3, PT, R33, R16, PT ;  /* 0x000000102100720c */ /* 0x000fda0003f66270 */
[----:B------:R-:W-:Y:S05]  /*6b60*/  @P3 BRA `(.L_x_270) ;  /* 0x00000ff000003947 */ /* 0x000fea0003800000 */
[----:B------:R-:W-:Y:S01]  /*6b70*/  IADD3 R10, -R20, -0x2, R22 ;  /* 0xfffffffe140a7810 */ /* 0x000fe20007ffe116 */
[----:B------:R-:W-:Y:S01]  /*6b80*/  IMAD.MOV.U32 R11, RZ, RZ, 0x2 ;  /* 0x00000002ff0b7424 */ /* 0x000fe200078e00ff */
[----:B------:R-:W-:Y:S03]  /*6b90*/  BSSY B1, `(.L_x_279) ;  /* 0x0000053000017945 */ /* 0x000fe60003800000 */
[----:B------:R-:W-:Y:S02]  /*6ba0*/  IMAD.IADD R26, R10, 0x1, -R3 ;  /* 0x000000010a1a7824 */ /* 0x000fe400078e0a03 */
[----:B------:R-:W-:-:S03]  /*6bb0*/  IMAD R10, R18, c[0x0][0x1d8], R21 ;  /* 0x00007600120a7a24 */ /* 0x000fc600078e0215 */
[----:B------:R-:W-:Y:S01]  /*6bc0*/  LOP3.LUT P3, RZ, R26, 0x8, RZ, 0xc0, !PT ;  /* 0x000000081aff7812 */ /* 0x000fe2000786c0ff */
[----:B------:R-:W-:-:S04]  /*6bd0*/  IMAD R10, R10, 0x60, R29 ;  /* 0x000000600a0a7824 */ /* 0x000fc800078e021d */
[----:B------:R-:W-:-:S08]  /*6be0*/  IMAD.WIDE R10, R10, R11, c[0x0][0x238] ;  /* 0x00008e000a0a7625 */ /* 0x000fd000078e020b */
        /* <DEDUP_REMOVED lines=42> */
[----:B------:R-:W-:Y:S01]  /*6e90*/  ULDC UR5, c[0x0][0x1ec] ;  /* 0x00007b0000057ab9 */ /* 0x000fe20000000800 */
[----:B-1----:R-:W-:Y:S01]  /*6ea0*/  HADD2.F32 R24, -RZ, R42.H0_H0 ;  /* 0x2000002aff187230 */ /* 0x002fe20000004100 */
[----:B------:R-:W-:-:S06]  /*6eb0*/  UISETP.NE.AND UP0, UPT, URZ, UR5, UPT ;  /* 0x000000053f00728c */ /* 0x000fcc000bf05270 */
[----:B------:R-:W-:-:S13]  /*6ec0*/  PLOP3.LUT P2, PT, PT, PT, UP0, 0x80, 0x0 ;  /* 0x000000000000781c */ /* 0x000fda0003f4f008 */
[----:B------:R-:W-:Y:S05]  /*6ed0*/  @P2 BRA `(.L_x_283) ;  /* 0x000000c000002947 */ /* 0x000fea0003800000 */
[----:B------:R-:W-:Y:S01]  /*6ee0*/  ISETP.NE.AND P5, PT, R126, RZ, PT ;  /* 0x000000ff7e00720c */ /* 0x000fe20003fa5270 */
        /* <DEDUP_REMOVED lines=11> */
.L_x_283:
[----:B-1---5:R-:W-:Y:S02]  /*6fa0*/  HADD2.F32 R9, -RZ, R12.H0_H0 ;  /* 0x2000000cff097230 */ /* 0x022fe40000004100 */
        /* <DEDUP_REMOVED lines=15> */
.L_x_282:
[----:B------:R-:W-:Y:S05]  /*70a0*/  BSYNC B2 ;  /* 0x0000000000027941 */ /* 0x000fea0003800000 */
.L_x_281:
[----:B------:R-:W-:Y:S02]  /*70b0*/  IADD3 R33, R33, 0x8, RZ ;  /* 0x0000000821217810 */ /* 0x000fe40007ffe0ff */
.L_x_280:
[----:B------:R-:W-:Y:S05]  /*70c0*/  BSYNC B1 ;  /* 0x0000000000017941 */ /* 0x000fea0003800000 */
.L_x_279:
[----:B------:R-:W-:-:S13]  /*70d0*/  LOP3.LUT P3, RZ, R26, 0xfffffff8, RZ, 0xc0, !PT ;  /* 0xfffffff81aff7812 */ /* 0x000fda000786c0ff */
[----:B------:R-:W-:Y:S05]  /*70e0*/  @!P3 BRA `(.L_x_270) ;  /* 0x00000a700000b947 */ /* 0x000fea0003800000 */
[----:B------:R-:W-:Y:S01]  /*70f0*/  LEA R8, R33, UR4, 0x1 ;  /* 0x0000000421087c11 */ /* 0x000fe2000f8e08ff */
[----:B------:R-:W-:Y:S02]  /*7100*/  IMAD.MOV.U32 R26, RZ, RZ, 0x60 ;  /* 0x00000060ff1a7424 */ /* 0x000fe400078e00ff */
[----:B------:R-:W-:Y:S02]  /*7110*/  IMAD.MOV.U32 R27, RZ, RZ, RZ ;  /* 0x000000ffff1b7224 */ /* 0x000fe400078e00ff */
[----:B------:R-:W-:Y:S02]  /*7120*/  IMAD R52, R3, -0x2, R8 ;  /* 0xfffffffe03347824 */ /* 0x000fe400078e0208 */
[----:B------:R-:W-:-:S05]  /*7130*/  IMAD R26, R33, R26, 0x300 ;  /* 0x00000300211a7424 */ /* 0x000fca00078e021a */
.L_x_290:
        /* <DEDUP_REMOVED lines=21> */
[----:B------:R-:W-:Y:S02]  /*7290*/  IMAD.MOV.U32 R13, RZ, RZ, R42 ;  /* 0x000000ffff0d7224 */ /* 0x000fe400078e002a */
[----:B------:R-:W1:Y:S02]  /*72a0*/  LDS.U16 R42, [R53+0x220] ;  /* 0x00022000352a7984 */ /* 0x000e640000000400 */
        /* <DEDUP_REMOVED lines=41> */
.L_x_286:
[----:B-----5:R-:W-:Y:S02]  /*7540*/  HADD2.F32 R25, -RZ, R12.H0_H0 ;  /* 0x2000000cff197230 */ /* 0x020fe40000004100 */
[----:B------:R-:W-:Y:S02]  /*7550*/  HADD2.F32 R24, -RZ, R13.H0_H0 ;  /* 0x2000000dff187230 */ /* 0x000fe40000004100 */
[----:B------:R-:W-:Y:S01]  /*7560*/  HADD2.F32 R43, -RZ, R14.H0_H0 ;  /* 0x2000000eff2b7230 */ /* 0x000fe20000004100 */
[C---:B------:R-:W-:Y:S01]  /*7570*/  FFMA.FTZ R34, R42.reuse, R25, R34 ;  /* 0x000000192a227223 */ /* 0x040fe20000010022 */
[----:B------:R-:W-:Y:S01]  /*7580*/  HADD2.F32 R45, -RZ, R15.H0_H0 ;  /* 0x2000000fff2d7230 */ /* 0x000fe20000004100 */
[C---:B------:R-:W-:Y:S01]  /*7590*/  FFMA.FTZ R35, R42.reuse, R24, R35 ;  /* 0x000000182a237223 */ /* 0x040fe20000010023 */
[----:B-1----:R-:W-:Y:S01]  /*75a0*/  HADD2.F32 R12, -RZ, R12.H1_H1 ;  /* 0x3000000cff0c7230 */ /* 0x002fe20000004100 */
        /* <DEDUP_REMOVED lines=9> */
.L_x_285:
[----:B------:R-:W-:Y:S05]  /*7640*/  BSYNC B1 ;  /* 0x0000000000017941 */ /* 0x000fea0003800000 */
.L_x_284:
        /* <DEDUP_REMOVED lines=59> */
.L_x_289:
        /* <DEDUP_REMOVED lines=16> */
.L_x_288:
[----:B------:R-:W-:Y:S05]  /*7b00*/  BSYNC B1 ;  /* 0x0000000000017941 */ /* 0x000fea0003800000 */
.L_x_287:
[----:B------:R-:W-:Y:S02]  /*7b10*/  IADD3 R33, R33, 0x10, RZ ;  /* 0x0000001021217810 */ /* 0x000fe40007ffe0ff */
[----:B------:R-:W-:Y:S02]  /*7b20*/  IADD3 R27, R27, 0x20, RZ ;  /* 0x000000201b1b7810 */ /* 0x000fe40007ffe0ff */
[----:B------:R-:W-:Y:S02]  /*7b30*/  ISETP.GE.AND P3, PT, R33, R16, PT ;  /* 0x000000102100720c */ /* 0x000fe40003f66270 */
[----:B------:R-:W-:-:S11]  /*7b40*/  IADD3 R26, R26, 0x600, RZ ;  /* 0x000006001a1a7810 */ /* 0x000fd60007ffe0ff */
[----:B------:R-:W-:Y:S05]  /*7b50*/  @!P3 BRA `(.L_x_290) ;  /* 0xfffff5e00000b947 */ /* 0x000fea000383ffff */
.L_x_270:
[----:B------:R-:W-:Y:S05]  /*7b60*/  BSYNC B0 ;  /* 0x0000000000007941 */ /* 0x000fea0003800000 */
.L_x_269:
[----:B------:R-:W-:Y:S01]  /*7b70*/  ISETP.GT.OR P0, PT, R30, 0xb, P0 ;  /* 0x0000000b1e00780c */ /* 0x000fe20000704670 */
[----:B------:R-:W-:-:S12]  /*7b80*/  BSSY B0, `(.L_x_291) ;  /* 0x0000034000007945 */ /* 0x000fd80003800000 */
[----:B------:R-:W-:Y:S05]  /*7b90*/  @P0 BRA `(.L_x_292) ;  /* 0x0000032000000947 */ /* 0x000fea0003800000 */
[----:B------:R-:W-:-:S04]  /*7ba0*/  IMAD.MOV.U32 R9, RZ, RZ, 0x60 ;  /* 0x00000060ff097424 */ /* 0x000fc800078e00ff */
        /* <DEDUP_REMOVED lines=9> */
[----:B------:R-:W1:Y:S02]  /*7c40*/  LDS.U16 R3, [R12+0x220] ;  /* 0x000220000c037984 */ /* 0x000e640000000400 */
[----:B-1----:R-:W-:Y:S01]  /*7c50*/  HADD2.F32 R3, -RZ, R3.H0_H0 ;  /* 0x20000003ff037230 */ /* 0x002fe20000004100 */
[----:B------:R-:W-:Y:S05]  /*7c60*/  @P2 BRA `(.L_x_294) ;  /* 0x0000014000002947 */ /* 0x000fea0003800000 */
[----:B------:R-:W-:-:S13]  /*7c70*/  ISETP.NE.AND P3, PT, R126, RZ, PT ;  /* 0x000000ff7e00720c */ /* 0x000fda0003f65270 */
[----:B------:R-:W-:Y:S02]  /*7c80*/  @P3 IMAD R18, R18, c[0x0][0x1d8], R21 ;  /* 0x0000760012123a24 */ /* 0x000fe400078e0215 */
[----:B------:R-:W-:Y:S02]  /*7c90*/  @P3 IMAD.MOV.U32 R13, RZ, RZ, 0x2 ;  /* 0x00000002ff0d3424 */ /* 0x000fe400078e00ff */
[----:B------:R-:W-:-:S04]  /*7ca0*/  @P3 IMAD R12, R18, 0x60, R29 ;  /* 0x00000060120c3824 */ /* 0x000fc800078e021d */
[----:B------:R-:W-:-:S06]  /*7cb0*/  @P3 IMAD.WIDE R12, R12, R13, c[0x0][0x238] ;  /* 0x00008e000c0c3625 */ /* 0x000fcc00078e020d */
        /* <DEDUP_REMOVED lines=8> */
[----:B0-----:R-:W-:-:S04]  /*7d40*/  LEA R4, P0, R28, c[0x0][0x1a0], 0x1 ;  /* 0x000068001c047a11 */ /* 0x001fc800078008ff */
[----:B------:R-:W-:Y:S01]  /*7d50*/  LEA.HI.X R5, R28, c[0x0][0x1a4], R23, 0x1, P0 ;  /* 0x000069001c057a11 */ /* 0x000fe200000f0c17 */
[----:B--2---:R-:W-:Y:S01]  /*7d60*/  @P3 HFMA2.MMA R9, R9, R13, -RZ ;  /* 0x0000000d09093235 */ /* 0x004fe200001000ff */
[----:B------:R-:W-:Y:S01]  /*7d70*/  @P3 HMUL2 R8, R8, R12 ;  /* 0x0000000c08083232 */ /* 0x000fe20000000000 */
[----:B------:R-:W-:Y:S01]  /*7d80*/  @P3 HFMA2.MMA R11, R11, R15, -RZ ;  /* 0x0000000f0b0b3235 */ /* 0x000fe200001000ff */
[----:B------:R-:W-:-:S06]  /*7d90*/  @P3 HMUL2 R10, R10, R14 ;  /* 0x0000000e0a0a3232 */ /* 0x000fcc0000000000 */
[----:B------:R0:W-:Y:S04]  /*7da0*/  STG.E.128 [R4.64], R8 ;  /* 0x0000000804007986 */ /* 0x0001e8000c101d24 */
.L_x_294:
[----:B------:R-:W-:Y:S05]  /*7db0*/  BSYNC B1 ;  /* 0x0000000000017941 */ /* 0x000fea0003800000 */
.L_x_293:
[----:B-----5:R-:W-:Y:S02]  /*7dc0*/  HADD2.F32 R0, -RZ, R8.H0_H0 ;  /* 0x20000008ff007230 */ /* 0x020fe40000004100 */
[--C-:B0-----:R-:W-:Y:S02]  /*7dd0*/  HADD2.F32 R4, -RZ, R9.reuse.H0_H0 ;  /* 0x20000009ff047230 */ /* 0x101fe40000004100 */
        /* <DEDUP_REMOVED lines=14> */
.L_x_292:
[----:B------:R-:W-:Y:S05]  /*7ec0*/  BSYNC B0 ;  /* 0x0000000000007941 */ /* 0x000fea0003800000 */
.L_x_291:
[----:B------:R-:W-:Y:S06]  /*7ed0*/  BAR.SYNC.DEFER_BLOCKING 0x0 ;  /* 0x0000000000007b1d */ /* 0x000fec0000010000 */
[----:B------:R-:W-:Y:S05]  /*7ee0*/  @P1 BRA `(.L_x_295) ;  /* 0x0000064000001947 */ /* 0x000fea0003800000 */
[C---:B------:R-:W-:Y:S01]  /*7ef0*/  LOP3.LUT R0, R17.reuse, 0xffffffc0, RZ, 0xc0, !PT ;  /* 0xffffffc011007812 */ /* 0x040fe200078ec0ff */
[----:B------:R-:W-:Y:S01]  /*7f00*/  IMAD R20, R20, 0x60, R29 ;  /* 0x0000006014147824 */ /* 0x000fe200078e021d */
[----:B------:R-:W-:-:S02]  /*7f10*/  LOP3.LUT R3, R17, 0xffffffe0, RZ, 0xc0, !PT ;  /* 0xffffffe011037812 */ /* 0x000fc400078ec0ff */
[----:B------:R-:W-:Y:S02]  /*7f20*/  ISETP.NE.AND P0, PT, R0, 0x40, PT ;  /* 0x000000400000780c */ /* 0x000fe40003f05270 */
[----:B0-----:R-:W-:Y:S02]  /*7f30*/  LOP3.LUT R4, R17, 0xfffffff0, RZ, 0xc0, !PT ;  /* 0xfffffff011047812 */ /* 0x001fe400078ec0ff */
[----:B------:R-:W-:Y:S02]  /*7f40*/  ISETP.NE.AND P3, PT, R3, 0x20, PT ;  /* 0x000000200300780c */ /* 0x000fe40003f65270 */
[----:B------:R-:W-:Y:S02]  /*7f50*/  ISETP.NE.AND P4, PT, R4, 0x10, PT ;  /* 0x000000100400780c */ /* 0x000fe40003f85270 */
[C---:B------:R-:W-:Y:S02]  /*7f60*/  ISETP.GT.AND P2, PT, R17.reuse, 0x3f, PT ;  /* 0x0000003f1100780c */ /* 0x040fe40003f44270 */
[----:B------:R-:W-:-:S02]  /*7f70*/  ISETP.GT.AND P6, PT, R17, 0x1f, PT ;  /* 0x0000001f1100780c */ /* 0x000fc40003fc4270 */
[----:B------:R-:W-:Y:S02]  /*7f80*/  ISETP.GT.AND P5, PT, R17, 0xf, PT ;  /* 0x0000000f1100780c */ /* 0x000fe40003fa4270 */
[----:B------:R-:W-:Y:S01]  /*7f90*/  LEA R20, R20, 0x220, 0x1 ;  /* 0x0000022014147811 */ /* 0x000fe200078e08ff */
[----:B------:R-:W-:Y:S05]  /*7fa0*/  @P0 BRA `(.L_x_296) ;  /* 0x0000005000000947 */ /* 0x000fea0003800000 */
[----:B------:R-:W-:Y:S02]  /*7fb0*/  F2FP.PACK_AB R4, R37, R34 ;  /* 0x000000222504723e */ /* 0x000fe400000000ff */
[----:B------:R-:W-:Y:S02]  /*7fc0*/  F2FP.PACK_AB R5, R36, R35 ;  /* 0x000000232405723e */ /* 0x000fe400000000ff */
[----:B------:R-:W-:Y:S02]  /*7fd0*/  F2FP.PACK_AB R6, R39, R38 ;  /* 0x000000262706723e */ /* 0x000fe400000000ff */
[----:B------:R-:W-:-:S05]  /*7fe0*/  F2FP.PACK_AB R7, R41, R40 ;  /* 0x000000282907723e */ /* 0x000fca00000000ff */
[----:B------:R0:W-:Y:S02]  /*7ff0*/  STS.128 [R20+-0x300], R4 ;  /* 0xfffd000414007388 */ /* 0x0001e40000000c00 */
.L_x_296:
[----:B------:R-:W-:Y:S01]  /*8000*/  WARPSYNC 0xffffffff ;  /* 0xffffffff00007948 */ /* 0x000fe20003800000 */
[----:B------:R-:W-:Y:S06]  /*8010*/  BAR.SYNC.DEFER_BLOCKING 0x0 ;  /* 0x0000000000007b1d */ /* 0x000fec0000010000 */
[----:B------:R-:W-:Y:S01]  /*8020*/  BSSY B0, `(.L_x_297) ;  /* 0x0000013000007945 */ /* 0x000fe20003800000 */
[----:B------:R-:W-:Y:S05]  /*8030*/  @P2 BRA `(.L_x_298) ;  /* 0x0000011000002947 */ /* 0x000fea0003800000 */
[----:B0-----:R-:W0:Y:S02]  /*8040*/  LDS.128 R4, [R20] ;  /* 0x0000000014047984 */ /* 0x001e240000000c00 */
[----:B0-----:R-:W-:-:S02]  /*8050*/  HADD2.F32 R3, -RZ, R4.H0_H0 ;  /* 0x20000004ff037230 */ /* 0x001fc40000004100 */
[--C-:B------:R-:W-:Y:S02]  /*8060*/  HADD2.F32 R0, -RZ, R5.reuse.H0_H0 ;  /* 0x20000005ff007230 */ /* 0x100fe40000004100 */
[----:B------:R-:W-:Y:S01]  /*8070*/  HADD2.F32 R9, -RZ, R6.H0_H0 ;  /* 0x20000006ff097230 */ /* 0x000fe20000004100 */
[----:B------:R-:W-:Y:S01]  /*8080*/  FADD.FTZ R34, R34, R3 ;  /* 0x0000000322227221 */ /* 0x000fe20000010000 */
[----:B------:R-:W-:Y:S01]  /*8090*/  HADD2.F32 R4, -RZ, R4.H1_H1 ;  /* 0x30000004ff047230 */ /* 0x000fe20000004100 */
        /* <DEDUP_REMOVED lines=11> */
.L_x_298:
[----:B------:R-:W-:Y:S05]  /*8150*/  BSYNC B0 ;  /* 0x0000000000007941 */ /* 0x000fea0003800000 */
.L_x_297:
        /* <DEDUP_REMOVED lines=8> */
.L_x_300:
[----:B------:R-:W-:Y:S05]  /*81e0*/  BSYNC B0 ;  /* 0x0000000000007941 */ /* 0x000fea0003800000 */
.L_x_299:
[----:B------:R-:W-:Y:S06]  /*81f0*/  BAR.SYNC.DEFER_BLOCKING 0x0 ;  /* 0x0000000000007b1d */ /* 0x000fec0000010000 */
[----:B------:R-:W-:Y:S01]  /*8200*/  BSSY B0, `(.L_x_301) ;  /* 0x0000013000007945 */ /* 0x000fe20003800000 */
[----:B------:R-:W-:Y:S05]  /*8210*/  @P6 BRA `(.L_x_302) ;  /* 0x0000011000006947 */ /* 0x000fea0003800000 */
[----:B0-----:R-:W0:Y:S02]  /*8220*/  LDS.128 R4, [R20] ;  /* 0x0000000014047984 */ /* 0x001e240000000c00 */
[----:B0-----:R-:W-:Y:S02]  /*8230*/  HADD2.F32 R3, -RZ, R4.H0_H0 ;  /* 0x20000004ff037230 */ /* 0x001fe40000004100 */
[----:B------:R-:W-:-:S02]  /*8240*/  HADD2.F32 R0, -RZ, R5.H0_H0 ;  /* 0x20000005ff007230 */ /* 0x000fc40000004100 */
        /* <DEDUP_REMOVED lines=14> */
.L_x_302:
[----:B------:R-:W-:Y:S05]  /*8330*/  BSYNC B0 ;  /* 0x0000000000007941 */ /* 0x000fea0003800000 */
.L_x_301:
        /* <DEDUP_REMOVED lines=8> */
.L_x_304:
[----:B------:R-:W-:Y:S05]  /*83c0*/  BSYNC B0 ;  /* 0x0000000000007941 */ /* 0x000fea0003800000 */
.L_x_303:
[----:B------:R-:W-:Y:S06]  /*83d0*/  BAR.SYNC.DEFER_BLOCKING 0x0 ;  /* 0x0000000000007b1d */ /* 0x000fec0000010000 */
[----:B------:R-:W-:Y:S01]  /*83e0*/  BSSY B0, `(.L_x_305) ;  /* 0x0000013000007945 */ /* 0x000fe20003800000 */
[----:B------:R-:W-:Y:S05]  /*83f0*/  @P5 BRA `(.L_x_306) ;  /* 0x0000011000005947 */ /* 0x000fea0003800000 */
[----:B0-----:R-:W0:Y:S02]  /*8400*/  LDS.128 R20, [R20] ;  /* 0x0000000014147984 */ /* 0x001e240000000c00 */
[----:B0-----:R-:W-:Y:S02]  /*8410*/  HADD2.F32 R4, -RZ, R21.H0_H0 ;  /* 0x20000015ff047230 */ /* 0x001fe40000004100 */
[----:B------:R-:W-:-:S02]  /*8420*/  HADD2.F32 R5, -RZ, R22.H0_H0 ;  /* 0x20000016ff057230 */ /* 0x000fc40000004100 */
[--C-:B------:R-:W-:Y:S01]  /*8430*/  HADD2.F32 R3, -RZ, R20.reuse.H0_H0 ;  /* 0x20000014ff037230 */ /* 0x100fe20000004100 */
        /* <DEDUP_REMOVED lines=13> */
.L_x_306:
[----:B------:R-:W-:Y:S05]  /*8510*/  BSYNC B0 ;  /* 0x0000000000007941 */ /* 0x000fea0003800000 */
.L_x_305:
[----:B------:R-:W-:Y:S06]  /*8520*/  BAR.SYNC.DEFER_BLOCKING 0x0 ;  /* 0x0000000000007b1d */ /* 0x000fec0000010000 */
.L_x_295:
        /* <DEDUP_REMOVED lines=17> */
.L_x_307:
[----:B0-----:R-:W-:Y:S02]  /*8640*/  IMAD.MOV.U32 R4, RZ, RZ, c[0x0][0x250] ;  /* 0x00009400ff047624 */ /* 0x001fe400078e00ff */
[----:B------:R-:W-:-:S05]  /*8650*/  IMAD.MOV.U32 R5, RZ, RZ, c[0x0][0x254] ;  /* 0x00009500ff057624 */ /* 0x000fca00078e00ff */
[----:B------:R-:W2:Y:S01]  /*8660*/  LDG.E R4, [R4.64] ;  /* 0x0000002404047981 */ /* 0x000ea2000c1e1900 */
[----:B------:R-:W-:Y:S02]  /*8670*/  IMAD R29, R2, 0x60, R29 ;  /* 0x00000060021d7824 */ /* 0x000fe400078e021d */
[C---:B--2---:R-:W-:Y:S02]  /*8680*/  FMUL.FTZ R37, R4.reuse, R37 ;  /* 0x0000002504257220 */ /* 0x044fe40000410000 */
[C---:B------:R-:W-:Y:S02]  /*8690*/  FMUL.FTZ R35, R4.reuse, R35 ;  /* 0x0000002304237220 */ /* 0x040fe40000410000 */
[C---:B------:R-:W-:Y:S02]  /*86a0*/  FMUL.FTZ R36, R4.reuse, R36 ;  /* 0x0000002404247220 */ /* 0x040fe40000410000 */
[----:B------:R-:W0:Y:S01]  /*86b0*/  F2I.S8.NTZ R37, R37 ;  /* 0x0000002500257305 */ /* 0x000e220000202100 */
[----:B------:R-:W-:-:S02]  /*86c0*/  FMUL.FTZ R38, R4, R38 ;  /* 0x0000002604267220 */ /* 0x000fc40000410000 */
[C---:B------:R-:W-:Y:S02]  /*86d0*/  FMUL.FTZ R39, R4.reuse, R39 ;  /* 0x0000002704277220 */ /* 0x040fe40000410000 */
        /* <DEDUP_REMOVED lines=29> */
[----:B------:R-:W-:Y:S02]  /*88b0*/  LOP3.LUT R6, R0, 0xffffff00, R5, 0xf8, !PT ;  /* 0xffffff0000067812 */ /* 0x000fe400078ef805 */
        /* <DEDUP_REMOVED lines=18> */
.L_x_162:
[----:B------:R-:W-:Y:S01]  /*89e0*/  IMAD.MOV.U32 R114, RZ, RZ, R5 ;  /* 0x000000ffff727224 */ /* 0x000fe200078e0005 */
[----:B------:R-:W-:Y:S01]  /*89f0*/  MOV R112, 0x8a40 ;  /* 0x00008a4000707802 */ /* 0x000fe20000000f00 */
[----:B------:R-:W-:Y:S02]  /*8a00*/  IMAD.MOV.U32 R115, RZ, RZ, 0x10 ;  /* 0x00000010ff737424 */ /* 0x000fe400078e00ff */
[----:B------:R-:W-:Y:S02]  /*8a10*/  IMAD.MOV.U32 R124, RZ, RZ, 0x1f ;  /* 0x0000001fff7c7424 */ /* 0x000fe400078e00ff */
[----:B------:R-:W-:Y:S02]  /*8a20*/  IMAD.MOV.U32 R125, RZ, RZ, -0x1 ;  /* 0xffffffffff7d7424 */ /* 0x000fe400078e00ff */
[----:B0-----:R-:W-:Y:S05]  /*8a30*/  CALL.REL.NOINC `($__internal_1_$__cuda_sm70_shflsync_bfly_p) ;  /* 0x0000045000007944 */ /* 0x001fea0003c00000 */
[----:B-1----:R-:W-:Y:S01]  /*8a40*/  IMAD.MOV.U32 R0, RZ, RZ, R114 ;  /* 0x000000ffff007224 */ /* 0x002fe200078e0072 */
[----:B0-----:R-:W-:Y:S05]  /*8a50*/  BRA `(.L_x_308) ;  /* 0xffff93c000007947 */ /* 0x001fea000383ffff */
.L_x_163:
[----:B------:R-:W-:Y:S01]  /*8a60*/  IMAD.MOV.U32 R114, RZ, RZ, R7 ;  /* 0x000000ffff727224 */ /* 0x000fe200078e0007 */
[----:B------:R-:W-:Y:S01]  /*8a70*/  MOV R112, 0x8ac0 ;  /* 0x00008ac000707802 */ /* 0x000fe20000000f00 */
[----:B------:R-:W-:-:S02]  /*8a80*/  IMAD.MOV.U32 R115, RZ, RZ, 0x8 ;  /* 0x00000008ff737424 */ /* 0x000fc400078e00ff */
[----:B------:R-:W-:Y:S02]  /*8a90*/  IMAD.MOV.U32 R124, RZ, RZ, 0x1f ;  /* 0x0000001fff7c7424 */ /* 0x000fe400078e00ff */
[----:B------:R-:W-:Y:S02]  /*8aa0*/  IMAD.MOV.U32 R125, RZ, RZ, -0x1 ;  /* 0xffffffffff7d7424 */ /* 0x000fe400078e00ff */
[----:B01----:R-:W-:Y:S05]  /*8ab0*/  CALL.REL.NOINC `($__internal_1_$__cuda_sm70_shflsync_bfly_p) ;  /* 0x000003d000007944 */ /* 0x003fea0003c00000 */
[----:B-1----:R-:W-:Y:S01]  /*8ac0*/  FADD.FTZ R7, R7, R114 ;  /* 0x0000007207077221 */ /* 0x002fe20000010000 */
[----:B------:R-:W-:Y:S01]  /*8ad0*/  MOV R112, 0x8b30 ;  /* 0x00008b3000707802 */ /* 0x000fe20000000f00 */
[----:B0-----:R-:W-:Y:S02]  /*8ae0*/  IMAD.MOV.U32 R115, RZ, RZ, 0x4 ;  /* 0x00000004ff737424 */ /* 0x001fe400078e00ff */
[----:B------:R-:W-:Y:S02]  /*8af0*/  IMAD.MOV.U32 R124, RZ, RZ, 0x1f ;  /* 0x0000001fff7c7424 */ /* 0x000fe400078e00ff */
[----:B------:R-:W-:Y:S02]  /*8b00*/  IMAD.MOV.U32 R125, RZ, RZ, -0x1 ;  /* 0xffffffffff7d7424 */ /* 0x000fe400078e00ff */
[----:B------:R-:W-:-:S02]  /*8b10*/  IMAD.MOV.U32 R114, RZ, RZ, R7 ;  /* 0x000000ffff727224 */ /* 0x000fc400078e0007 */
[----:B------:R-:W-:Y:S05]  /*8b20*/  CALL.REL.NOINC `($__internal_1_$__cuda_sm70_shflsync_bfly_p) ;  /* 0x0000036000007944 */ /* 0x000fea0003c00000 */
[----:B-1----:R-:W-:Y:S01]  /*8b30*/  FADD.FTZ R7, R7, R114 ;  /* 0x0000007207077221 */ /* 0x002fe20000010000 */
[----:B------:R-:W-:Y:S01]  /*8b40*/  MOV R112, 0x8ba0 ;  /* 0x00008ba000707802 */ /* 0x000fe20000000f00 */
[----:B0-----:R-:W-:-:S02]  /*8b50*/  IMAD.MOV.U32 R115, RZ, RZ, 0x2 ;  /* 0x00000002ff737424 */ /* 0x001fc400078e00ff */
[----:B------:R-:W-:Y:S02]  /*8b60*/  IMAD.MOV.U32 R124, RZ, RZ, 0x1f ;  /* 0x0000001fff7c7424 */ /* 0x000fe400078e00ff */
[----:B------:R-:W-:Y:S02]  /*8b70*/  IMAD.MOV.U32 R125, RZ, RZ, -0x1 ;  /* 0xffffffffff7d7424 */ /* 0x000fe400078e00ff */
[----:B------:R-:W-:Y:S02]  /*8b80*/  IMAD.MOV.U32 R114, RZ, RZ, R7 ;  /* 0x000000ffff727224 */ /* 0x000fe400078e0007 */
[----:B------:R-:W-:Y:S05]  /*8b90*/  CALL.REL.NOINC `($__internal_1_$__cuda_sm70_shflsync_bfly_p) ;  /* 0x000002f000007944 */ /* 0x000fea0003c00000 */
[----:B-1----:R-:W-:Y:S01]  /*8ba0*/  FADD.FTZ R2, R7, R114 ;  /* 0x0000007207027221 */ /* 0x002fe20000010000 */
[----:B------:R-:W-:Y:S01]  /*8bb0*/  MOV R112, 0x8c10 ;  /* 0x00008c1000707802 */ /* 0x000fe20000000f00 */
[----:B0-----:R-:W-:Y:S02]  /*8bc0*/  IMAD.MOV.U32 R115, RZ, RZ, 0x1 ;  /* 0x00000001ff737424 */ /* 0x001fe400078e00ff */
[----:B------:R-:W-:Y:S02]  /*8bd0*/  IMAD.MOV.U32 R124, RZ, RZ, 0x1f ;  /* 0x0000001fff7c7424 */ /* 0x000fe400078e00ff */
[----:B------:R-:W-:-:S02]  /*8be0*/  IMAD.MOV.U32 R125, RZ, RZ, -0x1 ;  /* 0xffffffffff7d7424 */ /* 0x000fc400078e00ff */
[----:B------:R-:W-:Y:S02]  /*8bf0*/  IMAD.MOV.U32 R114, RZ, RZ, R2 ;  /* 0x000000ffff727224 */ /* 0x000fe400078e0002 */
[----:B------:R-:W-:Y:S05]  /*8c00*/  CALL.REL.NOINC `($__internal_1_$__cuda_sm70_shflsync_bfly_p) ;  /* 0x0000028000007944 */ /* 0x000fea0003c00000 */
[----:B-1----:R-:W-:Y:S01]  /*8c10*/  IMAD.MOV.U32 R5, RZ, RZ, R114 ;  /* 0x000000ffff057224 */ /* 0x002fe200078e0072 */
[----:B0-----:R-:W-:Y:S05]  /*8c20*/  BRA `(.L_x_309) ;  /* 0xffff928000007947 */ /* 0x001fea000383ffff */
.L_x_233:
[----:B------:R-:W-:Y:S01]  /*8c30*/  IMAD.MOV.U32 R114, RZ, RZ, R127 ;  /* 0x000000ffff727224 */ /* 0x000fe200078e007f */
[----:B------:R-:W-:Y:S01]  /*8c40*/  MOV R112, 0x8c90 ;  /* 0x00008c9000707802 */ /* 0x000fe20000000f00 */
[----:B------:R-:W-:Y:S02]  /*8c50*/  IMAD.MOV.U32 R115, RZ, RZ, 0x1 ;  /* 0x00000001ff737424 */ /* 0x000fe400078e00ff */
[----:B------:R-:W-:Y:S02]  /*8c60*/  IMAD.MOV.U32 R124, RZ, RZ, 0x1f ;  /* 0x0000001fff7c7424 */ /* 0x000fe400078e00ff */
[----:B------:R-:W-:Y:S02]  /*8c70*/  IMAD.MOV.U32 R125, RZ, RZ, -0x1 ;  /* 0xffffffffff7d7424 */ /* 0x000fe400078e00ff */
[----:B------:R-:W-:Y:S05]  /*8c80*/  CALL.REL.NOINC `($__internal_1_$__cuda_sm70_shflsync_bfly_p) ;  /* 0x0000020000007944 */ /* 0x000fea0003c00000 */
[----:B-1----:R-:W-:Y:S01]  /*8c90*/  IMAD.MOV.U32 R112, RZ, RZ, R114 ;  /* 0x000000ffff707224 */ /* 0x002fe200078e0072 */
[----:B0-----:R-:W-:Y:S05]  /*8ca0*/  BRA `(.L_x_310) ;  /* 0xffffbf0000007947 */ /* 0x001fea000383ffff */
.L_x_237:
[----:B------:R-:W-:Y:S01]  /*8cb0*/  IMAD.MOV.U32 R114, RZ, RZ, R2 ;  /* 0x000000ffff727224 */ /* 0x000fe200078e0002 */
[----:B------:R-:W-:Y:S01]  /*8cc0*/  MOV R112, 0x8d10 ;  /* 0x00008d1000707802 */ /* 0x000fe20000000f00 */
[----:B------:R-:W-:-:S02]  /*8cd0*/  IMAD.MOV.U32 R115, RZ, RZ, 0x10 ;  /* 0x00000010ff737424 */ /* 0x000fc400078e00ff */
[----:B------:R-:W-:Y:S02]  /*8ce0*/  IMAD.MOV.U32 R124, RZ, RZ, 0x1f ;  /* 0x0000001fff7c7424 */ /* 0x000fe400078e00ff */
[----:B------:R-:W-:Y:S02]  /*8cf0*/  IMAD.MOV.U32 R125, RZ, RZ, -0x1 ;  /* 0xffffffffff7d7424 */ /* 0x000fe400078e00ff */
[----:B0-----:R-:W-:Y:S05]  /*8d00*/  CALL.REL.NOINC `($__internal_1_$__cuda_sm70_shflsync_bfly_p) ;  /* 0x0000018000007944 */ /* 0x001fea0003c00000 */
[----:B-1----:R-:W-:Y:S01]  /*8d10*/  IMAD.MOV.U32 R5, RZ, RZ, R114 ;  /* 0x000000ffff057224 */ /* 0x002fe200078e0072 */
[----:B0-----:R-:W-:Y:S05]  /*8d20*/  BRA `(.L_x_311) ;  /* 0xffffc0e000007947 */ /* 0x001fea000383ffff */
.L_x_238:
[----:B------:R-:W-:Y:S01]  /*8d30*/  IMAD.MOV.U32 R114, RZ, RZ, R7 ;  /* 0x000000ffff727224 */ /* 0x000fe200078e0007 */
[----:B------:R-:W-:Y:S01]  /*8d40*/  MOV R112, 0x8d90 ;  /* 0x00008d9000707802 */ /* 0x000fe20000000f00 */
[----:B------:R-:W-:Y:S02]  /*8d50*/  IMAD.MOV.U32 R115, RZ, RZ, 0x8 ;  /* 0x00000008ff737424 */ /* 0x000fe400078e00ff */
[----:B------:R-:W-:Y:S02]  /*8d60*/  IMAD.MOV.U32 R124, RZ, RZ, 0x1f ;  /* 0x0000001fff7c7424 */ /* 0x000fe400078e00ff */
[----:B------:R-:W-:Y:S02]  /*8d70*/  IMAD.MOV.U32 R125, RZ, RZ, -0x1 ;  /* 0xffffffffff7d7424 */ /* 0x000fe400078e00ff */
[----:B01----:R-:W-:Y:S05]  /*8d80*/  CALL.REL.NOINC `($__internal_1_$__cuda_sm70_shflsync_bfly_p) ;  /* 0x0000010000007944 */ /* 0x003fea0003c00000 */
[----:B-1----:R-:W-:Y:S01]  /*8d90*/  FMNMX.FTZ R5, R7, R114, !PT ;  /* 0x0000007207057209 */ /* 0x002fe20007810000 */
[----:B0-----:R-:W-:Y:S01]  /*8da0*/  IMAD.MOV.U32 R115, RZ, RZ, 0x4 ;  /* 0x00000004ff737424 */ /* 0x001fe200078e00ff */
[----:B------:R-:W-:Y:S01]  /*8db0*/  MOV R112, 0x8e00 ;  /* 0x00008e0000707802 */ /* 0x000fe20000000f00 */
[----:B------:R-:W-:-:S02]  /*8dc0*/  IMAD.MOV.U32 R124, RZ, RZ, 0x1f ;  /* 0x0000001fff7c7424 */ /* 0x000fc400078e00ff */
[----:B------:R-:W-:Y:S02]  /*8dd0*/  IMAD.MOV.U32 R125, RZ, RZ, -0x1 ;  /* 0xffffffffff7d7424 */ /* 0x000fe400078e00ff */
[----:B------:R-:W-:Y:S02]  /*8de0*/  IMAD.MOV.U32 R114, RZ, RZ, R5 ;  /* 0x000000ffff727224 */ /* 0x000fe400078e0005 */
[----:B------:R-:W-:Y:S05]  /*8df0*/  CALL.REL.NOINC `($__internal_1_$__cuda_sm70_shflsync_bfly_p) ;  /* 0x0000009000007944 */ /* 0x000fea0003c00000 */
[----:B-1----:R-:W-:Y:S01]  /*8e00*/  FMNMX.FTZ R5, R5, R114, !PT ;  /* 0x0000007205057209 */ /* 0x002fe20007810000 */
[----:B0-----:R-:W-:Y:S01]  /*8e10*/  IMAD.MOV.U32 R115, RZ, RZ, 0x2 ;  /* 0x00000002ff737424 */ /* 0x001fe200078e00ff */
[----:B------:R-:W-:Y:S01]  /*8e20*/  MOV R112, 0x8e70 ;  /* 0x00008e7000707802 */ /* 0x000fe20000000f00 */
[----:B------:R-:W-:Y:S02]  /*8e30*/  IMAD.MOV.U32 R124, RZ, RZ, 0x1f ;  /* 0x0000001fff7c7424 */ /* 0x000fe400078e00ff */
[----:B------:R-:W-:Y:S02]  /*8e40*/  IMAD.MOV.U32 R125, RZ, RZ, -0x1 ;  /* 0xffffffffff7d7424 */ /* 0x000fe400078e00ff */
[----:B------:R-:W-:Y:S02]  /*8e50*/  IMAD.MOV.U32 R114, RZ, RZ, R5 ;  /* 0x000000ffff727224 */ /* 0x000fe400078e0005 */
[----:B------:R-:W-:Y:S05]  /*8e60*/  CALL.REL.NOINC `($__internal_1_$__cuda_sm70_shflsync_bfly_p) ;  /* 0x0000002000007944 */ /* 0x000fea0003c00000 */
[----:B-1----:R-:W-:Y:S01]  /*8e70*/  IMAD.MOV.U32 R4, RZ, RZ, R114 ;  /* 0x000000ffff047224 */ /* 0x002fe200078e0072 */
[----:B0-----:R-:W-:Y:S05]  /*8e80*/  BRA `(.L_x_312) ;  /* 0xffffbff000007947 */ /* 0x001fea000383ffff */
        .weak           $__internal_1_$__cuda_sm70_shflsync_bfly_p
        .type           $__internal_1_$__cuda_sm70_shflsync_bfly_p,@function
        .size           $__internal_1_$__cuda_sm70_shflsync_bfly_p,(.L_x_3252 - $__internal_1_$__cuda_sm70_shflsync_bfly_p)
$__internal_1_$__cuda_sm70_shflsync_bfly_p:
[----:B------:R-:W-:Y:S01]  /*8e90*/  IMAD.MOV.U32 R113, RZ, RZ, 0x0 ;  /* 0x00000000ff717424 */ /* 0x000fe200078e00ff */
[----:B------:R-:W-:Y:S04]  /*8ea0*/  WARPSYNC R125 ;  /* 0x0000007d00007348 */ /* 0x000fe80003800000 */
[----:B------:R0:W1:Y:S01]  /*8eb0*/  SHFL.BFLY PT, R114, R114, R115, R124 ;  /* 0x0c00007372727389 */ /* 0x00006200000e007c */
[----:B------:R-:W-:Y:S05]  /*8ec0*/  RET.REL.NODEC R112 `(_ZN4mmha33masked_multihead_attention_kernelItLi96ELi128ELi2ELi16ELi128ELb1ELb1EEEv26Multihead_attention_paramsIT_XT5_EE) ;  /* 0xffff713070007950 */ /* 0x000fea0003c3ffff */
.L_x_313:
        /* <DEDUP_REMOVED lines=11> */
.L_x_3252:


//--------------------- .text._ZN4mmha33masked_multihead_attention_kernelItLi96ELi128ELi4ELi16ELi64ELb1ELb1EEEv26Multihead_attention_paramsIT_XT5_EE --------------------------
	.section	.text._ZN4mmha33masked_multihead_attention_kernelItLi96ELi128ELi4ELi16ELi64ELb1ELb1EEEv26Multihead_attention_paramsIT_XT5_EE,"ax",@progbits
	.sectioninfo	@"SHI_REGISTERS=87"
	.align	128
        .global         _ZN4mmha33masked_multihead_attention_kernelItLi96ELi128ELi4ELi16ELi64ELb1ELb1EEEv26Multihead_attention_paramsIT_XT5_EE
        .type           _ZN4mmha33masked_multihead_attention_kernelItLi96ELi128ELi4ELi16ELi64ELb1ELb1EEEv26Multihead_attention_paramsIT_XT5_EE,@function
        .size           _ZN4mmha33masked_multihead_attention_kernelItLi96ELi128ELi4ELi16ELi64ELb1ELb1EEEv26Multihead_attention_paramsIT_XT5_EE,(.L_x_3253 - _ZN4mmha33masked_multihead_attention_kernelItLi96ELi128ELi4ELi16ELi64ELb1ELb1EEEv26Multihead_attention_paramsIT_XT5_EE)
        .other          _ZN4mmha33masked_multihead_attention_kernelItLi96ELi128ELi4ELi16ELi64ELb1ELb1EEEv26Multihead_attention_paramsIT_XT5_EE,@"STO_CUDA_ENTRY STV_DEFAULT"
_ZN4mmha33masked_multihead_attention_kernelItLi96ELi128ELi4ELi16ELi64ELb1ELb1EEEv26Multihead_attention_paramsIT_XT5_EE:
.text._ZN4mmha33masked_multihead_attention_kernelItLi96ELi128ELi4ELi16ELi64ELb1ELb1EEEv26Multihead_attention_paramsIT_XT5_EE:
        /* <DEDUP_REMOVED lines=11> */
.L_x_314:
[----:B------:R-:W-:Y:S02]  /*00b0*/  IABS R5, c[0x0][0x1d0] ;  /* 0x0000740000057a13 */ /* 0x000fe40000000000 */
[----:B------:R-:W-:Y:S02]  /*00c0*/  ISETP.NE.U32.AND P0, PT, RZ, c[0x0][0x240], PT ;  /* 0x00009000ff007a0c */ /* 0x000fe40003f05070 */
[----:B------:R-:W1:Y:S02]  /*00d0*/  I2F.RP R0, R5 ;  /* 0x0000000500007306 */ /* 0x000e640000209400 */
[----:B------:R-:W-:-:S04]  /*00e0*/  ISETP.NE.AND.EX P0, PT, RZ, c[0x0][0x244], PT, P0 ;  /* 0x00009100ff007a0c */ /* 0x000fc80003f05300 */
[----:B------:R-:W-:Y:S02]  /*00f0*/  ISETP.EQ.AND P4, PT, RZ, c[0x0][0x1ec], P0 ;  /* 0x00007b00ff007a0c */ /* 0x000fe40000782270 */
[----:B-1----:R-:W1:Y:S02]  /*0100*/  MUFU.RCP R0, R0 ;  /* 0x0000000000007308 */ /* 0x002e640000001000 */
[----:B-1----:R-:W-:-:S06]  /*0110*/  IADD3 R2, R0, 0xffffffe, RZ ;  /* 0x0ffffffe00027810 */ /* 0x002fcc0007ffe0ff */
[----:B------:R1:W2:Y:S02]  /*0120*/  F2I.FTZ.U32.TRUNC.NTZ R3, R2 ;  /* 0x0000000200037305 */ /* 0x0002a4000021f000 */
[----:B-1----:R-:W-:Y:S02]  /*0130*/  IMAD.MOV.U32 R2, RZ, RZ, RZ ;  /* 0x000000ffff027224 */ /* 0x002fe400078e00ff */
[----:B--2---:R-:W-:-:S04]  /*0140*/  IMAD.MOV R4, RZ, RZ, -R3 ;  /* 0x000000ffff047224 */ /* 0x004fc800078e0a03 */
[----:B------:R-:W-:Y:S01]  /*0150*/  IMAD R7, R4, R5, RZ ;  /* 0x0000000504077224 */ /* 0x000fe200078e02ff */
[----:B0-----:R-:W-:-:S03]  /*0160*/  IABS R4, R28 ;  /* 0x0000001c00047213 */ /* 0x001fc60000000000 */
[----:B------:R-:W-:-:S04]  /*0170*/  IMAD.HI.U32 R3, R3, R7, R2 ;  /* 0x0000000703037227 */ /* 0x000fc800078e0002 */
[----:B------:R-:W-:Y:S01]  /*0180*/  IMAD.MOV.U32 R24, RZ, RZ, RZ ;  /* 0x000000ffff187224 */ /* 0x000fe200078e00ff */
[----:B------:R-:W0:Y:S01]  /*0190*/  S2R R23, SR_TID.X ;  /* 0x0000000000177919 */ /* 0x000e220000002100 */
[----:B------:R-:W-:Y:S01]  /*01a0*/  IMAD.HI.U32 R36, R3, R4, RZ ;  /* 0x0000000403247227 */ /* 0x000fe200078e00ff */
[----:B------:R-:W-:-:S03]  /*01b0*/  P2R R2, PR, RZ, 0x10 ;  /* 0x00000010ff027803 */ /* 0x000fc60000000000 */
[----:B------:R-:W-:Y:S02]  /*01c0*/  IMAD.MOV R0, RZ, RZ, -R36 ;  /* 0x000000ffff007224 */ /* 0x000fe400078e0a24 */
[----:B------:R-:W-:Y:S02]  /*01d0*/  IMAD.MOV.U32 R7, RZ, RZ, 0x4 ;  /* 0x00000004ff077424 */ /* 0x000fe400078e00ff */
[----:B------:R-:W-:Y:S02]  /*01e0*/  IMAD R0, R5, R0, R4 ;  /* 0x0000000005007224 */ /* 0x000fe400078e0204 */
[----:B------:R-:W-:-:S03]  /*01f0*/  IMAD.WIDE R26, R28, R7, c[0x0][0x278] ;  /* 0x00009e001c1a7625 */ /* 0x000fc600078e0207 */
[----:B------:R-:W-:-:S03]  /*0200*/  ISETP.GT.U32.AND P2, PT, R5, R0, PT ;  /* 0x000000000500720c */ /* 0x000fc60003f44070 */
[----:B------:R1:W2:Y:S10]  /*0210*/  LDG.E R26, [R26.64] ;  /* 0x000000241a1a7981 */ /* 0x0002b4000c1e1900 */
[----:B------:R-:W-:Y:S01]  /*0220*/  @!P2 IMAD.IADD R0, R0, 0x1, -R5 ;  /* 0x000000010000a824 */ /* 0x000fe200078e0a05 */
[----:B------:R-:W-:-:S02]  /*0230*/  @!P2 IADD3 R36, R36, 0x1, RZ ;  /* 0x000000012424a810 */ /* 0x000fc40007ffe0ff */
[----:B------:R-:W-:Y:S02]  /*0240*/  ISETP.NE.AND P2, PT, RZ, c[0x0][0x1d0], PT ;  /* 0x00007400ff007a0c */ /* 0x000fe40003f45270 */
[----:B------:R-:W-:Y:S02]  /*0250*/  ISETP.GE.U32.AND P1, PT, R0, R5, PT ;  /* 0x000000050000720c */ /* 0x000fe40003f26070 */
[----:B------:R-:W-:-:S04]  /*0260*/  LOP3.LUT R0, R28, c[0x0][0x1d0], RZ, 0x3c, !PT ;  /* 0x000074001c007a12 */ /* 0x000fc800078e3cff */
[----:B------:R-:W-:-:S07]  /*0270*/  ISETP.GE.AND P3, PT, R0, RZ, PT ;  /* 0x000000ff0000720c */ /* 0x000fce0003f66270 */
[----:B------:R-:W-:-:S06]  /*0280*/  @P1 IADD3 R36, R36, 0x1, RZ ;  /* 0x0000000124241810 */ /* 0x000fcc0007ffe0ff */
[----:B------:R-:W-:Y:S01]  /*0290*/  @!P3 IMAD.MOV R36, RZ, RZ, -R36 ;  /* 0x000000ffff24b224 */ /* 0x000fe200078e0a24 */
[----:B------:R-:W-:-:S05]  /*02a0*/  @!P2 LOP3.LUT R36, RZ, c[0x0][0x1d0], RZ, 0x33, !PT ;  /* 0x00007400ff24aa12 */ /* 0x000fca00078e33ff */
[----:B------:R-:W-:-:S05]  /*02b0*/  @P4 IMAD.WIDE R6, R36, R7, c[0x0][0x240] ;  /* 0x0000900024064625 */ /* 0x000fca00078e0207 */
[----:B------:R3:W4:Y:S04]  /*02c0*/  @P4 LDG.E R24, [R6.64] ;  /* 0x0000002406184981 */ /* 0x000728000c1e1900 */
[----:B------:R-:W1:Y:S01]  /*02d0*/  S2R R19, SR_CTAID.X ;  /* 0x0000000000137919 */ /* 0x000e620000002500 */
[C---:B0-----:R-:W-:Y:S02]  /*02e0*/  LEA.HI R5, R23.reuse, R23, RZ, 0x1 ;  /* 0x0000001717057211 */ /* 0x041fe400078f08ff */
[----:B------:R-:W-:Y:S02]  /*02f0*/  ISETP.NE.U32.AND P3, PT, RZ, c[0x0][0x1f8], PT ;  /* 0x00007e00ff007a0c */ /* 0x000fe40003f65070 */
[----:B------:R-:W-:Y:S02]  /*0300*/  ISETP.GT.AND P0, PT, R23, 0x17, PT ;  /* 0x000000171700780c */ /* 0x000fe40003f04270 */
[----:B---3--:R-:W-:-:S02]  /*0310*/  LOP3.LUT R6, R5, 0x3ffffffe, RZ, 0xc0, !PT ;  /* 0x3ffffffe05067812 */ /* 0x008fc400078ec0ff */
[----:B------:R-:W-:Y:S01]  /*0320*/  ISETP.LT.AND P2, PT, R23, 0x20, P4 ;  /* 0x000000201700780c */ /* 0x000fe20002741270 */
[----:B------:R-:W-:Y:S01]  /*0330*/  IMAD.SHL.U32 R5, R5, 0x4, RZ ;  /* 0x0000000405057824 */ /* 0x000fe200078e00ff */
[----:B------:R-:W-:Y:S01]  /*0340*/  ISETP.NE.AND.EX P3, PT, RZ, c[0x0][0x1fc], PT, P3 ;  /* 0x00007f00ff007a0c */ /* 0x000fe20003f65330 */
[----:B------:R-:W-:-:S03]  /*0350*/  IMAD.IADD R6, R23, 0x1, -R6 ;  /* 0x0000000117067824 */ /* 0x000fc600078e0a06 */
[----:B------:R-:W-:Y:S01]  /*0360*/  LOP3.LUT R5, R5, 0xfffffff8, RZ, 0xc0, !PT ;  /* 0xfffffff805057812 */ /* 0x000fe200078ec0ff */
[----:B-1----:R-:W-:Y:S02]  /*0370*/  IMAD.SHL.U32 R27, R6, 0x4, RZ ;  /* 0x00000004061b7824 */ /* 0x002fe400078e00ff */
[----:B------:R-:W-:-:S04]  /*0380*/  IMAD R18, R28, c[0x0][0x1d8], R19 ;  /* 0x000076001c127a24 */ /* 0x000fc800078e0213 */
[----:B------:R-:W-:Y:S02]  /*0390*/  IMAD R56, R18, 0x60, RZ ;  /* 0x0000006012387824 */ /* 0x000fe400078e02ff */
[----:B------:R-:W-:Y:S02]  /*03a0*/  IMAD.SHL.U32 R0, R23, 0x4, RZ ;  /* 0x0000000417007824 */ /* 0x000fe400078e00ff */
[----:B------:R-:W-:Y:S01]  /*03b0*/  IMAD.IADD R29, R56, 0x1, R5 ;  /* 0x00000001381d7824 */ /* 0x000fe200078e0205 */
[----:B------:R-:W-:Y:S01]  /*03c0*/  SHF.R.S32.HI R9, RZ, 0x1f, R28 ;  /* 0x0000001fff097819 */ /* 0x000fe2000001141c */
[----:B------:R-:W-:Y:S01]  /*03d0*/  @!P0 IMAD.MOV.U32 R15, RZ, RZ, 0x2 ;  /* 0x00000002ff0f8424 */ /* 0x000fe200078e00ff */
[----:B------:R-:W-:Y:S01]  /*03e0*/  @P3 LEA R12, P4, R28, c[0x0][0x1f8], 0x2 ;  /* 0x00007e001c0c3a11 */ /* 0x000fe200078810ff */
[----:B------:R-:W-:-:S03]  /*03f0*/  @P2 IMAD.MOV.U32 R14, RZ, RZ, 0x2 ;  /* 0x00000002ff0e2424 */ /* 0x000fc600078e00ff */
[----:B------:R-:W-:Y:S02]  /*0400*/  @P3 LEA.HI.X R13, R28, c[0x0][0x1fc], R9, 0x2, P4 ;  /* 0x00007f001c0d3a11 */ /* 0x000fe400020f1409 */
[----:B------:R-:W-:-:S04]  /*0410*/  IABS R21, c[0x0][0x1d4] ;  /* 0x0000750000157a13 */ /* 0x000fc80000000000 */
[----:B------:R-:W0:Y:S01]  /*0420*/  I2F.RP R16, R21 ;  /* 0x0000001500107306 */ /* 0x000e220000209400 */
[----:B--2---:R-:W-:-:S05]  /*0430*/  IADD3 R17, R26, -0x1, RZ ;  /* 0xffffffff1a117810 */ /* 0x004fca0007ffe0ff */
[----:B------:R-:W-:-:S04]  /*0440*/  @!P0 IMAD R6, R17, 0x8, R27 ;  /* 0x0000000811068824 */ /* 0x000fc800078e021b */
[----:B------:R-:W-:-:S04]  /*0450*/  @!P0 IMAD R6, R29, c[0x0][0x1d4], R6 ;  /* 0x000075001d068a24 */ /* 0x000fc800078e0206 */
[----:B------:R-:W-:-:S04]  /*0460*/  @!P0 IMAD.WIDE R8, R6, R15, c[0x0][0x198] ;  /* 0x0000660006088625 */ /* 0x000fc800078e020f */
[----:B----4-:R-:W-:-:S04]  /*0470*/  @P2 IMAD R5, R24, c[0x0][0x1d8], R19 ;  /* 0x0000760018052a24 */ /* 0x010fc800078e0213 */
[----:B------:R-:W-:-:S04]  /*0480*/  @P2 IMAD R7, R5, 0x60, R0 ;  /* 0x0000006005072824 */ /* 0x000fc800078e0200 */
[----:B------:R-:W-:-:S06]  /*0490*/  @P2 IMAD.WIDE R6, R7, R14, c[0x0][0x230] ;  /* 0x00008c0007062625 */ /* 0x000fcc00078e020e */
[----:B------:R-:W5:Y:S01]  /*04a0*/  @P2 LDG.E.64 R6, [R6.64] ;  /* 0x0000002406062981 */ /* 0x000f62000c1e1b00 */
[----:B0-----:R-:W0:Y:S01]  /*04b0*/  MUFU.RCP R16, R16 ;  /* 0x0000001000107308 */ /* 0x001e220000001000 */
[----:B------:R-:W-:-:S04]  /*04c0*/  ISETP.EQ.U32.AND P1, PT, RZ, c[0x0][0x170], PT ;  /* 0x00005c00ff007a0c */ /* 0x000fc80003f22070 */
[----:B------:R-:W-:Y:S01]  /*04d0*/  ISETP.EQ.OR.EX P1, PT, RZ, c[0x0][0x174], P0, P1 ;  /* 0x00005d00ff007a0c */ /* 0x000fe20000722710 */
[----:B------:R-:W-:Y:S01]  /*04e0*/  IMAD R3, R19, 0x60, RZ ;  /* 0x0000006013037824 */ /* 0x000fe200078e02ff */
[----:B0-----:R-:W-:-:S04]  /*04f0*/  IADD3 R14, R16, 0xffffffe, RZ ;  /* 0x0ffffffe100e7810 */ /* 0x001fc80007ffe0ff */
[----:B------:R0:W1:Y:S01]  /*0500*/  F2I.FTZ.U32.TRUNC.NTZ R15, R14 ;  /* 0x0000000e000f7305 */ /* 0x000062000021f000 */
[----:B------:R-:W-:Y:S02]  /*0510*/  IMAD.MOV.U32 R22, RZ, RZ, RZ ;  /* 0x000000ffff167224 */ /* 0x000fe400078e00ff */
[----:B------:R-:W-:-:S04]  /*0520*/  IMAD.IADD R20, R3, 0x1, R0 ;  /* 0x0000000103147824 */ /* 0x000fc800078e0200 */
[----:B------:R-:W-:Y:S01]  /*0530*/  @!P1 IMAD.MOV.U32 R11, RZ, RZ, 0x2 ;  /* 0x00000002ff0b9424 */ /* 0x000fe200078e00ff */
[----:B------:R-:W-:Y:S01]  /*0540*/  CS2R R4, SRZ ;  /* 0x0000000000047805 */ /* 0x000fe2000001ff00 */
[----:B------:R1:W5:Y:S02]  /*0550*/  @P3 LDG.E R22, [R12.64] ;  /* 0x000000240c163981 */ /* 0x000364000c1e1900 */
[----:B------:R-:W-:Y:S01]  /*0560*/  @!P1 IMAD.WIDE R10, R20, R11, c[0x0][0x170] ;  /* 0x00005c00140a9625 */ /* 0x000fe200078e020b */
[----:B------:R-:W-:-:S03]  /*0570*/  CS2R R30, SRZ ;  /* 0x00000000001e7805 */ /* 0x000fc6000001ff00 */
[----:B0-----:R-:W-:Y:S01]  /*0580*/  IMAD.MOV.U32 R14, RZ, RZ, RZ ;  /* 0x000000ffff0e7224 */ /* 0x001fe200078e00ff */
[----:B------:R0:W5:Y:S01]  /*0590*/  @!P1 LDG.E.64 R4, [R10.64] ;  /* 0x000000240a049981 */ /* 0x000162000c1e1b00 */
[----:B-1----:R-:W-:-:S03]  /*05a0*/  IMAD.MOV R12, RZ, RZ, -R15 ;  /* 0x000000ffff0c7224 */ /* 0x002fc600078e0a0f */
[----:B------:R1:W5:Y:S01]  /*05b0*/  @!P0 LDG.E.64 R30, [R8.64] ;  /* 0x00000024081e8981 */ /* 0x000362000c1e1b00 */
[----:B0-----:R-:W-:-:S04]  /*05c0*/  IMAD R11, R12, R21, RZ ;  /* 0x000000150c0b7224 */ /* 0x001fc800078e02ff */
[----:B------:R-:W-:Y:S01]  /*05d0*/  IMAD.HI.U32 R15, R15, R11, R14 ;  /* 0x0000000b0f0f7227 */ /* 0x000fe200078e000e */
[----:B-1----:R-:W-:-:S05]  /*05e0*/  IABS R8, R17 ;  /* 0x0000001100087213 */ /* 0x002fca0000000000 */
        /* <DEDUP_REMOVED lines=16> */
[----:B------:R-:W-:Y:S02]  /*06f0*/  IMAD.MOV.U32 R8, RZ, RZ, 0x2 ;  /* 0x00000002ff087424 */ /* 0x000fe400078e00ff */
        /* <DEDUP_REMOVED lines=25> */
.L_x_316:
[----:B------:R-:W-:Y:S05]  /*0890*/  BSYNC B0 ;  /* 0x0000000000007941 */ /* 0x000fea0003800000 */
.L_x_315:
        /* <DEDUP_REMOVED lines=10> */
.L_x_318:
[----:B------:R-:W-:Y:S05]  /*0940*/  BSYNC B0 ;  /* 0x0000000000007941 */ /* 0x000fea0003800000 */
.L_x_317:
        /* <DEDUP_REMOVED lines=18> */
[----:B0-----:R-:W-:Y:S02]  /*0a70*/  IABS R8, R0 ;  /* 0x0000000000087213 */ /* 0x001fe40000000000 */
[----:B------:R-:W-:-:S04]  /*0a80*/  SHF.R.S32.HI R37, RZ, 0x1, R3 ;  /* 0x00000001ff257819 */ /* 0x000fc80000011403 */
[-C--:B------:R-:W-:Y:S02]  /*0a90*/  IABS R6, R37.reuse ;  /* 0x0000002500067213 */ /* 0x080fe40000000000 */
[----:B------:R-:W-:Y:S02]  /*0aa0*/  IABS R9, R37 ;  /* 0x0000002500097213 */ /* 0x000fe40000000000 */
[----:B------:R-:W0:Y:S08]  /*0ab0*/  I2F.RP R3, R6 ;  /* 0x0000000600037306 */ /* 0x000e300000209400 */
[----:B0-----:R-:W0:Y:S02]  /*0ac0*/  MUFU.RCP R3, R3 ;  /* 0x0000000300037308 */ /* 0x001e240000001000 */
[----:B0-----:R-:W-:Y:S01]  /*0ad0*/  IADD3 R4, R3, 0xffffffe, RZ ;  /* 0x0ffffffe03047810 */ /* 0x001fe20007ffe0ff */
[----:B------:R-:W-:-:S05]  /*0ae0*/  IMAD.MOV R3, RZ, RZ, -R9 ;  /* 0x000000ffff037224 */ /* 0x000fca00078e0a09 */
[----:B------:R0:W1:Y:S02]  /*0af0*/  F2I.FTZ.U32.TRUNC.NTZ R5, R4 ;  /* 0x0000000400057305 */ /* 0x000064000021f000 */
[----:B0-----:R-:W-:Y:S02]  /*0b00*/  IMAD.MOV.U32 R4, RZ, RZ, RZ ;  /* 0x000000ffff047224 */ /* 0x001fe400078e00ff */
[----:B-1----:R-:W-:-:S04]  /*0b10*/  IMAD.MOV R7, RZ, RZ, -R5 ;  /* 0x000000ffff077224 */ /* 0x002fc800078e0a05 */
[----:B------:R-:W-:-:S04]  /*0b20*/  IMAD R7, R7, R6, RZ ;  /* 0x0000000607077224 */ /* 0x000fc800078e02ff */
        /* <DEDUP_REMOVED lines=39> */
.L_x_321:
        /* <DEDUP_REMOVED lines=9> */
.L_x_322:
        /* <DEDUP_REMOVED lines=61> */
.L_x_326:
        /* <DEDUP_REMOVED lines=61> */
.L_x_329:
[----:B------:R-:W-:Y:S05]  /*15d0*/  BSYNC B2 ;  /* 0x0000000000027941 */ /* 0x000fea0003800000 */
.L_x_328:
[C-C-:B------:R-:W-:Y:S02]  /*15e0*/  PRMT R6, R30.reuse, 0x5410, R31.reuse ;  /* 0x000054101e067816 */ /* 0x140fe4000000001f */
[----:B------:R-:W-:-:S03]  /*15f0*/  PRMT R7, R30, 0x7632, R31 ;  /* 0x000076321e077816 */ /* 0x000fc6000000001f */
[----:B------:R0:W-:Y:S04]  /*1600*/  STS [R21], R6 ;  /* 0x0000000615007388 */ /* 0x0001e80000000800 */
[----:B------:R0:W-:Y:S02]  /*1610*/  STS [R40], R7 ;  /* 0x0000000728007388 */ /* 0x0001e40000000800 */
.L_x_327:
[----:B------:R-:W-:Y:S05]  /*1620*/  BSYNC B1 ;  /* 0x0000000000017941 */ /* 0x000fea0003800000 */
.L_x_325:
[C-C-:B0-----:R-:W-:Y:S02]  /*1630*/  PRMT R7, R34.reuse, 0x5410, R35.reuse ;  /* 0x0000541022077816 */ /* 0x141fe40000000023 */
[----:B------:R-:W-:-:S03]  /*1640*/  PRMT R6, R34, 0x7632, R35 ;  /* 0x0000763222067816 */ /* 0x000fc60000000023 */
[----:B------:R0:W-:Y:S04]  /*1650*/  STS [R4], R7 ;  /* 0x0000000704007388 */ /* 0x0001e80000000800 */
[----:B------:R0:W-:Y:S02]  /*1660*/  STS [R5], R6 ;  /* 0x0000000605007388 */ /* 0x0001e40000000800 */
.L_x_324:
[----:B------:R-:W-:Y:S05]  /*1670*/  BSYNC B0 ;  /* 0x0000000000007941 */ /* 0x000fea0003800000 */
.L_x_323:
[----:B------:R-:W-:Y:S06]  /*1680*/  BAR.SYNC.DEFER_BLOCKING 0x0 ;  /* 0x0000000000007b1d */ /* 0x000fec0000010000 */
[----:B------:R-:W-:Y:S01]  /*1690*/  BSSY B0, `(.L_x_330) ;  /* 0x0000005000007945 */ /* 0x000fe20003800000 */
[----:B------:R-:W-:Y:S05]  /*16a0*/  @!P6 BRA `(.L_x_331) ;  /* 0x000000300000e947 */ /* 0x000fea0003800000 */
[----:B------:R-:W-:Y:S01]  /*16b0*/  ISETP.NE.AND P0, PT, RZ, c[0x0][0x1ec], PT ;  /* 0x00007b00ff007a0c */ /* 0x000fe20003f05270 */
[----:B0-----:R0:W1:-:S12]  /*16c0*/  LDS.64 R34, [R0] ;  /* 0x0000000000227984 */ /* 0x0010580000000a00 */
[----:B------:R0:W2:Y:S02]  /*16d0*/  @!P0 LDS.64 R30, [R3] ;  /* 0x00000000031e8984 */ /* 0x0000a40000000a00 */
.L_x_331:
[----:B------:R-:W-:Y:S05]  /*16e0*/  BSYNC B0 ;  /* 0x0000000000007941 */ /* 0x000fea0003800000 */
.L_x_330:
[----:B------:R-:W-:Y:S06]  /*16f0*/  BAR.SYNC.DEFER_BLOCKING 0x0 ;  /* 0x0000000000007b1d */ /* 0x000fec0000010000 */
[----:B------:R-:W-:Y:S05]  /*1700*/  BRA `(.L_x_320) ;  /* 0x000005c000007947 */ /* 0x000fea0003800000 */
.L_x_319:
[----:B------:R-:W-:Y:S01]  /*1710*/  ISETP.NE.AND P0, PT, RZ, c[0x0][0x1ec], PT ;  /* 0x00007b00ff007a0c */ /* 0x000fe20003f05270 */
[----:B------:R-:W-:Y:S01]  /*1720*/  BSSY B0, `(.L_x_320) ;  /* 0x000005a000007945 */ /* 0x000fe20003800000 */
[----:B0-----:R-:W-:-:S11]  /*1730*/  IADD3 R8, -R22, c[0x0][0x1ec], RZ ;  /* 0x00007b0016087a10 */ /* 0x001fd60007ffe1ff */
[----:B------:R-:W-:Y:S05]  /*1740*/  @!P0 BRA `(.L_x_332) ;  /* 0x0000025000008947 */ /* 0x000fea0003800000 */
[----:B------:R-:W-:-:S13]  /*1750*/  ISETP.GE.AND P0, PT, R0, c[0x0][0x1e0], PT ;  /* 0x0000780000007a0c */ /* 0x000fda0003f06270 */
[----:B------:R-:W-:Y:S05]  /*1760*/  @P0 BRA `(.L_x_333) ;  /* 0x0000055000000947 */ /* 0x000fea0003800000 */
[----:B------:R-:W0:Y:S01]  /*1770*/  I2F R7, c[0x0][0x1e0] ;  /* 0x0000780000077b06 */ /* 0x000e220000201400 */
[----:B------:R-:W-:Y:S01]  /*1780*/  IADD3 R5, R0, 0x2, RZ ;  /* 0x0000000200057810 */ /* 0x000fe20007ffe0ff */
[--C-:B------:R-:W-:Y:S02]  /*1790*/  HADD2.F32 R9, -RZ, R35.reuse.H1_H1 ;  /* 0x30000023ff097230 */ /* 0x100fe40000004100 */
[--C-:B------:R-:W-:Y:S02]  /*17a0*/  HADD2.F32 R12, -RZ, R34.reuse.H1_H1 ;  /* 0x30000022ff0c7230 */ /* 0x100fe40000004100 */
[----:B------:R-:W-:Y:S02]  /*17b0*/  HADD2.F32 R35, -RZ, R35.H0_H0 ;  /* 0x20000023ff237230 */ /* 0x000fe40000004100 */
[----:B------:R-:W-:Y:S01]  /*17c0*/  I2F R5, R5 ;  /* 0x0000000500057306 */ /* 0x000fe20000201400 */
[----:B------:R-:W-:-:S07]  /*17d0*/  HADD2.F32 R34, -RZ, R34.H0_H0 ;  /* 0x20000022ff227230 */ /* 0x000fce0000004100 */
        /* <DEDUP_REMOVED lines=10> */
[----:B------:R-:W-:Y:S02]  /*1880*/  FMUL.RZ R11, R7, 0.15915493667125701904 ;  /* 0x3e22f983070b7820 */ /* 0x000fe4000040c000 */
[----:B-1----:R-:W-:Y:S02]  /*1890*/  FMUL.FTZ R3, R3, R4 ;  /* 0x0000000403037220 */ /* 0x002fe40000410000 */
[----:B------:R-:W0:Y:S02]  /*18a0*/  MUFU.SIN R8, R11 ;  /* 0x0000000b00087308 */ /* 0x000e240000000400 */
[----:B------:R-:W-:-:S06]  /*18b0*/  FMUL.RZ R10, R3, 0.15915493667125701904 ;  /* 0x3e22f983030a7820 */ /* 0x000fcc000040c000 */
[----:B------:R-:W1:Y:S08]  /*18c0*/  MUFU.COS R7, R11 ;  /* 0x0000000b00077308 */ /* 0x000e700000000000 */
[----:B------:R-:W2:Y:S01]  /*18d0*/  MUFU.SIN R3, R10 ;  /* 0x0000000a00037308 */ /* 0x000ea20000000400 */
[----:B0-----:R-:W-:-:S07]  /*18e0*/  FMUL.FTZ R6, R8, R9 ;  /* 0x0000000908067220 */ /* 0x001fce0000410000 */
[----:B------:R-:W0:Y:S01]  /*18f0*/  MUFU.COS R0, R10 ;  /* 0x0000000a00007308 */ /* 0x000e220000000000 */
[C---:B-1----:R-:W-:Y:S02]  /*1900*/  FMUL.FTZ R9, R7.reuse, R9 ;  /* 0x0000000907097220 */ /* 0x042fe40000410000 */
        /* <DEDUP_REMOVED lines=9> */
.L_x_332:
[----:B------:R-:W-:-:S13]  /*19a0*/  ISETP.GE.AND P0, PT, R0, c[0x0][0x1e0], PT ;  /* 0x0000780000007a0c */ /* 0x000fda0003f06270 */
[----:B------:R-:W-:Y:S05]  /*19b0*/  @P0 BRA `(.L_x_333) ;  /* 0x0000030000000947 */ /* 0x000fea0003800000 */
[----:B------:R-:W0:Y:S01]  /*19c0*/  I2F R3, c[0x0][0x1e0] ;  /* 0x0000780000037b06 */ /* 0x000e220000201400 */
[----:B------:R-:W-:Y:S01]  /*19d0*/  IADD3 R6, R0, 0x2, RZ ;  /* 0x0000000200067810 */ /* 0x000fe20007ffe0ff */
[----:B------:R-:W-:-:S06]  /*19e0*/  HADD2.F32 R12, -RZ, R31.H0_H0 ;  /* 0x2000001fff0c7230 */ /* 0x000fcc0000004100 */
[----:B------:R-:W-:Y:S08]  /*19f0*/  I2F R6, R6 ;  /* 0x0000000600067306 */ /* 0x000ff00000201400 */
[----:B0-----:R-:W0:Y:S08]  /*1a00*/  MUFU.RCP R3, R3 ;  /* 0x0000000300037308 */ /* 0x001e300000001000 */
[----:B------:R-:W1:Y:S01]  /*1a10*/  I2F R0, R0 ;  /* 0x0000000000007306 */ /* 0x000e620000201400 */
[----:B0-----:R-:W-:-:S07]  /*1a20*/  FMUL.FTZ R4, R6, R3 ;  /* 0x0000000306047220 */ /* 0x001fce0000410000 */
[----:B------:R-:W-:Y:S01]  /*1a30*/  I2F R8, R8 ;  /* 0x0000000800087306 */ /* 0x000fe20000201400 */
[----:B------:R-:W-:Y:S02]  /*1a40*/  FMUL.FTZ R7, R4, 13.28771209716796875 ;  /* 0x41549a7804077820 */ /* 0x000fe40000410000 */
[----:B-1----:R-:W-:Y:S01]  /*1a50*/  FMUL.FTZ R4, R0, R3 ;  /* 0x0000000300047220 */ /* 0x002fe20000410000 */
[----:B------:R-:W-:-:S04]  /*1a60*/  HADD2.F32 R0, -RZ, R35.H1_H1 ;  /* 0x30000023ff007230 */ /* 0x000fc80000004100 */
[----:B------:R-:W0:Y:S01]  /*1a70*/  MUFU.EX2 R7, -R7 ;  /* 0x8000000700077308 */ /* 0x000e220000000800 */
[----:B------:R-:W-:Y:S01]  /*1a80*/  HADD2.F32 R35, -RZ, R35.H0_H0 ;  /* 0x20000023ff237230 */ /* 0x000fe20000004100 */
[----:B------:R-:W-:-:S06]  /*1a90*/  FMUL.FTZ R4, R4, 13.28771209716796875 ;  /* 0x41549a7804047820 */ /* 0x000fcc0000410000 */
[----:B------:R-:W1:Y:S01]  /*1aa0*/  MUFU.EX2 R5, -R4 ;  /* 0x8000000400057308 */ /* 0x000e620000000800 */
[----:B0-----:R-:W-:-:S04]  /*1ab0*/  FMUL.FTZ R3, R8, R7 ;  /* 0x0000000708037220 */ /* 0x001fc80000410000 */
[----:B------:R-:W-:-:S04]  /*1ac0*/  FMUL.RZ R3, R3, 0.15915493667125701904 ;  /* 0x3e22f98303037820 */ /* 0x000fc8000040c000 */
[----:B------:R-:W0:Y:S01]  /*1ad0*/  MUFU.SIN R10, R3 ;  /* 0x00000003000a7308 */ /* 0x000e220000000400 */
[----:B-1----:R-:W-:Y:S01]  /*1ae0*/  FMUL.FTZ R5, R8, R5 ;  /* 0x0000000508057220 */ /* 0x002fe20000410000 */
[----:B------:R-:W-:-:S03]  /*1af0*/  HADD2.F32 R8, -RZ, R31.H1_H1 ;  /* 0x3000001fff087230 */ /* 0x000fc60000004100 */
[----:B------:R-:W-:-:S03]  /*1b00*/  FMUL.RZ R5, R5, 0.15915493667125701904 ;  /* 0x3e22f98305057820 */ /* 0x000fc6000040c000 */
[----:B------:R-:W1:Y:S08]  /*1b10*/  MUFU.COS R9, R3 ;  /* 0x0000000300097308 */ /* 0x000e700000000000 */
[----:B------:R-:W2:Y:S01]  /*1b20*/  MUFU.SIN R6, R5 ;  /* 0x0000000500067308 */ /* 0x000ea20000000400 */
[----:B0-----:R-:W-:-:S07]  /*1b30*/  FMUL.FTZ R4, R10, R0 ;  /* 0x000000000a047220 */ /* 0x001fce0000410000 */
[----:B------:R2:W0:Y:S01]  /*1b40*/  MUFU.COS R7, R5 ;  /* 0x0000000500077308 */ /* 0x0004220000000000 */
[C---:B-1----:R-:W-:Y:S02]  /*1b50*/  FMUL.FTZ R11, R9.reuse, R0 ;  /* 0x00000000090b7220 */ /* 0x042fe40000410000 */
[CC--:B------:R-:W-:Y:S02]  /*1b60*/  FMUL.FTZ R0, R10.reuse, R8.reuse ;  /* 0x000000080a007220 */ /* 0x0c0fe40000410000 */
[C---:B------:R-:W-:Y:S02]  /*1b70*/  FMUL.FTZ R3, R9.reuse, R8 ;  /* 0x0000000809037220 */ /* 0x040fe40000410000 */
[CC--:B------:R-:W-:Y:S02]  /*1b80*/  FFMA.FTZ R8, R9.reuse, R35.reuse, -R4 ;  /* 0x0000002309087223 */ /* 0x0c0fe40000010804 */
[-C--:B------:R-:W-:Y:S01]  /*1b90*/  FFMA.FTZ R31, R9, R12.reuse, -R0 ;  /* 0x0000000c091f7223 */ /* 0x080fe20000010800 */
[----:B------:R-:W-:Y:S01]  /*1ba0*/  HADD2.F32 R0, -RZ, R34.H1_H1 ;  /* 0x30000022ff007230 */ /* 0x000fe20000004100 */
[C---:B------:R-:W-:Y:S01]  /*1bb0*/  FFMA.FTZ R4, R10.reuse, R12, R3 ;  /* 0x0000000c0a047223 */ /* 0x040fe20000010003 */
[----:B------:R-:W-:Y:S01]  /*1bc0*/  HADD2.F32 R3, -RZ, R30.H1_H1 ;  /* 0x3000001eff037230 */ /* 0x000fe20000004100 */
[----:B------:R-:W-:Y:S01]  /*1bd0*/  FFMA.FTZ R35, R10, R35, R11 ;  /* 0x000000230a237223 */ /* 0x000fe2000001000b */
[----:B------:R-:W-:Y:S01]  /*1be0*/  HADD2.F32 R34, -RZ, R34.H0_H0 ;  /* 0x20000022ff227230 */ /* 0x000fe20000004100 */
[CC--:B--2---:R-:W-:Y:S01]  /*1bf0*/  FMUL.FTZ R5, R6.reuse, R0.reuse ;  /* 0x0000000006057220 */ /* 0x0c4fe20000410000 */
[----:B------:R-:W-:Y:S01]  /*1c00*/  HADD2.F32 R30, -RZ, R30.H0_H0 ;  /* 0x2000001eff1e7230 */ /* 0x000fe20000004100 */
[----:B0-----:R-:W-:Y:S01]  /*1c10*/  FMUL.FTZ R9, R7, R0 ;  /* 0x0000000007097220 */ /* 0x001fe20000410000 */
[----:B------:R-:W-:Y:S01]  /*1c20*/  F2FP.PACK_AB R35, R35, R8 ;  /* 0x000000082323723e */ /* 0x000fe200000000ff */
[----:B------:R-:W-:Y:S01]  /*1c30*/  FMUL.FTZ R0, R6, R3 ;  /* 0x0000000306007220 */ /* 0x000fe20000410000 */
[----:B------:R-:W-:Y:S01]  /*1c40*/  F2FP.PACK_AB R31, R4, R31 ;  /* 0x0000001f041f723e */ /* 0x000fe200000000ff */
[----:B------:R-:W-:-:S02]  /*1c50*/  FMUL.FTZ R3, R7, R3 ;  /* 0x0000000307037220 */ /* 0x000fc40000410000 */
[CC--:B------:R-:W-:Y:S02]  /*1c60*/  FFMA.FTZ R5, R7.reuse, R34.reuse, -R5 ;  /* 0x0000002207057223 */ /* 0x0c0fe40000010805 */
[C---:B------:R-:W-:Y:S02]  /*1c70*/  FFMA.FTZ R34, R6.reuse, R34, R9 ;  /* 0x0000002206227223 */ /* 0x040fe40000010009 */
[-C--:B------:R-:W-:Y:S02]  /*1c80*/  FFMA.FTZ R0, R7, R30.reuse, -R0 ;  /* 0x0000001e07007223 */ /* 0x080fe40000010800 */
[----:B------:R-:W-:Y:S01]  /*1c90*/  FFMA.FTZ R3, R6, R30, R3 ;  /* 0x0000001e06037223 */ /* 0x000fe20000010003 */
[----:B------:R-:W-:-:S04]  /*1ca0*/  F2FP.PACK_AB R34, R34, R5 ;  /* 0x000000052222723e */ /* 0x000fc800000000ff */
[----:B------:R-:W-:Y:S02]  /*1cb0*/  F2FP.PACK_AB R30, R3, R0 ;  /* 0x00000000031e723e */ /* 0x000fe400000000ff */
.L_x_333:
[----:B------:R-:W-:Y:S05]  /*1cc0*/  BSYNC B0 ;  /* 0x0000000000007941 */ /* 0x000fea0003800000 */
.L_x_320:
        /* <DEDUP_REMOVED lines=12> */
[----:B------:R-:W-:-:S04]  /*1d90*/  @!P0 IMAD.MOV.U32 R5, RZ, RZ, 0x2 ;  /* 0x00000002ff058424 */ /* 0x000fc800078e00ff */
[----:B------:R-:W-:Y:S01]  /*1da0*/  @!P0 IMAD.WIDE R4, R0, R5, c[0x0][0x198] ;  /* 0x0000660000048625 */ /* 0x000fe200078e0205 */
[--C-:B------:R-:W-:Y:S02]  /*1db0*/  HADD2.F32 R0, -RZ, R15.reuse.H0_H0 ;  /* 0x2000000fff007230 */ /* 0x100fe40000004100 */
[----:B------:R-:W-:Y:S02]  /*1dc0*/  HADD2.F32 R15, -RZ, R15.H1_H1 ;  /* 0x3000000fff0f7230 */ /* 0x000fe40000004100 */
[----:B------:R0:W-:Y:S03]  /*1dd0*/  @!P0 STG.E.64 [R4.64], R30 ;  /* 0x0000001e04008986 */ /* 0x0001e6000c101b24 */
[----:B------:R-:W-:Y:S01]  /*1de0*/  FADD.FTZ R15, R0, R15 ;  /* 0x0000000f000f7221 */ /* 0x000fe20000010000 */
[----:B------:R-:W-:Y:S05]  /*1df0*/  BRA.DIV ~URZ, `(.L_x_336) ;  /* 0x000067727f007947 */ /* 0x000fea000b800000 */
[----:B------:R1:W2:Y:S02]  /*1e00*/  SHFL.BFLY PT, R0, R15, 0x10, 0x1f ;  /* 0x0e001f000f007f89 */ /* 0x0002a400000e0000 */
.L_x_479:
[----:B-12---:R-:W-:Y:S01]  /*1e10*/  FADD.FTZ R15, R15, R0 ;  /* 0x000000000f0f7221 */ /* 0x006fe20000010000 */
[----:B------:R-:W-:Y:S05]  /*1e20*/  BRA.DIV ~URZ, `(.L_x_337) ;  /* 0x000067c27f007947 */ /* 0x000fea000b800000 */
[----:B------:R-:W1:Y:S02]  /*1e30*/  SHFL.BFLY PT, R0, R15, 0x8, 0x1f ;  /* 0x0d001f000f007f89 */ /* 0x000e6400000e0000 */
[----:B-1----:R-:W-:-:S05]  /*1e40*/  FADD.FTZ R0, R15, R0 ;  /* 0x000000000f007221 */ /* 0x002fca0000010000 */
[----:B------:R-:W1:Y:S02]  /*1e50*/  SHFL.BFLY PT, R3, R0, 0x4, 0x1f ;  /* 0x0c801f0000037f89 */ /* 0x000e6400000e0000 */
[----:B-1----:R-:W-:-:S05]  /*1e60*/  FADD.FTZ R3, R0, R3 ;  /* 0x0000000300037221 */ /* 0x002fca0000010000 */
[----:B0-----:R-:W0:Y:S02]  /*1e70*/  SHFL.BFLY PT, R4, R3, 0x2, 0x1f ;  /* 0x0c401f0003047f89 */ /* 0x001e2400000e0000 */
[----:B0-----:R-:W-:-:S05]  /*1e80*/  FADD.FTZ R4, R3, R4 ;  /* 0x0000000403047221 */ /* 0x001fca0000010000 */
[----:B------:R0:W1:Y:S02]  /*1e90*/  SHFL.BFLY PT, R5, R4, 0x1, 0x1f ;  /* 0x0c201f0004057f89 */ /* 0x00006400000e0000 */
.L_x_480:
[----:B-1----:R-:W-:Y:S02]  /*1ea0*/  FADD.FTZ R0, R5, R4 ;  /* 0x0000000405007221 */ /* 0x002fe40000010000 */
.L_x_335:
[----:B------:R-:W-:Y:S05]  /*1eb0*/  BSYNC B0 ;  /* 0x0000000000007941 */ /* 0x000fea0003800000 */
.L_x_334:
[----:B------:R-:W-:Y:S01]  /*1ec0*/  ISETP.NE.AND P0, PT, R23, RZ, PT ;  /* 0x000000ff1700720c */ /* 0x000fe20003f05270 */
[----:B------:R-:W-:Y:S01]  /*1ed0*/  IMAD.MOV.U32 R3, RZ, RZ, -0x800001 ;  /* 0xff7fffffff037424 */ /* 0x000fe200078e00ff */
[----:B0-----:R-:W-:-:S04]  /*1ee0*/  IADD3 R4, R26, -c[0x0][0x1d4], RZ ;  /* 0x800075001a047a10 */ /* 0x001fc80007ffe0ff */
        /* <DEDUP_REMOVED lines=15> */
.L_x_339:
[----:B------:R0:W-:Y:S02]  /*1fe0*/  STS [R8.X4+0x210], R3 ;  /* 0x0002100308007388 */ /* 0x0001e40000004800 */
.L_x_338:
[----:B------:R-:W-:Y:S01]  /*1ff0*/  WARPSYNC 0xffffffff ;  /* 0xffffffff00007948 */ /* 0x000fe20003800000 */
[----:B------:R-:W-:Y:S01]  /*2000*/  BAR.SYNC.DEFER_BLOCKING 0x0 ;  /* 0x0000000000007b1d */ /* 0x000fe20000010000 */
[----:B------:R-:W-:Y:S01]  /*2010*/  SHF.R.S32.HI R0, RZ, 0x1f, R23 ;  /* 0x0000001fff007819 */ /* 0x000fe20000011417 */
[----:B------:R-:W-:Y:S01]  /*2020*/  IMAD R55, R36, c[0x0][0x1d0], R19 ;  /* 0x0000740024377a24 */ /* 0x000fe200078e0213 */
[----:B--2---:R-:W-:Y:S02]  /*2030*/  IADD3 R30, R17, 0x7, -R4 ;  /* 0x00000007111e7810 */ /* 0x004fe40007ffe804 */
[----:B------:R-:W-:Y:S01]  /*2040*/  LEA.HI R31, R0, R23, RZ, 0x2 ;  /* 0x00000017001f7211 */ /* 0x000fe200078f10ff */
[----:B------:R-:W-:Y:S01]  /*2050*/  ULDC UR4, c[0x0][0x1ec] ;  /* 0x00007b0000047ab9 */ /* 0x000fe20000000800 */
[----:B------:R-:W-:Y:S01]  /*2060*/  SHF.R.S32.HI R33, RZ, 0x1f, R30 ;  /* 0x0000001fff217819 */ /* 0x000fe2000001141e */
[----:B------:R-:W-:Y:S01]  /*2070*/  UISETP.NE.AND UP0, UPT, URZ, UR4, UPT ;  /* 0x000000043f00728c */ /* 0x000fe2000bf05270 */
[----:B------:R-:W-:-:S02]  /*2080*/  LOP3.LUT R0, R31, 0xfffffffc, RZ, 0xc0, !PT ;  /* 0xfffffffc1f007812 */ /* 0x000fc400078ec0ff */
[----:B------:R-:W-:Y:S02]  /*2090*/  LEA.HI R33, R33, R30, RZ, 0x3 ;  /* 0x0000001e21217211 */ /* 0x000fe400078f18ff */
[----:B------:R-:W-:Y:S01]  /*20a0*/  LEA.HI.SX32 R57, R31, R4, 0x1e ;  /* 0x000000041f397211 */ /* 0x000fe200078ff2ff */
[----:B------:R-:W-:Y:S01]  /*20b0*/  IMAD.IADD R0, R23, 0x1, -R0 ;  /* 0x0000000117007824 */ /* 0x000fe200078e0a00 */
[----:B------:R-:W-:Y:S02]  /*20c0*/  PLOP3.LUT P2, PT, PT, PT, UP0, 0x80, 0x0 ;  /* 0x000000000000781c */ /* 0x000fe40003f4f008 */
[----:B------:R-:W-:-:S05]  /*20d0*/  LOP3.LUT R33, R33, 0xfffffff8, RZ, 0xc0, !PT ;  /* 0xfffffff821217812 */ /* 0x000fca00078ec0ff */
[----:B------:R-:W-:Y:S01]  /*20e0*/  IMAD.IADD R30, R33, 0x1, R4 ;  /* 0x00000001211e7824 */ /* 0x000fe200078e0204 */
[----:B------:R2:W3:Y:S04]  /*20f0*/  LDS R5, [R0.X4+0x10] ;  /* 0x0000100000057984 */ /* 0x0004e80000004800 */
[----:B------:R-:W-:Y:S01]  /*2100*/  ISETP.GE.AND P0, PT, R57, R30, PT ;  /* 0x0000001e3900720c */ /* 0x000fe20003f06270 */
[----:B------:R2:W4:Y:S04]  /*2110*/  LDS R6, [R0.X4+0x20] ;  /* 0x0000200000067984 */ /* 0x0005280000004800 */
[----:B------:R2:W0:Y:S04]  /*2120*/  LDS R7, [R0.X4+0x30] ;  /* 0x0000300000077984 */ /* 0x0004280000004800 */
[----:B0-----:R2:W0:Y:S04]  /*2130*/  LDS R8, [R0.X4+0x40] ;  /* 0x0000400000087984 */ /* 0x0014280000004800 */
[----:B------:R2:W1:Y:S04]  /*2140*/  LDS R9, [R0.X4+0x50] ;  /* 0x0000500000097984 */ /* 0x0004680000004800 */
[----:B------:R2:W0:Y:S04]  /*2150*/  LDS R10, [R0.X4+0x60] ;  /* 0x00006000000a7984 */ /* 0x0004280000004800 */
        /* <DEDUP_REMOVED lines=9> */
[----:B------:R2:W0:Y:S01]  /*21f0*/  LDS R29, [R0.X4+0x100] ;  /* 0x00010000001d7984 */ /* 0x0004220000004800 */
[----:B------:R-:W-:Y:S05]  /*2200*/  @P2 BRA `(.L_x_340) ;  /* 0x0000010000002947 */ /* 0x000fea0003800000 */
[----:B-1-34-:R1:W3:Y:S04]  /*2210*/  LDS R31, [R0.X4+0x110] ;  /* 0x00011000001f7984 */ /* 0x01a2e80000004800 */
[----:B------:R1:W4:Y:S04]  /*2220*/  LDS R32, [R0.X4+0x120] ;  /* 0x0001200000207984 */ /* 0x0003280000004800 */
[----:B------:R1:W2:Y:S04]  /*2230*/  LDS R33, [R0.X4+0x130] ;  /* 0x0001300000217984 */ /* 0x0002a80000004800 */
        /* <DEDUP_REMOVED lines=12> */
[----:B------:R1:W0:Y:S02]  /*2300*/  LDS R54, [R0.X4+0x200] ;  /* 0x0002000000367984 */ /* 0x0002240000004800 */
.L_x_340:
[----:B-1234-:R-:W-:Y:S01]  /*2310*/  BSSY B0, `(.L_x_341) ;  /* 0x0000284000007945 */ /* 0x01efe20003800000 */
[----:B------:R-:W-:-:S02]  /*2320*/  IMAD R55, R55, 0x60, RZ ;  /* 0x0000006037377824 */ /* 0x000fc400078e02ff */
[----:B------:R-:W-:Y:S01]  /*2330*/  IMAD.SHL.U32 R0, R0, 0x2, RZ ;  /* 0x0000000200007824 */ /* 0x000fe200078e00ff */
[----:B------:R-:W-:Y:S05]  /*2340*/  @P0 BRA `(.L_x_342) ;  /* 0x0000280000000947 */ /* 0x000fea0003800000 */
[----:B------:R-:W-:Y:S02]  /*2350*/  IMAD R45, R24, c[0x0][0x1d8], R19 ;  /* 0x00007600182d7a24 */ /* 0x000fe400078e0213 */
[--C-:B------:R-:W-:Y:S02]  /*2360*/  IMAD R56, R56, c[0x0][0x1d4], R0.reuse ;  /* 0x0000750038387a24 */ /* 0x100fe400078e0200 */
[----:B------:R-:W-:Y:S02]  /*2370*/  IMAD R44, R45, 0x60, R0 ;  /* 0x000000602d2c7824 */ /* 0x000fe400078e0200 */
        /* <DEDUP_REMOVED lines=10> */
.L_x_411:
[----:B------:R-:W-:Y:S01]  /*2420*/  ISETP.NE.U32.AND P0, PT, RZ, c[0x0][0x200], PT ;  /* 0x00008000ff007a0c */ /* 0x000fe20003f05070 */
[----:B------:R-:W-:-:S03]  /*2430*/  IMAD R50, R28, c[0x0][0x1d4], RZ ;  /* 0x000075001c327a24 */ /* 0x000fc600078e02ff */
[----:B------:R-:W-:-:S13]  /*2440*/  ISETP.NE.AND.EX P0, PT, RZ, c[0x0][0x204], PT, P0 ;  /* 0x00008100ff007a0c */ /* 0x000fda0003f05300 */
[----:B------:R-:W-:Y:S02]  /*2450*/  @P0 SHF.R.S32.HI R46, RZ, 0x1f, R57 ;  /* 0x0000001fff2e0819 */ /* 0x000fe40000011439 */
[--C-:B------:R-:W-:Y:S02]  /*2460*/  @P0 SHF.R.S32.HI R47, RZ, 0x1f, R50.reuse ;  /* 0x0000001fff2f0819 */ /* 0x100fe40000011432 */
[----:B------:R-:W-:-:S04]  /*2470*/  @P0 IADD3 R48, P1, P3, R57, c[0x0][0x200], R50 ;  /* 0x0000800039300a10 */ /* 0x000fc80007b3e032 */
[----:B------:R-:W-:-:S05]  /*2480*/  @P0 IADD3.X R49, R46, c[0x0][0x204], R47, P1, P3 ;  /* 0x000081002e310a10 */ /* 0x000fca0000fe642f */
[----:B------:R1:W2:Y:S01]  /*2490*/  @P0 LDG.E.U8 R48, [R48.64] ;  /* 0x0000002430300981 */ /* 0x0002a2000c1e1100 */
[----:B------:R-:W-:Y:S01]  /*24a0*/  IABS R51, c[0x0][0x1d4] ;  /* 0x0000750000337a13 */ /* 0x000fe20000000000 */
[----:B------:R-:W-:Y:S01]  /*24b0*/  BSSY B1, `(.L_x_343) ;  /* 0x000003a000017945 */ /* 0x000fe20003800000 */
[----:B------:R-:W-:Y:S02]  /*24c0*/  IABS R64, R57 ;  /* 0x0000003900407213 */ /* 0x000fe40000000000 */
[----:B------:R-:W3:Y:S01]  /*24d0*/  I2F.RP R69, R51 ;  /* 0x0000003300457306 */ /* 0x000ee20000209400 */
[----:B------:R-:W-:Y:S02]  /*24e0*/  ISETP.GE.AND P3, PT, R57, RZ, PT ;  /* 0x000000ff3900720c */ /* 0x000fe40003f66270 */
[----:B------:R-:W-:-:S05]  /*24f0*/  ISETP.NE.AND P4, PT, RZ, c[0x0][0x1d4], PT ;  /* 0x00007500ff007a0c */ /* 0x000fca0003f85270 */
[----:B---3--:R-:W3:Y:S02]  /*2500*/  MUFU.RCP R69, R69 ;  /* 0x0000004500457308 */ /* 0x008ee40000001000 */
[----:B---3--:R-:W-:-:S06]  /*2510*/  IADD3 R81, R69, 0xffffffe, RZ ;  /* 0x0ffffffe45517810 */ /* 0x008fcc0007ffe0ff */
[----:B------:R-:W3:Y:S02]  /*2520*/  F2I.FTZ.U32.TRUNC.NTZ R47, R81 ;  /* 0x00000051002f7305 */ /* 0x000ee4000021f000 */
[----:B---3--:R-:W-:-:S04]  /*2530*/  IMAD.MOV R46, RZ, RZ, -R47 ;  /* 0x000000ffff2e7224 */ /* 0x008fc800078e0a2f */
[----:B------:R-:W-:Y:S02]  /*2540*/  IMAD R83, R46, R51, RZ ;  /* 0x000000332e537224 */ /* 0x000fe400078e02ff */
[----:B------:R-:W-:-:S04]  /*2550*/  IMAD.MOV.U32 R46, RZ, RZ, RZ ;  /* 0x000000ffff2e7224 */ /* 0x000fc800078e00ff */
[----:B------:R-:W-:-:S06]  /*2560*/  IMAD.HI.U32 R83, R47, R83, R46 ;  /* 0x000000532f537227 */ /* 0x000fcc00078e002e */
[----:B------:R-:W-:-:S04]  /*2570*/  IMAD.HI.U32 R46, R83, R64, RZ ;  /* 0x00000040532e7227 */ /* 0x000fc800078e00ff */
        /* <DEDUP_REMOVED lines=9> */
[----:B-1----:R-:W-:-:S04]  /*2610*/  IADD3 R49, P1, R64, R50, RZ ;  /* 0x0000003240317210 */ /* 0x002fc80007f3e0ff */
[----:B------:R-:W-:Y:S02]  /*2620*/  LEA.HI.X.SX32 R50, R50, R47, 0x1, P1 ;  /* 0x0000002f32327211 */ /* 0x000fe400008f0eff */
[----:B------:R-:W-:Y:S02]  /*2630*/  ISETP.GE.AND P1, PT, R57, R17, PT ;  /* 0x000000113900720c */ /* 0x000fe40003f26270 */
[----:B------:R-:W-:-:S04]  /*2640*/  LEA R46, P3, R49, c[0x0][0x1a8], 0x2 ;  /* 0x00006a00312e7a11 */ /* 0x000fc800078610ff */
[----:B------:R-:W-:Y:S02]  /*2650*/  LEA.HI.X R47, R49, c[0x0][0x1ac], R50, 0x2, P3 ;  /* 0x00006b00312f7a11 */ /* 0x000fe400018f1432 */
[----:B--2---:R-:W-:-:S05]  /*2660*/  ISETP.NE.AND P0, PT, R48, RZ, P0 ;  /* 0x000000ff3000720c */ /* 0x004fca0000705270 */
[----:B------:R-:W-:Y:S05]  /*2670*/  @P1 BRA `(.L_x_344) ;  /* 0x000001d000001947 */ /* 0x000fea0003800000 */
[----:B------:R-:W-:Y:S01]  /*2680*/  IMAD.SHL.U32 R82, R64, 0x8, RZ ;  /* 0x0000000840527824 */ /* 0x000fe200078e00ff */
[----:B------:R-:W-:Y:S01]  /*2690*/  BSSY B2, `(.L_x_345) ;  /* 0x000000d000027945 */ /* 0x000fe20003800000 */
[----:B------:R-:W-:-:S03]  /*26a0*/  IMAD.MOV.U32 R66, RZ, RZ, RZ ;  /* 0x000000ffff427224 */ /* 0x000fc600078e00ff */
        /* <DEDUP_REMOVED lines=9> */
[----:B------:R-:W-:-:S05]  /*2740*/  LEA.HI.X R49, R50, c[0x0][0x19c], R49, 0x1, P2 ;  /* 0x0000670032317a11 */ /* 0x000fca00010f0c31 */
[----:B------:R1:W5:Y:S04]  /*2750*/  LDG.E R66, [R48.64] ;  /* 0x0000002430427981 */ /* 0x000368000c1e1900 */
.L_x_346:
[----:B------:R-:W-:Y:S05]  /*2760*/  BSYNC B2 ;  /* 0x0000000000027941 */ /* 0x000fea0003800000 */
.L_x_345:
[----:B------:R-:W-:Y:S02]  /*2770*/  ULDC UR4, c[0x0][0x1ec] ;  /* 0x00007b0000047ab9 */ /* 0x000fe40000000800 */
[----:B------:R-:W-:-:S06]  /*2780*/  UISETP.NE.AND UP0, UPT, URZ, UR4, UPT ;  /* 0x000000043f00728c */ /* 0x000fcc000bf05270 */
[----:B------:R-:W-:-:S13]  /*2790*/  PLOP3.LUT P2, PT, PT, PT, UP0, 0x80, 0x0 ;  /* 0x000000000000781c */ /* 0x000fda0003f4f008 */
[----:B------:R-:W-:Y:S05]  /*27a0*/  @P2 BRA `(.L_x_344) ;  /* 0x000000a000002947 */ /* 0x000fea0003800000 */
[----:B------:R-:W-:-:S13]  /*27b0*/  ISETP.NE.AND P5, PT, R2, RZ, PT ;  /* 0x000000ff0200720c */ /* 0x000fda0003fa5270 */
[----:B------:R-:W2:Y:S01]  /*27c0*/  @P5 LDG.E R51, [R44.64] ;  /* 0x000000242c335981 */ /* 0x000ea2000c1e1900 */
[----:B------:R-:W-:Y:S01]  /*27d0*/  ISETP.GE.AND P3, PT, R82, R59, PT ;  /* 0x0000003b5200720c */ /* 0x000fe20003f66270 */
[----:B-----5:R-:W-:-:S12]  /*27e0*/  HFMA2.MMA R66, R66, 1, 1, R31 ;  /* 0x3c003c0042427835 */ /* 0x020fd8000000001f */
[----:B-1----:R-:W-:-:S04]  /*27f0*/  @!P3 IADD3 R49, P4, R56, R82, RZ ;  /* 0x000000523831b210 */ /* 0x002fc80007f9e0ff */
[----:B------:R-:W-:Y:S02]  /*2800*/  @!P3 LEA.HI.X.SX32 R50, R82, R61, 0x1, P4 ;  /* 0x0000003d5232b211 */ /* 0x000fe400020f0eff */
[----:B------:R-:W-:-:S04]  /*2810*/  @!P3 LEA R48, P4, R49, c[0x0][0x198], 0x1 ;  /* 0x000066003130ba11 */ /* 0x000fc800078808ff */
[----:B------:R-:W-:Y:S01]  /*2820*/  @!P3 LEA.HI.X R49, R49, c[0x0][0x19c], R50, 0x1, P4 ;  /* 0x000067003131ba11 */ /* 0x000fe200020f0c32 */
[----:B--2---:R-:W-:-:S05]  /*2830*/  @P5 HMUL2 R66, R66, R51 ;  /* 0x0000003342425232 */ /* 0x004fca0000000000 */
[----:B------:R1:W-:Y:S03]  /*2840*/  @!P3 STG.E [R48.64], R66 ;  /* 0x000000423000b986 */ /* 0x0003e6000c101924 */
.L_x_344:
[----:B------:R-:W-:Y:S05]  /*2850*/  BSYNC B1 ;  /* 0x0000000000017941 */ /* 0x000fea0003800000 */
.L_x_343:
[----:B-1----:R-:W-:Y:S01]  /*2860*/  IMAD.MOV.U32 R48, RZ, RZ, 0x2 ;  /* 0x00000002ff307424 */ /* 0x002fe200078e00ff */
[----:B------:R-:W-:Y:S03]  /*2870*/  BSSY B1, `(.L_x_347) ;  /* 0x0000020000017945 */ /* 0x000fe60003800000 */
[----:B------:R-:W-:Y:S01]  /*2880*/  IMAD.WIDE R48, R63, R48, c[0x0][0x230] ;  /* 0x00008c003f307625 */ /* 0x000fe200078e0230 */
[----:B------:R-:W-:Y:S05]  /*2890*/  @P1 BRA `(.L_x_348) ;  /* 0x000001d000001947 */ /* 0x000fea0003800000 */
[----:B------:R-:W-:Y:S01]  /*28a0*/  IADD3 R50, R64, c[0x0][0x1d4], RZ ;  /* 0x0000750040327a10 */ /* 0x000fe20007ffe0ff */
[----:B------:R-:W-:Y:S01]  /*28b0*/  BSSY B2, `(.L_x_349) ;  /* 0x000000e000027945 */ /* 0x000fe20003800000 */
[----:B------:R-:W-:-:S03]  /*28c0*/  IMAD.MOV.U32 R65, RZ, RZ, RZ ;  /* 0x000000ffff417224 */ /* 0x000fc600078e00ff */
[----:B------:R-:W-:-:S05]  /*28d0*/  IMAD.SHL.U32 R82, R50, 0x8, RZ ;  /* 0x0000000832527824 */ /* 0x000fca00078e00ff */
        /* <DEDUP_REMOVED lines=11> */
.L_x_350:
[----:B------:R-:W-:Y:S05]  /*2990*/  BSYNC B2 ;  /* 0x0000000000027941 */ /* 0x000fea0003800000 */
.L_x_349:
[----:B------:R-:W-:Y:S02]  /*29a0*/  ULDC UR4, c[0x0][0x1ec] ;  /* 0x00007b0000047ab9 */ /* 0x000fe40000000800 */
[----:B------:R-:W-:-:S06]  /*29b0*/  UISETP.NE.AND UP0, UPT, URZ, UR4, UPT ;  /* 0x000000043f00728c */ /* 0x000fcc000bf05270 */
[----:B------:R-:W-:-:S13]  /*29c0*/  PLOP3.LUT P2, PT, PT, PT, UP0, 0x80, 0x0 ;  /* 0x000000000000781c */ /* 0x000fda0003f4f008 */
[----:B------:R-:W-:Y:S05]  /*29d0*/  @P2 BRA `(.L_x_348) ;  /* 0x0000009000002947 */ /* 0x000fea0003800000 */
[----:B------:R-:W-:-:S13]  /*29e0*/  ISETP.NE.AND P5, PT, R2, RZ, PT ;  /* 0x000000ff0200720c */ /* 0x000fda0003fa5270 */
[----:B------:R-:W2:Y:S01]  /*29f0*/  @P5 LDG.E R84, [R48.64] ;  /* 0x0000002430545981 */ /* 0x000ea2000c1e1900 */
[----:B-1----:R-:W-:Y:S01]  /*2a00*/  @!P3 IADD3 R51, P4, R56, R82, RZ ;  /* 0x000000523833b210 */ /* 0x002fe20007f9e0ff */
[----:B-----5:R-:W-:-:S03]  /*2a10*/  HADD2 R65, R65, R32 ;  /* 0x0000002041417230 */ /* 0x020fc60000000000 */
[----:B------:R-:W-:Y:S02]  /*2a20*/  @!P3 LEA.HI.X.SX32 R82, R82, R61, 0x1, P4 ;  /* 0x0000003d5252b211 */ /* 0x000fe400020f0eff */
[----:B------:R-:W-:-:S04]  /*2a30*/  @!P3 LEA R50, P4, R51, c[0x0][0x198], 0x1 ;  /* 0x000066003332ba11 */ /* 0x000fc800078808ff */
[----:B------:R-:W-:Y:S01]  /*2a40*/  @!P3 LEA.HI.X R51, R51, c[0x0][0x19c], R82, 0x1, P4 ;  /* 0x000067003333ba11 */ /* 0x000fe200020f0c52 */
[----:B--2---:R-:W-:-:S07]  /*2a50*/  @P5 HFMA2.MMA R65, R65, R84, -RZ ;  /* 0x0000005441415235 */ /* 0x004fce00001000ff */
[----:B------:R1:W-:Y:S04]  /*2a60*/  @!P3 STG.E [R50.64], R65 ;  /* 0x000000413200b986 */ /* 0x0003e8000c101924 */
.L_x_348:
[----:B------:R-:W-:Y:S05]  /*2a70*/  BSYNC B1 ;  /* 0x0000000000017941 */ /* 0x000fea0003800000 */
.L_x_347:
[----:B------:R-:W-:Y:S01]  /*2a80*/  BSSY B1, `(.L_x_351) ;  /* 0x0000021000017945 */ /* 0x000fe20003800000 */
[----:B------:R-:W-:Y:S05]  /*2a90*/  @P1 BRA `(.L_x_352) ;  /* 0x000001f000001947 */ /* 0x000fea0003800000 */
[----:B-1----:R-:W-:Y:S01]  /*2aa0*/  IMAD.MOV.U32 R51, RZ, RZ, c[0x0][0x1d4] ;  /* 0x00007500ff337624 */ /* 0x002fe200078e00ff */
[----:B------:R-:W-:Y:S01]  /*2ab0*/  BSSY B2, `(.L_x_353) ;  /* 0x000000f000027945 */ /* 0x000fe20003800000 */
[----:B------:R-:W-:Y:S02]  /*2ac0*/  IMAD.MOV.U32 R68, RZ, RZ, RZ ;  /* 0x000000ffff447224 */ /* 0x000fe400078e00ff */
[----:B------:R-:W-:-:S04]  /*2ad0*/  IMAD R50, R51, 0x2, R64 ;  /* 0x0000000233327824 */ /* 0x000fc800078e0240 */
        /* <DEDUP_REMOVED lines=12> */
.L_x_354:
[----:B------:R-:W-:Y:S05]  /*2ba0*/  BSYNC B2 ;  /* 0x0000000000027941 */ /* 0x000fea0003800000 */
.L_x_353:
[----:B------:R-:W-:Y:S02]  /*2bb0*/  ULDC UR4, c[0x0][0x1ec] ;  /* 0x00007b0000047ab9 */ /* 0x000fe40000000800 */
[----:B------:R-:W-:-:S06]  /*2bc0*/  UISETP.NE.AND UP0, UPT, URZ, UR4, UPT ;  /* 0x000000043f00728c */ /* 0x000fcc000bf05270 */
[----:B------:R-:W-:-:S13]  /*2bd0*/  PLOP3.LUT P2, PT, PT, PT, UP0, 0x80, 0x0 ;  /* 0x000000000000781c */ /* 0x000fda0003f4f008 */
[----:B------:R-:W-:Y:S05]  /*2be0*/  @P2 BRA `(.L_x_352) ;  /* 0x000000a000002947 */ /* 0x000fea0003800000 */
[----:B------:R-:W-:-:S13]  /*2bf0*/  ISETP.NE.AND P5, PT, R2, RZ, PT ;  /* 0x000000ff0200720c */ /* 0x000fda0003fa5270 */
[----:B-1----:R-:W2:Y:S01]  /*2c00*/  @P5 LDG.E R69, [R48.64+0x10] ;  /* 0x0000102430455981 */ /* 0x002ea2000c1e1900 */
[----:B------:R-:W-:Y:S01]  /*2c10*/  ISETP.GE.AND P3, PT, R82, R59, PT ;  /* 0x0000003b5200720c */ /* 0x000fe20003f66270 */
[----:B-----5:R-:W-:-:S12]  /*2c20*/  HADD2 R68, R68, R33 ;  /* 0x0000002144447230 */ /* 0x020fd80000000000 */
[----:B------:R-:W-:-:S04]  /*2c30*/  @!P3 IADD3 R51, P4, R56, R82, RZ ;  /* 0x000000523833b210 */ /* 0x000fc80007f9e0ff */
[----:B------:R-:W-:Y:S02]  /*2c40*/  @!P3 LEA.HI.X.SX32 R82, R82, R61, 0x1, P4 ;  /* 0x0000003d5252b211 */ /* 0x000fe400020f0eff */
[----:B------:R-:W-:-:S04]  /*2c50*/  @!P3 LEA R50, P4, R51, c[0x0][0x198], 0x1 ;  /* 0x000066003332ba11 */ /* 0x000fc800078808ff */
[----:B------:R-:W-:Y:S01]  /*2c60*/  @!P3 LEA.HI.X R51, R51, c[0x0][0x19c], R82, 0x1, P4 ;  /* 0x000067003333ba11 */ /* 0x000fe200020f0c52 */
[----:B--2---:R-:W-:-:S05]  /*2c70*/  @P5 HMUL2 R68, R68, R69 ;  /* 0x0000004544445232 */ /* 0x004fca0000000000 */
[----:B------:R1:W-:Y:S03]  /*2c80*/  @!P3 STG.E [R50.64], R68 ;  /* 0x000000443200b986 */ /* 0x0003e6000c101924 */
.L_x_352:
[----:B------:R-:W-:Y:S05]  /*2c90*/  BSYNC B1 ;  /* 0x0000000000017941 */ /* 0x000fea0003800000 */
.L_x_351:
[----:B------:R-:W-:Y:S01]  /*2ca0*/  BSSY B1, `(.L_x_355) ;  /* 0x0000021000017945 */ /* 0x000fe20003800000 */
[----:B------:R-:W-:Y:S05]  /*2cb0*/  @P1 BRA `(.L_x_356) ;  /* 0x000001f000001947 */ /* 0x000fea0003800000 */
[----:B-1----:R-:W-:Y:S01]  /*2cc0*/  IMAD.MOV.U32 R51, RZ, RZ, 0x3 ;  /* 0x00000003ff337424 */ /* 0x002fe200078e00ff */
[----:B------:R-:W-:Y:S01]  /*2cd0*/  BSSY B2, `(.L_x_357) ;  /* 0x000000f000027945 */ /* 0x000fe20003800000 */
[----:B------:R-:W-:Y:S02]  /*2ce0*/  IMAD.MOV.U32 R67, RZ, RZ, RZ ;  /* 0x000000ffff437224 */ /* 0x000fe400078e00ff */
[----:B------:R-:W-:-:S04]  /*2cf0*/  IMAD R51, R51, c[0x0][0x1d4], R64 ;  /* 0x0000750033337a24 */ /* 0x000fc800078e0240 */
        /* <DEDUP_REMOVED lines=12> */
.L_x_358:
[----:B------:R-:W-:Y:S05]  /*2dc0*/  BSYNC B2 ;  /* 0x0000000000027941 */ /* 0x000fea0003800000 */
.L_x_357:
[----:B------:R-:W-:Y:S02]  /*2dd0*/  ULDC UR4, c[0x0][0x1ec] ;  /* 0x00007b0000047ab9 */ /* 0x000fe40000000800 */
[----:B------:R-:W-:-:S06]  /*2de0*/  UISETP.NE.AND UP0, UPT, URZ, UR4, UPT ;  /* 0x000000043f00728c */ /* 0x000fcc000bf05270 */
[----:B------:R-:W-:-:S13]  /*2df0*/  PLOP3.LUT P2, PT, PT, PT, UP0, 0x80, 0x0 ;  /* 0x000000000000781c */ /* 0x000fda0003f4f008 */
[----:B------:R-:W-:Y:S05]  /*2e00*/  @P2 BRA `(.L_x_356) ;  /* 0x000000a000002947 */ /* 0x000fea0003800000 */
[----:B------:R-:W-:-:S13]  /*2e10*/  ISETP.NE.AND P5, PT, R2, RZ, PT ;  /* 0x000000ff0200720c */ /* 0x000fda0003fa5270 */
[----:B------:R-:W2:Y:S01]  /*2e20*/  @P5 LDG.E R82, [R48.64+0x20] ;  /* 0x0000202430525981 */ /* 0x000ea2000c1e1900 */
[----:B------:R-:W-:Y:S01]  /*2e30*/  ISETP.GE.AND P3, PT, R84, R59, PT ;  /* 0x0000003b5400720c */ /* 0x000fe20003f66270 */
[----:B0----5:R-:W-:-:S12]  /*2e40*/  HFMA2.MMA R67, R67, 1, 1, R34 ;  /* 0x3c003c0043437835 */ /* 0x021fd80000000022 */
[----:B-1----:R-:W-:-:S04]  /*2e50*/  @!P3 IADD3 R51, P4, R56, R84, RZ ;  /* 0x000000543833b210 */ /* 0x002fc80007f9e0ff */
[----:B------:R-:W-:Y:S02]  /*2e60*/  @!P3 LEA.HI.X.SX32 R84, R84, R61, 0x1, P4 ;  /* 0x0000003d5454b211 */ /* 0x000fe400020f0eff */
[----:B------:R-:W-:-:S04]  /*2e70*/  @!P3 LEA R50, P4, R51, c[0x0][0x198], 0x1 ;  /* 0x000066003332ba11 */ /* 0x000fc800078808ff */
[----:B------:R-:W-:Y:S01]  /*2e80*/  @!P3 LEA.HI.X R51, R51, c[0x0][0x19c], R84, 0x1, P4 ;  /* 0x000067003333ba11 */ /* 0x000fe200020f0c54 */
[----:B--2---:R-:W-:-:S05]  /*2e90*/  @P5 HMUL2 R67, R67, R82 ;  /* 0x0000005243435232 */ /* 0x004fca0000000000 */
[----:B------:R0:W-:Y:S03]  /*2ea0*/  @!P3 STG.E [R50.64], R67 ;  /* 0x000000433200b986 */ /* 0x0001e6000c101924 */
.L_x_356:
[----:B------:R-:W-:Y:S05]  /*2eb0*/  BSYNC B1 ;  /* 0x0000000000017941 */ /* 0x000fea0003800000 */
.L_x_355:
[----:B------:R-:W-:Y:S01]  /*2ec0*/  BSSY B1, `(.L_x_359) ;  /* 0x0000021000017945 */ /* 0x000fe20003800000 */
[----:B-1----:R-:W-:Y:S01]  /*2ed0*/  IMAD.MOV.U32 R69, RZ, RZ, c[0x0][0x1d4] ;  /* 0x00007500ff457624 */ /* 0x002fe200078e00ff */
[----:B------:R-:W-:Y:S05]  /*2ee0*/  @P1 BRA `(.L_x_360) ;  /* 0x000001e000001947 */ /* 0x000fea0003800000 */
[----:B0-----:R-:W-:Y:S01]  /*2ef0*/  IMAD R50, R69, 0x4, R64 ;  /* 0x0000000445327824 */ /* 0x001fe200078e0240 */
[----:B------:R-:W-:Y:S01]  /*2f00*/  BSSY B2, `(.L_x_361) ;  /* 0x000000e000027945 */ /* 0x000fe20003800000 */
[----:B------:R-:W-:Y:S02]  /*2f10*/  IMAD.MOV.U32 R70, RZ, RZ, RZ ;  /* 0x000000ffff467224 */ /* 0x000fe400078e00ff */
        /* <DEDUP_REMOVED lines=12> */
.L_x_362:
[----:B------:R-:W-:Y:S05]  /*2fe0*/  BSYNC B2 ;  /* 0x0000000000027941 */ /* 0x000fea0003800000 */
.L_x_361:
[----:B------:R-:W-:Y:S02]  /*2ff0*/  ULDC UR4, c[0x0][0x1ec] ;  /* 0x00007b0000047ab9 */ /* 0x000fe40000000800 */
[----:B------:R-:W-:-:S06]  /*3000*/  UISETP.NE.AND UP0, UPT, URZ, UR4, UPT ;  /* 0x000000043f00728c */ /* 0x000fcc000bf05270 */
[----:B------:R-:W-:-:S13]  /*3010*/  PLOP3.LUT P2, PT, PT, PT, UP0, 0x80, 0x0 ;  /* 0x000000000000781c */ /* 0x000fda0003f4f008 */
[----:B------:R-:W-:Y:S05]  /*3020*/  @P2 BRA `(.L_x_360) ;  /* 0x000000a000002947 */ /* 0x000fea0003800000 */
[----:B------:R-:W-:-:S13]  /*3030*/  ISETP.NE.AND P5, PT, R2, RZ, PT ;  /* 0x000000ff0200720c */ /* 0x000fda0003fa5270 */
[----:B------:R-:W2:Y:S01]  /*3040*/  @P5 LDG.E R81, [R48.64+0x30] ;  /* 0x0000302430515981 */ /* 0x000ea2000c1e1900 */
[----:B------:R-:W-:Y:S01]  /*3050*/  ISETP.GE.AND P3, PT, R82, R59, PT ;  /* 0x0000003b5200720c */ /* 0x000fe20003f66270 */
[----:B-----5:R-:W-:-:S12]  /*3060*/  HADD2 R70, R70, R35 ;  /* 0x0000002346467230 */ /* 0x020fd80000000000 */
[----:B0-----:R-:W-:-:S04]  /*3070*/  @!P3 IADD3 R51, P4, R56, R82, RZ ;  /* 0x000000523833b210 */ /* 0x001fc80007f9e0ff */
[----:B------:R-:W-:Y:S02]  /*3080*/  @!P3 LEA.HI.X.SX32 R82, R82, R61, 0x1, P4 ;  /* 0x0000003d5252b211 */ /* 0x000fe400020f0eff */
[----:B------:R-:W-:-:S04]  /*3090*/  @!P3 LEA R50, P4, R51, c[0x0][0x198], 0x1 ;  /* 0x000066003332ba11 */ /* 0x000fc800078808ff */
[----:B------:R-:W-:Y:S01]  /*30a0*/  @!P3 LEA.HI.X R51, R51, c[0x0][0x19c], R82, 0x1, P4 ;  /* 0x000067003333ba11 */ /* 0x000fe200020f0c52 */
[----:B--2---:R-:W-:-:S07]  /*30b0*/  @P5 HFMA2.MMA R70, R70, R81, -RZ ;  /* 0x0000005146465235 */ /* 0x004fce00001000ff */
[----:B------:R0:W-:Y:S04]  /*30c0*/  @!P3 STG.E [R50.64], R70 ;  /* 0x000000463200b986 */ /* 0x0001e8000c101924 */
.L_x_360:
[----:B------:R-:W-:Y:S05]  /*30d0*/  BSYNC B1 ;  /* 0x0000000000017941 */ /* 0x000fea0003800000 */
.L_x_359:
[----:B------:R-:W-:Y:S01]  /*30e0*/  BSSY B1, `(.L_x_363) ;  /* 0x0000020000017945 */ /* 0x000fe20003800000 */
        /* <DEDUP_REMOVED lines=16> */
.L_x_366:
[----:B------:R-:W-:Y:S05]  /*31f0*/  BSYNC B2 ;  /* 0x0000000000027941 */ /* 0x000fea0003800000 */
.L_x_365:
        /* <DEDUP_REMOVED lines=12> */
[----:B--2---:R-:W-:-:S05]  /*32c0*/  @P5 HMUL2 R71, R71, R82 ;  /* 0x0000005247475232 */ /* 0x004fca0000000000 */
[----:B------:R0:W-:Y:S03]  /*32d0*/  @!P3 STG.E [R50.64], R71 ;  /* 0x000000473200b986 */ /* 0x0001e6000c101924 */
.L_x_364:
[----:B------:R-:W-:Y:S05]  /*32e0*/  BSYNC B1 ;  /* 0x0000000000017941 */ /* 0x000fea0003800000 */
.L_x_363:
        /* <DEDUP_REMOVED lines=17> */
.L_x_370:
[----:B------:R-:W-:Y:S05]  /*3400*/  BSYNC B2 ;  /* 0x0000000000027941 */ /* 0x000fea0003800000 */
.L_x_369:
[----:B------:R-:W-:Y:S02]  /*3410*/  ULDC UR4, c[0x0][0x1ec] ;  /* 0x00007b0000047ab9 */ /* 0x000fe40000000800 */
[----:B------:R-:W-:-:S06]  /*3420*/  UISETP.NE.AND UP0, UPT, URZ, UR4, UPT ;  /* 0x000000043f00728c */ /* 0x000fcc000bf05270 */
[----:B------:R-:W-:-:S13]  /*3430*/  PLOP3.LUT P2, PT, PT, PT, UP0, 0x80, 0x0 ;  /* 0x000000000000781c */ /* 0x000fda0003f4f008 */
[----:B------:R-:W-:Y:S05]  /*3440*/  @P2 BRA `(.L_x_368) ;  /* 0x000000a000002947 */ /* 0x000fea0003800000 */
[----:B------:R-:W-:-:S13]  /*3450*/  ISETP.NE.AND P5, PT, R2, RZ, PT ;  /* 0x000000ff0200720c */ /* 0x000fda0003fa5270 */
[----:B------:R-:W2:Y:S01]  /*3460*/  @P5 LDG.E R81, [R48.64+0x50] ;  /* 0x0000502430515981 */ /* 0x000ea2000c1e1900 */
[----:B------:R-:W-:Y:S01]  /*3470*/  ISETP.GE.AND P3, PT, R82, R59, PT ;  /* 0x0000003b5200720c */ /* 0x000fe20003f66270 */
[----:B-----5:R-:W-:-:S12]  /*3480*/  HFMA2.MMA R72, R72, 1, 1, R37 ;  /* 0x3c003c0048487835 */ /* 0x020fd80000000025 */
[----:B0-----:R-:W-:-:S04]  /*3490*/  @!P3 IADD3 R51, P4, R56, R82, RZ ;  /* 0x000000523833b210 */ /* 0x001fc80007f9e0ff */
[----:B------:R-:W-:Y:S02]  /*34a0*/  @!P3 LEA.HI.X.SX32 R82, R82, R61, 0x1, P4 ;  /* 0x0000003d5252b211 */ /* 0x000fe400020f0eff */
[----:B------:R-:W-:-:S04]  /*34b0*/  @!P3 LEA R50, P4, R51, c[0x0][0x198], 0x1 ;  /* 0x000066003332ba11 */ /* 0x000fc800078808ff */
[----:B------:R-:W-:Y:S01]  /*34c0*/  @!P3 LEA.HI.X R51, R51, c[0x0][0x19c], R82, 0x1, P4 ;  /* 0x000067003333ba11 */ /* 0x000fe200020f0c52 */
[----:B--2---:R-:W-:-:S05]  /*34d0*/  @P5 HMUL2 R72, R72, R81 ;  /* 0x0000005148485232 */ /* 0x004fca0000000000 */
[----:B------:R0:W-:Y:S03]  /*34e0*/  @!P3 STG.E [R50.64], R72 ;  /* 0x000000483200b986 */ /* 0x0001e6000c101924 */
.L_x_368:
[----:B------:R-:W-:Y:S05]  /*34f0*/  BSYNC B1 ;  /* 0x0000000000017941 */ /* 0x000fea0003800000 */
.L_x_367:
[----:B------:R-:W-:Y:S01]  /*3500*/  BSSY B1, `(.L_x_371) ;  /* 0x0000020000017945 */ /* 0x000fe20003800000 */
[----:B------:R-:W-:Y:S05]  /*3510*/  @P1 BRA `(.L_x_372) ;  /* 0x000001e000001947 */ /* 0x000fea0003800000 */
[----:B------:R-:W-:Y:S01]  /*3520*/  IMAD R0, R69, 0x7, R64 ;  /* 0x0000000745007824 */ /* 0x000fe200078e0240 */
[----:B------:R-:W-:Y:S03]  /*3530*/  BSSY B2, `(.L_x_373) ;  /* 0x000000e000027945 */ /* 0x000fe60003800000 */
[----:B------:R-:W-:Y:S02]  /*3540*/  IMAD.SHL.U32 R82, R0, 0x8, RZ ;  /* 0x0000000800527824 */ /* 0x000fe400078e00ff */
[----:B------:R-:W-:-:S03]  /*3550*/  IMAD.MOV.U32 R0, RZ, RZ, RZ ;  /* 0x000000ffff007224 */ /* 0x000fc600078e00ff */
[----:B------:R-:W-:-:S13]  /*3560*/  ISETP.GE.AND P2, PT, R82, R59, PT ;  /* 0x0000003b5200720c */ /* 0x000fda0003f46270 */
[----:B------:R-:W-:Y:S05]  /*3570*/  @P2 BRA `(.L_x_374) ;  /* 0x0000009000002947 */ /* 0x000fea0003800000 */
[----:B------:R-:W2:Y:S02]  /*3580*/  LDG.E R0, [R46.64] ;  /* 0x000000242e007981 */ /* 0x000ea4000c1e1900 */
[----:B--2---:R-:W-:-:S04]  /*3590*/  IMAD R0, R0, c[0x0][0x1d8], RZ ;  /* 0x0000760000007a24 */ /* 0x004fc800078e02ff */
[----:B------:R-:W-:-:S04]  /*35a0*/  IMAD R0, R0, 0x60, RZ ;  /* 0x0000006000007824 */ /* 0x000fc800078e02ff */
[----:B0-----:R-:W-:-:S05]  /*35b0*/  IMAD R51, R0, c[0x0][0x1d4], R82 ;  /* 0x0000750000337a24 */ /* 0x001fca00078e0252 */
[----:B------:R-:W-:-:S04]  /*35c0*/  IADD3 R0, P2, R58, R51, RZ ;  /* 0x000000333a007210 */ /* 0x000fc80007f5e0ff */
[----:B------:R-:W-:Y:S02]  /*35d0*/  LEA.HI.X.SX32 R51, R51, R62, 0x1, P2 ;  /* 0x0000003e33337211 */ /* 0x000fe400010f0eff */
[----:B------:R-:W-:-:S04]  /*35e0*/  LEA R50, P2, R0, c[0x0][0x198], 0x1 ;  /* 0x0000660000327a11 */ /* 0x000fc800078408ff */
[----:B------:R-:W-:-:S05]  /*35f0*/  LEA.HI.X R51, R0, c[0x0][0x19c], R51, 0x1, P2 ;  /* 0x0000670000337a11 */ /* 0x000fca00010f0c33 */
[----:B------:R0:W5:Y:S04]  /*3600*/  LDG.E R0, [R50.64] ;  /* 0x0000002432007981 */ /* 0x000168000c1e1900 */
.L_x_374:
[----:B------:R-:W-:Y:S05]  /*3610*/  BSYNC B2 ;  /* 0x0000000000027941 */ /* 0x000fea0003800000 */
.L_x_373:
[----:B------:R-:W-:Y:S02]  /*3620*/  ULDC UR4, c[0x0][0x1ec] ;  /* 0x00007b0000047ab9 */ /* 0x000fe40000000800 */
[----:B------:R-:W-:-:S06]  /*3630*/  UISETP.NE.AND UP0, UPT, URZ, UR4, UPT ;  /* 0x000000043f00728c */ /* 0x000fcc000bf05270 */
[----:B------:R-:W-:-:S13]  /*3640*/  PLOP3.LUT P2, PT, PT, PT, UP0, 0x80, 0x0 ;  /* 0x000000000000781c */ /* 0x000fda0003f4f008 */
[----:B------:R-:W-:Y:S05]  /*3650*/  @P2 BRA `(.L_x_372) ;  /* 0x000000a000002947 */ /* 0x000fea0003800000 */
[----:B------:R-:W-:-:S13]  /*3660*/  ISETP.NE.AND P5, PT, R2, RZ, PT ;  /* 0x000000ff0200720c */ /* 0x000fda0003fa5270 */
[----:B------:R-:W2:Y:S01]  /*3670*/  @P5 LDG.E R81, [R48.64+0x60] ;  /* 0x0000602430515981 */ /* 0x000ea2000c1e1900 */
[----:B------:R-:W-:Y:S01]  /*3680*/  ISETP.GE.AND P3, PT, R82, R59, PT ;  /* 0x0000003b5200720c */ /* 0x000fe20003f66270 */
[----:B0----5:R-:W-:-:S12]  /*3690*/  HADD2 R0, R0, R39 ;  /* 0x0000002700007230 */ /* 0x021fd80000000000 */
[----:B------:R-:W-:-:S04]  /*36a0*/  @!P3 IADD3 R51, P4, R56, R82, RZ ;  /* 0x000000523833b210 */ /* 0x000fc80007f9e0ff */
[----:B------:R-:W-:Y:S02]  /*36b0*/  @!P3 LEA.HI.X.SX32 R82, R82, R61, 0x1, P4 ;  /* 0x0000003d5252b211 */ /* 0x000fe400020f0eff */
[----:B------:R-:W-:-:S04]  /*36c0*/  @!P3 LEA R50, P4, R51, c[0x0][0x198], 0x1 ;  /* 0x000066003332ba11 */ /* 0x000fc800078808ff */
[----:B------:R-:W-:Y:S01]  /*36d0*/  @!P3 LEA.HI.X R51, R51, c[0x0][0x19c], R82, 0x1, P4 ;  /* 0x000067003333ba11 */ /* 0x000fe200020f0c52 */
[----:B--2---:R-:W-:-:S07]  /*36e0*/  @P5 HFMA2.MMA R0, R0, R81, -RZ ;  /* 0x0000005100005235 */ /* 0x004fce00001000ff */
[----:B------:R0:W-:Y:S04]  /*36f0*/  @!P3 STG.E [R50.64], R0 ;  /* 0x000000003200b986 */ /* 0x0001e8000c101924 */
.L_x_372:
[----:B------:R-:W-:Y:S05]  /*3700*/  BSYNC B1 ;  /* 0x0000000000017941 */ /* 0x000fea0003800000 */
.L_x_371:
        /* <DEDUP_REMOVED lines=17> */
.L_x_378:
[----:B------:R-:W-:Y:S05]  /*3820*/  BSYNC B2 ;  /* 0x0000000000027941 */ /* 0x000fea0003800000 */
.L_x_377:
        /* <DEDUP_REMOVED lines=14> */
.L_x_376:
[----:B------:R-:W-:Y:S05]  /*3910*/  BSYNC B1 ;  /* 0x0000000000017941 */ /* 0x000fea0003800000 */
.L_x_375:
        /* <DEDUP_REMOVED lines=17> */
.L_x_382:
[----:B------:R-:W-:Y:S05]  /*3a30*/  BSYNC B2 ;  /* 0x0000000000027941 */ /* 0x000fea0003800000 */
.L_x_381:
        /* <DEDUP_REMOVED lines=14> */
.L_x_380:
[----:B------:R-:W-:Y:S05]  /*3b20*/  BSYNC B1 ;  /* 0x0000000000017941 */ /* 0x000fea0003800000 */
.L_x_379:
        /* <DEDUP_REMOVED lines=17> */
.L_x_386:
[----:B------:R-:W-:Y:S05]  /*3c40*/  BSYNC B2 ;  /* 0x0000000000027941 */ /* 0x000fea0003800000 */
.L_x_385:
        /* <DEDUP_REMOVED lines=14> */
.L_x_384:
[----:B------:R-:W-:Y:S05]  /*3d30*/  BSYNC B1 ;  /* 0x0000000000017941 */ /* 0x000fea0003800000 */
.L_x_383:
        /* <DEDUP_REMOVED lines=17> */
.L_x_390:
[----:B------:R-:W-:Y:S05]  /*3e50*/  BSYNC B2 ;  /* 0x0000000000027941 */ /* 0x000fea0003800000 */
.L_x_389:
        /* <DEDUP_REMOVED lines=14> */
.L_x_388:
[----:B------:R-:W-:Y:S05]  /*3f40*/  BSYNC B1 ;  /* 0x0000000000017941 */ /* 0x000fea0003800000 */
.L_x_387:
        /* <DEDUP_REMOVED lines=17> */
.L_x_394:
[----:B------:R-:W-:Y:S05]  /*4060*/  BSYNC B2 ;  /* 0x0000000000027941 */ /* 0x000fea0003800000 */
.L_x_393:
        /* <DEDUP_REMOVED lines=14> */
.L_x_392:
[----:B------:R-:W-:Y:S05]  /*4150*/  BSYNC B1 ;  /* 0x0000000000017941 */ /* 0x000fea0003800000 */
.L_x_391:
        /* <DEDUP_REMOVED lines=17> */
.L_x_398:
[----:B------:R-:W-:Y:S05]  /*4270*/  BSYNC B2 ;  /* 0x0000000000027941 */ /* 0x000fea0003800000 */
.L_x_397:
        /* <DEDUP_REMOVED lines=14> */
.L_x_396:
[----:B------:R-:W-:Y:S05]  /*4360*/  BSYNC B1 ;  /* 0x0000000000017941 */ /* 0x000fea0003800000 */
.L_x_395:
        /* <DEDUP_REMOVED lines=17> */
.L_x_402:
[----:B------:R-:W-:Y:S05]  /*4480*/  BSYNC B2 ;  /* 0x0000000000027941 */ /* 0x000fea0003800000 */
.L_x_401:
        /* <DEDUP_REMOVED lines=14> */
.L_x_400:
[----:B------:R-:W-:Y:S05]  /*4570*/  BSYNC B1 ;  /* 0x0000000000017941 */ /* 0x000fea0003800000 */
.L_x_399:
[----:B------:R-:W-:Y:S01]  /*4580*/  BSSY B1, `(.L_x_403) ;  /* 0x0000020000017945 */ /* 0x000fe20003800000 */
[----:B------:R-:W-:Y:S01]  /*4590*/  IMAD R64, R69, 0xf, R64 ;  /* 0x0000000f45407824 */ /* 0x000fe200078e0240 */
[----:B------:R-:W-:Y:S05]  /*45a0*/  @P1 BRA `(.L_x_404) ;  /* 0x000001d000001947 */ /* 0x000fea0003800000 */
[----:B------:R-:W-:Y:S01]  /*45b0*/  IMAD.SHL.U32 R64, R64, 0x8, RZ ;  /* 0x0000000840407824 */ /* 0x000fe200078e00ff */
[----:B------:R-:W-:Y:S01]  /*45c0*/  BSSY B2, `(.L_x_405) ;  /* 0x000000d000027945 */ /* 0x000fe20003800000 */
[----:B------:R-:W-:-:S03]  /*45d0*/  IMAD.MOV.U32 R80, RZ, RZ, RZ ;  /* 0x000000ffff507224 */ /* 0x000fc600078e00ff */
[----:B------:R-:W-:-:S13]  /*45e0*/  ISETP.GE.AND P1, PT, R64, R59, PT ;  /* 0x0000003b4000720c */ /* 0x000fda0003f26270 */
[----:B------:R-:W-:Y:S05]  /*45f0*/  @P1 BRA `(.L_x_406) ;  /* 0x0000009000001947 */ /* 0x000fea0003800000 */
[----:B------:R-:W2:Y:S02]  /*4600*/  LDG.E R46, [R46.64] ;  /* 0x000000242e2e7981 */ /* 0x000ea4000c1e1900 */
[----:B0-2---:R-:W-:-:S04]  /*4610*/  IMAD R50, R46, c[0x0][0x1d8], RZ ;  /* 0x000076002e327a24 */ /* 0x005fc800078e02ff */
[----:B------:R-:W-:-:S04]  /*4620*/  IMAD R50, R50, 0x60, RZ ;  /* 0x0000006032327824 */ /* 0x000fc800078e02ff */
[----:B------:R-:W-:-:S05]  /*4630*/  IMAD R51, R50, c[0x0][0x1d4], R64 ;  /* 0x0000750032337a24 */ /* 0x000fca00078e0240 */
[----:B------:R-:W-:-:S04]  /*4640*/  IADD3 R50, P1, R58, R51, RZ ;  /* 0x000000333a327210 */ /* 0x000fc80007f3e0ff */
[----:B------:R-:W-:Y:S02]  /*4650*/  LEA.HI.X.SX32 R51, R51, R62, 0x1, P1 ;  /* 0x0000003e33337211 */ /* 0x000fe400008f0eff */
[----:B------:R-:W-:-:S04]  /*4660*/  LEA R80, P1, R50, c[0x0][0x198], 0x1 ;  /* 0x0000660032507a11 */ /* 0x000fc800078208ff */
[----:B------:R-:W-:-:S05]  /*4670*/  LEA.HI.X R81, R50, c[0x0][0x19c], R51, 0x1, P1 ;  /* 0x0000670032517a11 */ /* 0x000fca00008f0c33 */
[----:B------:R0:W5:Y:S04]  /*4680*/  LDG.E R80, [R80.64] ;  /* 0x0000002450507981 */ /* 0x000168000c1e1900 */
.L_x_406:
[----:B------:R-:W-:Y:S05]  /*4690*/  BSYNC B2 ;  /* 0x0000000000027941 */ /* 0x000fea0003800000 */
.L_x_405:
        /* <DEDUP_REMOVED lines=8> */
[----:B------:R-:W-:-:S04]  /*4720*/  @!P1 IADD3 R47, P3, R56, R64, RZ ;  /* 0x00000040382f9210 */ /* 0x000fc80007f7e0ff */
[----:B------:R-:W-:Y:S02]  /*4730*/  @!P1 LEA.HI.X.SX32 R50, R64, R61, 0x1, P3 ;  /* 0x0000003d40329211 */ /* 0x000fe400018f0eff */
[----:B------:R-:W-:-:S04]  /*4740*/  @!P1 LEA R46, P3, R47, c[0x0][0x198], 0x1 ;  /* 0x000066002f2e9a11 */ /* 0x000fc800078608ff */
[----:B------:R-:W-:Y:S01]  /*4750*/  @!P1 LEA.HI.X R47, R47, c[0x0][0x19c], R50, 0x1, P3 ;  /* 0x000067002f2f9a11 */ /* 0x000fe200018f0c32 */
[----:B--2---:R-:W-:-:S05]  /*4760*/  @P4 HMUL2 R80, R80, R49 ;  /* 0x0000003150504232 */ /* 0x004fca0000000000 */
[----:B------:R0:W-:Y:S03]  /*4770*/  @!P1 STG.E [R46.64], R80 ;  /* 0x000000502e009986 */ /* 0x0001e6000c101924 */
.L_x_404:
[----:B------:R-:W-:Y:S05]  /*4780*/  BSYNC B1 ;  /* 0x0000000000017941 */ /* 0x000fea0003800000 */
.L_x_403:
[----:B0----5:R-:W-:Y:S01]  /*4790*/  HFMA2.MMA R46, R5, R66, -RZ ;  /* 0x00000042052e7235 */ /* 0x021fe200001000ff */
[----:B------:R-:W-:-:S05]  /*47a0*/  LOP3.LUT P1, RZ, R23, 0x3, RZ, 0xc0, !PT ;  /* 0x0000000317ff7812 */ /* 0x000fca000782c0ff */
[----:B------:R-:W-:-:S10]  /*47b0*/  HFMA2.MMA R46, R6, R65, R46 ;  /* 0x00000041062e7235 */ /* 0x000fd4000000002e */
[----:B------:R-:W-:-:S06]  /*47c0*/  HFMA2 R46, R7, R68, R46 ;  /* 0x00000044072e7231 */ /* 0x000fcc000000002e */
        /* <DEDUP_REMOVED lines=13> */
[--C-:B------:R-:W-:Y:S02]  /*48a0*/  HADD2.F32 R47, -RZ, R46.reuse.H0_H0 ;  /* 0x2000002eff2f7230 */ /* 0x100fe40000004100 */
[----:B------:R-:W-:-:S05]  /*48b0*/  HADD2.F32 R46, -RZ, R46.H1_H1 ;  /* 0x3000002eff2e7230 */ /* 0x000fca0000004100 */
[----:B------:R-:W-:Y:S01]  /*48c0*/  FADD.FTZ R69, R47, R46 ;  /* 0x0000002e2f457221 */ /* 0x000fe20000010000 */
[----:B------:R-:W-:Y:S05]  /*48d0*/  BRA.DIV ~URZ, `(.L_x_407) ;  /* 0x00003ee27f007947 */ /* 0x000fea000b800000 */
[----:B------:R0:W1:Y:S02]  /*48e0*/  SHFL.BFLY PT, R46, R69, 0x2, 0x1f ;  /* 0x0c401f00452e7f89 */ /* 0x00006400000e0000 */
.L_x_481:
[----:B01----:R-:W-:Y:S01]  /*48f0*/  FADD.FTZ R69, R69, R46 ;  /* 0x0000002e45457221 */ /* 0x003fe20000010000 */
[----:B------:R-:W-:Y:S05]  /*4900*/  BRA.DIV ~URZ, `(.L_x_408) ;  /* 0x00003f327f007947 */ /* 0x000fea000b800000 */
[----:B------:R0:W1:Y:S02]  /*4910*/  SHFL.BFLY PT, R46, R69, 0x1, 0x1f ;  /* 0x0c201f00452e7f89 */ /* 0x00006400000e0000 */
.L_x_482:
[----:B------:R-:W-:Y:S01]  /*4920*/  ISETP.GE.OR P1, PT, R57, R17, P1 ;  /* 0x000000113900720c */ /* 0x000fe20000f26670 */
        /* <DEDUP_REMOVED lines=11> */
[----:B------:R-:W-:-:S04]  /*49e0*/  @P3 IMAD R46, R46, c[0x0][0x220], R57 ;  /* 0x000088002e2e3a24 */ /* 0x000fc800078e0239 */
[----:B------:R-:W-:-:S04]  /*49f0*/  @P3 IMAD.WIDE R48, R46, R49, c[0x0][0x218] ;  /* 0x000086002e303625 */ /* 0x000fc800078e0231 */
[----:B------:R-:W-:Y:S02]  /*4a00*/  @P1 IMAD.WIDE R46, R19, R64, c[0x0][0x228] ;  /* 0x00008a00132e1625 */ /* 0x000fe400078e0240 */
[----:B------:R1:W2:Y:S04]  /*4a10*/  @P3 LDG.E.U16 R48, [R48.64] ;  /* 0x0000002430303981 */ /* 0x0002a8000c1e1500 */
[----:B------:R-:W3:Y:S01]  /*4a20*/  @P1 LDG.E.U16 R46, [R46.64] ;  /* 0x000000242e2e1981 */ /* 0x000ee2000c1e1500 */
[C---:B------:R-:W-:Y:S01]  /*4a30*/  @P1 ISETP.GE.AND P4, PT, R57.reuse, R60, PT ;  /* 0x0000003c3900120c */ /* 0x040fe20003f86270 */
[----:B------:R-:W-:Y:S01]  /*4a40*/  FMUL.FTZ R50, R50, c[0x0][0x1f0] ;  /* 0x00007c0032327a20 */ /* 0x000fe20000410000 */
[C---:B------:R-:W-:Y:S02]  /*4a50*/  @P1 IADD3 R64, R57.reuse, 0x1, -R26 ;  /* 0x0000000139401810 */ /* 0x040fe40007ffe81a */
[----:B------:R-:W-:Y:S01]  /*4a60*/  @P1 SEL R51, R22, RZ, !P4 ;  /* 0x000000ff16331207 */ /* 0x000fe20006000000 */
[----:B-1----:R-:W-:-:S04]  /*4a70*/  IMAD.IADD R49, R57, 0x1, -R4 ;  /* 0x0000000139317824 */ /* 0x002fc800078e0a04 */
[----:B------:R-:W-:-:S04]  /*4a80*/  @P1 IMAD.IADD R64, R51, 0x1, R64 ;  /* 0x0000000133401824 */ /* 0x000fc800078e0240 */
[----:B0-----:R-:W0:Y:S01]  /*4a90*/  @P1 I2F R69, R64 ;  /* 0x0000004000451306 */ /* 0x001e220000201400 */
[----:B--2---:R-:W-:Y:S02]  /*4aa0*/  @P3 HADD2.F32 R51, -RZ, R48.H0_H0 ;  /* 0x20000030ff333230 */ /* 0x004fe40000004100 */
[----:B---3--:R-:W-:-:S03]  /*4ab0*/  @P1 HADD2.F32 R81, -RZ, R46.H0_H0 ;  /* 0x2000002eff511230 */ /* 0x008fc60000004100 */
[----:B------:R-:W-:-:S04]  /*4ac0*/  @P3 FADD.FTZ R50, R50, R51 ;  /* 0x0000003332323221 */ /* 0x000fc80000010000 */
[----:B0-----:R-:W-:-:S05]  /*4ad0*/  @P1 FFMA.FTZ R50, R69, R81, R50 ;  /* 0x0000005145321223 */ /* 0x001fca0000010032 */
[----:B------:R0:W-:Y:S01]  /*4ae0*/  STS [R49.X4+0x210], R50 ;  /* 0x0002103231007388 */ /* 0x0001e20000004800 */
[----:B------:R-:W-:-:S03]  /*4af0*/  @!P0 FMNMX.FTZ R3, R3, R50, !PT ;  /* 0x0000003203038209 */ /* 0x000fc60007810000 */
.L_x_410:
[----:B------:R-:W-:Y:S05]  /*4b00*/  BSYNC B1 ;  /* 0x0000000000017941 */ /* 0x000fea0003800000 */
.L_x_409:
[----:B------:R-:W-:-:S04]  /*4b10*/  IADD3 R57, R57, 0x10, RZ ;  /* 0x0000001039397810 */ /* 0x000fc80007ffe0ff */
[----:B------:R-:W-:-:S13]  /*4b20*/  ISETP.GE.AND P0, PT, R57, R30, PT ;  /* 0x0000001e3900720c */ /* 0x000fda0003f06270 */
[----:B0-----:R-:W-:Y:S01]  /*4b30*/  @P0 CALL.REL.NOINC `(.L_x_342) ;  /* 0x0000001000000944 */ /* 0x001fe20003c00000 */
[----:B------:R-:W-:Y:S05]  /*4b40*/  BRA `(.L_x_411) ;  /* 0xffffd8d000007947 */ /* 0x000fea000383ffff */
.L_x_342:
[----:B------:R-:W-:Y:S05]  /*4b50*/  BSYNC B0 ;  /* 0x0000000000007941 */ /* 0x000fea0003800000 */
.L_x_341:
[----:B------:R-:W-:Y:S01]  /*4b60*/  SHF.R.S32.HI R6, RZ, 0x1f, R23 ;  /* 0x0000001fff067819 */ /* 0x000fe20000011417 */
[----:B------:R-:W-:Y:S05]  /*4b70*/  BRA.DIV ~URZ, `(.L_x_412) ;  /* 0x00003d427f007947 */ /* 0x000fea000b800000 */
[----:B------:R1:W2:Y:S02]  /*4b80*/  SHFL.BFLY PT, R0, R3, 0x10, 0x1f ;  /* 0x0e001f0003007f89 */ /* 0x0002a400000e0000 */
.L_x_483:
[----:B--2---:R-:W-:Y:S01]  /*4b90*/  FMNMX.FTZ R5, R0, R3, !PT ;  /* 0x0000000300057209 */ /* 0x004fe20007810000 */
[----:B------:R-:W-:Y:S05]  /*4ba0*/  BRA.DIV ~URZ, `(.L_x_413) ;  /* 0x00003d927f007947 */ /* 0x000fea000b800000 */
[----:B------:R-:W2:Y:S02]  /*4bb0*/  SHFL.BFLY PT, R0, R5, 0x8, 0x1f ;  /* 0x0d001f0005007f89 */ /* 0x000ea400000e0000 */
[----:B--2---:R-:W-:-:S05]  /*4bc0*/  FMNMX.FTZ R0, R5, R0, !PT ;  /* 0x0000000005007209 */ /* 0x004fca0007810000 */
[----:B-1----:R1:W2:Y:S02]  /*4bd0*/  SHFL.BFLY PT, R3, R0, 0x4, 0x1f ;  /* 0x0c801f0000037f89 */ /* 0x0022a400000e0000 */
.L_x_484:
[----:B------:R-:W-:Y:S01]  /*4be0*/  LEA.HI R5, R6, R23, RZ, 0x5 ;  /* 0x0000001706057211 */ /* 0x000fe200078f28ff */
[----:B------:R-:W-:Y:S01]  /*4bf0*/  WARPSYNC 0xffffffff ;  /* 0xffffffff00007948 */ /* 0x000fe20003800000 */
[----:B-12---:R-:W-:Y:S02]  /*4c00*/  FMNMX.FTZ R0, R3, R0, !PT ;  /* 0x0000000003007209 */ /* 0x006fe40007810000 */
[----:B------:R-:W-:-:S05]  /*4c10*/  LOP3.LUT R6, R5, 0xffffffe0, RZ, 0xc0, !PT ;  /* 0xffffffe005067812 */ /* 0x000fca00078ec0ff */
[----:B------:R-:W-:-:S05]  /*4c20*/  IMAD.IADD R6, R23, 0x1, -R6 ;  /* 0x0000000117067824 */ /* 0x000fca00078e0a06 */
[----:B------:R-:W-:-:S13]  /*4c30*/  ISETP.NE.AND P0, PT, R6, RZ, PT ;  /* 0x000000ff0600720c */ /* 0x000fda0003f05270 */
[----:B------:R-:W-:-:S05]  /*4c40*/  @!P0 SHF.R.S32.HI R5, RZ, 0x5, R5 ;  /* 0x00000005ff058819 */ /* 0x000fca0000011405 */
[----:B------:R1:W-:Y:S02]  /*4c50*/  @!P0 STS [R5.X4], R0 ;  /* 0x0000000005008388 */ /* 0x0003e40000004800 */
[----:B------:R-:W-:Y:S01]  /*4c60*/  BAR.SYNC.DEFER_BLOCKING 0x0 ;  /* 0x0000000000007b1d */ /* 0x000fe20000010000 */
[----:B------:R-:W-:Y:S01]  /*4c70*/  ISETP.GT.AND P0, PT, R6, 0x1, PT ;  /* 0x000000010600780c */ /* 0x000fe20003f04270 */
[----:B-1----:R-:W-:Y:S02]  /*4c80*/  IMAD.MOV.U32 R0, RZ, RZ, -0x800001 ;  /* 0xff7fffffff007424 */ /* 0x002fe400078e00ff */
[----:B0-----:R-:W-:Y:S02]  /*4c90*/  IMAD.MOV.U32 R8, RZ, RZ, RZ ;  /* 0x000000ffff087224 */ /* 0x001fe400078e00ff */
[----:B------:R-:W-:Y:S08]  /*4ca0*/  BSSY B0, `(.L_x_414) ;  /* 0x000006f000007945 */ /* 0x000ff00003800000 */
[----:B------:R-:W0:Y:S04]  /*4cb0*/  @!P0 LDS R0, [R6.X4] ;  /* 0x0000000006008984 */ /* 0x000e280000004800 */
[----:B0-----:R-:W0:Y:S02]  /*4cc0*/  SHFL.BFLY PT, R3, R0, 0x1, 0x1f ;  /* 0x0c201f0000037f89 */ /* 0x001e2400000e0000 */
[----:B0-----:R-:W-:Y:S01]  /*4cd0*/  FMNMX.FTZ R5, R3, R0, !PT ;  /* 0x0000000003057209 */ /* 0x001fe20007810000 */
[----:B------:R-:W-:-:S04]  /*4ce0*/  IMAD.IADD R3, R23, 0x1, R4 ;  /* 0x0000000117037824 */ /* 0x000fc800078e0204 */
[----:B------:R0:W1:Y:S01]  /*4cf0*/  SHFL.IDX PT, R13, R5, RZ, 0x1f ;  /* 0x00001fff050d7589 */ /* 0x00006200000e0000 */
[----:B------:R-:W-:-:S13]  /*4d00*/  ISETP.GE.AND P1, PT, R3, R26, PT ;  /* 0x0000001a0300720c */ /* 0x000fda0003f26270 */
[----:B------:R-:W-:Y:S05]  /*4d10*/  @P1 BRA `(.L_x_415) ;  /* 0x0000067000001947 */ /* 0x000fea0003800000 */
[----:B0-----:R-:W-:Y:S01]  /*4d20*/  LOP3.LUT R0, RZ, R4, RZ, 0x33, !PT ;  /* 0x00000004ff007212 */ /* 0x001fe200078e33ff */
[----:B------:R-:W-:Y:S01]  /*4d30*/  BSSY B1, `(.L_x_416) ;  /* 0x0000023000017945 */ /* 0x000fe20003800000 */
[----:B------:R-:W-:Y:S02]  /*4d40*/  IMAD.MOV.U32 R8, RZ, RZ, RZ ;  /* 0x000000ffff087224 */ /* 0x000fe400078e00ff */
[----:B------:R-:W-:Y:S01]  /*4d50*/  IADD3 R0, -R23, R26, R0 ;  /* 0x0000001a17007210 */ /* 0x000fe20007ffe100 */
[----:B------:R-:W-:-:S03]  /*4d60*/  IMAD.MOV.U32 R9, RZ, RZ, R3 ;  /* 0x000000ffff097224 */ /* 0x000fc600078e0003 */
[----:B------:R-:W-:-:S04]  /*4d70*/  LEA.HI R5, R0, 0x1, RZ, 0x1a ;  /* 0x0000000100057811 */ /* 0x000fc800078fd0ff */
[----:B------:R-:W-:-:S13]  /*4d80*/  LOP3.LUT P0, R5, R5, 0x3, RZ, 0xc0, !PT ;  /* 0x0000000305057812 */ /* 0x000fda000780c0ff */
[----:B------:R-:W-:Y:S05]  /*4d90*/  @!P0 BRA `(.L_x_417) ;  /* 0x000001c000008947 */ /* 0x000fea0003800000 */
[----:B------:R-:W-:Y:S01]  /*4da0*/  ISETP.NE.U32.AND P0, PT, RZ, c[0x0][0x200], PT ;  /* 0x00008000ff007a0c */ /* 0x000fe20003f05070 */
[----:B------:R-:W-:Y:S02]  /*4db0*/  IMAD.MOV.U32 R8, RZ, RZ, RZ ;  /* 0x000000ffff087224 */ /* 0x000fe400078e00ff */
[----:B------:R-:W-:Y:S01]  /*4dc0*/  IMAD.MOV.U32 R9, RZ, RZ, R3 ;  /* 0x000000ffff097224 */ /* 0x000fe200078e0003 */
[----:B------:R-:W-:-:S05]  /*4dd0*/  ISETP.NE.AND.EX P0, PT, RZ, c[0x0][0x204], PT, P0 ;  /* 0x00008100ff007a0c */ /* 0x000fca0003f05300 */
.L_x_421:
        /* <DEDUP_REMOVED lines=15> */
.L_x_419:
[----:B------:R-:W0:Y:S02]  /*4ed0*/  LDS R6, [R10] ;  /* 0x000000000a067984 */ /* 0x000e240000000800 */
[----:B01----:R-:W-:-:S04]  /*4ee0*/  FADD.FTZ R6, -R13, R6 ;  /* 0x000000060d067221 */ /* 0x003fc80000010100 */
[----:B------:R-:W-:-:S04]  /*4ef0*/  FMUL.FTZ R6, R6, 1.4426950216293334961 ;  /* 0x3fb8aa3b06067820 */ /* 0x000fc80000410000 */
[----:B------:R0:W1:Y:S03]  /*4f00*/  MUFU.EX2 R11, R6 ;  /* 0x00000006000b7308 */ /* 0x0000660000000800 */
.L_x_420:
[----:B------:R-:W-:Y:S05]  /*4f10*/  BSYNC B2 ;  /* 0x0000000000027941 */ /* 0x000fea0003800000 */
.L_x_418:
[----:B-1----:R1:W-:Y:S01]  /*4f20*/  STS [R10], R11 ;  /* 0x0000000b0a007388 */ /* 0x0023e20000000800 */
[----:B------:R-:W-:Y:S01]  /*4f30*/  FADD.FTZ R8, R11, R8 ;  /* 0x000000080b087221 */ /* 0x000fe20000010000 */
[----:B------:R-:W-:Y:S01]  /*4f40*/  IADD3 R9, R9, 0x40, RZ ;  /* 0x0000004009097810 */ /* 0x000fe20007ffe0ff */
[----:B------:R-:W-:Y:S05]  /*4f50*/  @P3 BRA `(.L_x_421) ;  /* 0xfffffe8000003947 */ /* 0x000fea000383ffff */
.L_x_417:
[----:B------:R-:W-:Y:S05]  /*4f60*/  BSYNC B1 ;  /* 0x0000000000017941 */ /* 0x000fea0003800000 */
.L_x_416:
[----:B------:R-:W-:-:S13]  /*4f70*/  ISETP.GE.U32.AND P0, PT, R0, 0xc0, PT ;  /* 0x000000c00000780c */ /* 0x000fda0003f06070 */
[----:B------:R-:W-:Y:S05]  /*4f80*/  @!P0 BRA `(.L_x_415) ;  /* 0x0000040000008947 */ /* 0x000fea0003800000 */
[----:B-1----:R-:W-:Y:S01]  /*4f90*/  IMAD R10, R28, c[0x0][0x1d4], RZ ;  /* 0x000075001c0a7a24 */ /* 0x002fe200078e02ff */
[----:B------:R-:W-:-:S04]  /*4fa0*/  ISETP.NE.U32.AND P0, PT, RZ, c[0x0][0x200], PT ;  /* 0x00008000ff007a0c */ /* 0x000fc80003f05070 */
[----:B------:R-:W-:Y:S02]  /*4fb0*/  ISETP.NE.AND.EX P0, PT, RZ, c[0x0][0x204], PT, P0 ;  /* 0x00008100ff007a0c */ /* 0x000fe40003f05300 */
[----:B------:R-:W-:Y:S02]  /*4fc0*/  SHF.R.S32.HI R12, RZ, 0x1f, R10 ;  /* 0x0000001fff0c7819 */ /* 0x000fe4000001140a */
.L_x_434:
        /* <DEDUP_REMOVED lines=13> */
.L_x_423:
[----:B------:R-:W0:Y:S02]  /*50a0*/  LDS R0, [R11] ;  /* 0x000000000b007984 */ /* 0x000e240000000800 */
[----:B0-----:R-:W-:-:S04]  /*50b0*/  FADD.FTZ R0, -R13, R0 ;  /* 0x000000000d007221 */ /* 0x001fc80000010100 */
[----:B------:R-:W-:-:S04]  /*50c0*/  FMUL.FTZ R0, R0, 1.4426950216293334961 ;  /* 0x3fb8aa3b00007820 */ /* 0x000fc80000410000 */
[----:B------:R0:W1:Y:S03]  /*50d0*/  MUFU.EX2 R5, R0 ;  /* 0x0000000000057308 */ /* 0x0000660000000800 */
.L_x_424:
[----:B------:R-:W-:Y:S05]  /*50e0*/  BSYNC B1 ;  /* 0x0000000000017941 */ /* 0x000fea0003800000 */
.L_x_422:
        /* <DEDUP_REMOVED lines=8> */
.L_x_426:
[----:B0-----:R-:W0:Y:S02]  /*5170*/  LDS R0, [R11+0x100] ;  /* 0x000100000b007984 */ /* 0x001e240000000800 */
[----:B0-----:R-:W-:-:S04]  /*5180*/  FADD.FTZ R0, -R13, R0 ;  /* 0x000000000d007221 */ /* 0x001fc80000010100 */
[----:B------:R-:W-:-:S06]  /*5190*/  FMUL.FTZ R0, R0, 1.4426950216293334961 ;  /* 0x3fb8aa3b00007820 */ /* 0x000fcc0000410000 */
[----:B------:R-:W0:Y:S02]  /*51a0*/  MUFU.EX2 R0, R0 ;  /* 0x0000000000007308 */ /* 0x000e240000000800 */
.L_x_427:
[----:B------:R-:W-:Y:S05]  /*51b0*/  BSYNC B1 ;  /* 0x0000000000017941 */ /* 0x000fea0003800000 */
.L_x_425:
        /* <DEDUP_REMOVED lines=8> */
.L_x_429:
[----:B0-----:R-:W0:Y:S02]  /*5240*/  LDS R0, [R11+0x200] ;  /* 0x000200000b007984 */ /* 0x001e240000000800 */
[----:B0-----:R-:W-:-:S04]  /*5250*/  FADD.FTZ R0, -R13, R0 ;  /* 0x000000000d007221 */ /* 0x001fc80000010100 */
[----:B------:R-:W-:-:S06]  /*5260*/  FMUL.FTZ R0, R0, 1.4426950216293334961 ;  /* 0x3fb8aa3b00007820 */ /* 0x000fcc0000410000 */
[----:B------:R-:W0:Y:S02]  /*5270*/  MUFU.EX2 R0, R0 ;  /* 0x0000000000007308 */ /* 0x000e240000000800 */
.L_x_430:
[----:B------:R-:W-:Y:S05]  /*5280*/  BSYNC B1 ;  /* 0x0000000000017941 */ /* 0x000fea0003800000 */
.L_x_428:
        /* <DEDUP_REMOVED lines=8> */
.L_x_432:
[----:B0-----:R-:W0:Y:S02]  /*5310*/  LDS R0, [R11+0x300] ;  /* 0x000300000b007984 */ /* 0x001e240000000800 */
[----:B0-----:R-:W-:-:S04]  /*5320*/  FADD.FTZ R0, -R13, R0 ;  /* 0x000000000d007221 */ /* 0x001fc80000010100 */
[----:B------:R-:W-:-:S06]  /*5330*/  FMUL.FTZ R0, R0, 1.4426950216293334961 ;  /* 0x3fb8aa3b00007820 */ /* 0x000fcc0000410000 */
[----:B------:R-:W0:Y:S02]  /*5340*/  MUFU.EX2 R0, R0 ;  /* 0x0000000000007308 */ /* 0x000e240000000800 */
.L_x_433:
[----:B------:R-:W-:Y:S05]  /*5350*/  BSYNC B1 ;  /* 0x0000000000017941 */ /* 0x000fea0003800000 */
.L_x_431:
[----:B0-----:R0:W-:Y:S01]  /*5360*/  STS [R11+0x300], R0 ;  /* 0x000300000b007388 */ /* 0x0011e20000000800 */
[----:B------:R-:W-:Y:S01]  /*5370*/  FADD.FTZ R8, R15, R0 ;  /* 0x000000000f087221 */ /* 0x000fe20000010000 */
[----:B------:R-:W-:Y:S05]  /*5380*/  @!P3 BRA `(.L_x_434) ;  /* 0xfffffc400000b947 */ /* 0x000fea000383ffff */
.L_x_415:
[----:B0-----:R-:W-:Y:S05]  /*5390*/  BSYNC B0 ;  /* 0x0000000000007941 */ /* 0x001fea0003800000 */
.L_x_414:
[----:B-1----:R-:W0:Y:S01]  /*53a0*/  SHFL.BFLY PT, R5, R8, 0x10, 0x1f ;  /* 0x0e001f0008057f89 */ /* 0x002e2200000e0000 */
[----:B------:R-:W-:Y:S01]  /*53b0*/  LOP3.LUT P0, R10, R23, 0x1f, RZ, 0xc0, !PT ;  /* 0x0000001f170a7812 */ /* 0x000fe2000780c0ff */
[----:B------:R-:W1:Y:S01]  /*53c0*/  LDC.U8 R11, c[0x0][0x26c] ;  /* 0x00009b00ff0b7b82 */ /* 0x000e620000000000 */
        /* <DEDUP_REMOVED lines=20> */
[----:B0-----:R-:W-:Y:S02]  /*5510*/  FADD.FTZ R9, R6, R9 ;  /* 0x0000000906097221 */ /* 0x001fe40000010000 */
[----:B------:R-:W-:-:S03]  /*5520*/  CS2R R6, SRZ ;  /* 0x0000000000067805 */ /* 0x000fc6000001ff00 */
[----:B------:R-:W-:Y:S04]  /*5530*/  @!P0 STS [R8+0x8], R9 ;  /* 0x0000080908008388 */ /* 0x000fe80000000800 */
[----:B------:R-:W-:Y:S01]  /*5540*/  BAR.SYNC.DEFER_BLOCKING 0x0 ;  /* 0x0000000000007b1d */ /* 0x000fe20000010000 */
[----:B-1----:R-:W-:-:S13]  /*5550*/  ISETP.NE.AND P0, PT, R11, RZ, PT ;  /* 0x000000ff0b00720c */ /* 0x002fda0003f05270 */
[----:B------:R-:W-:-:S04]  /*5560*/  @P0 IMAD.MOV.U32 R5, RZ, RZ, c[0x0][0x268] ;  /* 0x00009a00ff050624 */ /* 0x000fc800078e00ff */
[----:B------:R-:W-:-:S04]  /*5570*/  @P0 IMAD R18, R18, R5, c[0x0][0x1ec] ;  /* 0x00007b0012120624 */ /* 0x000fc800078e0205 */
[----:B------:R-:W-:Y:S01]  /*5580*/  @P0 IMAD R5, R18, c[0x0][0x1d4], RZ ;  /* 0x0000750012050a24 */ /* 0x000fe200078e02ff */
[----:B------:R-:W0:Y:S03]  /*5590*/  @!P3 LDS R9, [R10.X4+0x8] ;  /* 0x000008000a09b984 */ /* 0x000e260000004800 */
[--C-:B------:R-:W-:Y:S01]  /*55a0*/  @P0 IMAD.MOV.U32 R6, RZ, RZ, R5.reuse ;  /* 0x000000ffff060224 */ /* 0x100fe200078e0005 */
[----:B------:R-:W-:Y:S01]  /*55b0*/  @P0 SHF.R.S32.HI R7, RZ, 0x1f, R5 ;  /* 0x0000001fff070819 */ /* 0x000fe20000011405 */
[----:B0-----:R-:W0:Y:S02]  /*55c0*/  SHFL.BFLY PT, R0, R9, 0x1, 0x1f ;  /* 0x0c201f0009007f89 */ /* 0x001e2400000e0000 */
[----:B0-----:R-:W-:-:S06]  /*55d0*/  FADD.FTZ R0, R0, R9 ;  /* 0x0000000900007221 */ /* 0x001fcc0000010000 */
[----:B------:R-:W0:Y:S01]  /*55e0*/  SHFL.IDX PT, R0, R0, RZ, 0x1f ;  /* 0x00001fff00007589 */ /* 0x000e2200000e0000 */
[----:B------:R-:W-:Y:S05]  /*55f0*/  @P1 BRA `(.L_x_436) ;  /* 0x0000044000001947 */ /* 0x000fea0003800000 */
[----:B------:R-:W-:Y:S01]  /*5600*/  LOP3.LUT R5, RZ, R4, RZ, 0x33, !PT ;  /* 0x00000004ff057212 */ /* 0x000fe200078e33ff */
[----:B0-----:R-:W-:Y:S01]  /*5610*/  FADD.FTZ R0, R0, 9.9999999747524270788e-07 ;  /* 0x358637bd00007421 */ /* 0x001fe20000010000 */
[----:B------:R-:W-:Y:S02]  /*5620*/  BSSY B1, `(.L_x_437) ;  /* 0x0000017000017945 */ /* 0x000fe40003800000 */
[----:B------:R-:W-:Y:S01]  /*5630*/  IADD3 R5, -R23, R26, R5 ;  /* 0x0000001a17057210 */ /* 0x000fe20007ffe105 */
[----:B------:R0:W1:Y:S03]  /*5640*/  MUFU.RCP R13, R0 ;  /* 0x00000000000d7308 */ /* 0x0000660000001000 */
[C---:B------:R-:W-:Y:S02]  /*5650*/  LEA.HI R8, R5.reuse, 0x1, RZ, 0x1a ;  /* 0x0000000105087811 */ /* 0x040fe400078fd0ff */
[----:B------:R-:W-:-:S02]  /*5660*/  ISETP.GE.U32.AND P1, PT, R5, 0xc0, PT ;  /* 0x000000c00500780c */ /* 0x000fc40003f26070 */
[----:B------:R-:W-:-:S13]  /*5670*/  LOP3.LUT P3, R8, R8, 0x3, RZ, 0xc0, !PT ;  /* 0x0000000308087812 */ /* 0x000fda000786c0ff */
[----:B------:R-:W-:Y:S05]  /*5680*/  @!P3 BRA `(.L_x_438) ;  /* 0x000001000000b947 */ /* 0x000fea0003800000 */
[----:B01----:R-:W-:Y:S02]  /*5690*/  IMAD.MOV.U32 R0, RZ, RZ, R8 ;  /* 0x000000ffff007224 */ /* 0x003fe400078e0008 */
.L_x_439:
        /* <DEDUP_REMOVED lines=15> */
.L_x_438:
[----:B01----:R-:W-:Y:S05]  /*5790*/  BSYNC B1 ;  /* 0x0000000000017941 */ /* 0x003fea0003800000 */
.L_x_437:
        /* <DEDUP_REMOVED lines=8> */
.L_x_440:
        /* <DEDUP_REMOVED lines=34> */
.L_x_436:
[----:B------:R-:W-:Y:S05]  /*5a40*/  BSYNC B0 ;  /* 0x0000000000007941 */ /* 0x000fea0003800000 */
.L_x_435:
[----:B------:R-:W1:Y:S01]  /*5a50*/  S2R R3, SR_CTAID.X ;  /* 0x0000000000037919 */ /* 0x000e620000002500 */
[----:B------:R-:W-:Y:S01]  /*5a60*/  SHF.R.S32.HI R6, RZ, 0x1f, R23 ;  /* 0x0000001fff067819 */ /* 0x000fe20000011417 */
[----:B------:R-:W-:Y:S01]  /*5a70*/  BSSY B0, `(.L_x_441) ;  /* 0x0000020000007945 */ /* 0x000fe20003800000 */
[----:B0-----:R-:W-:Y:S01]  /*5a80*/  SHF.R.S32.HI R0, RZ, 0x1f, R17 ;  /* 0x0000001fff007819 */ /* 0x001fe20000011411 */
[----:B------:R-:W-:Y:S01]  /*5a90*/  CS2R R10, SRZ ;  /* 0x00000000000a7805 */ /* 0x000fe2000001ff00 */
        /* <DEDUP_REMOVED lines=11> */
[----:B------:R-:W-:Y:S01]  /*5b50*/  ISETP.NE.OR P3, PT, R7, R8, P1 ;  /* 0x000000080700720c */ /* 0x000fe20000f65670 */
[----:B-1----:R-:W-:Y:S01]  /*5b60*/  IMAD R5, R28, c[0x0][0x1d8], R3 ;  /* 0x000076001c057a24 */ /* 0x002fe200078e0203 */
[----:B------:R-:W-:Y:S02]  /*5b70*/  ISETP.GT.AND P1, PT, R0, 0xb, PT ;  /* 0x0000000b0000780c */ /* 0x000fe40003f24270 */
[----:B------:R-:W-:Y:S01]  /*5b80*/  SHF.R.S32.HI R20, RZ, 0x1f, R55 ;  /* 0x0000001fff147819 */ /* 0x000fe20000011437 */
[----:B------:R-:W-:-:S04]  /*5b90*/  IMAD R9, R5, 0x60, RZ ;  /* 0x0000006005097824 */ /* 0x000fc800078e02ff */
[----:B------:R-:W-:Y:S02]  /*5ba0*/  IMAD R18, R9, c[0x0][0x1d4], R6 ;  /* 0x0000750009127a24 */ /* 0x000fe400078e0206 */
[----:B------:R-:W-:-:S03]  /*5bb0*/  CS2R R8, SRZ ;  /* 0x0000000000087805 */ /* 0x000fc6000001ff00 */
        /* <DEDUP_REMOVED lines=10> */
.L_x_443:
[----:B-----5:R0:W-:Y:S02]  /*5c60*/  STS.128 [R0.X16+0x110], R8 ;  /* 0x0001100800007388 */ /* 0x0201e4000000cc00 */
.L_x_442:
[----:B------:R-:W-:Y:S05]  /*5c70*/  BSYNC B0 ;  /* 0x0000000000007941 */ /* 0x000fea0003800000 */
.L_x_441:
[----:B------:R-:W-:Y:S01]  /*5c80*/  BAR.SYNC.DEFER_BLOCKING 0x0 ;  /* 0x0000000000007b1d */ /* 0x000fe20000010000 */
[----:B------:R-:W-:Y:S02]  /*5c90*/  IMAD.MOV.U32 R48, RZ, RZ, RZ ;  /* 0x000000ffff307224 */ /* 0x000fe400078e00ff */
[----:B------:R-:W-:Y:S02]  /*5ca0*/  IMAD.MOV.U32 R29, RZ, RZ, RZ ;  /* 0x000000ffff1d7224 */ /* 0x000fe400078e00ff */
[----:B------:R-:W-:Y:S01]  /*5cb0*/  IMAD.MOV.U32 R46, RZ, RZ, RZ ;  /* 0x000000ffff2e7224 */ /* 0x000fe200078e00ff */
[----:B------:R-:W-:Y:S01]  /*5cc0*/  BSSY B0, `(.L_x_444) ;  /* 0x00001c4000007945 */ /* 0x000fe20003800000 */
[----:B------:R-:W-:Y:S02]  /*5cd0*/  IMAD.MOV.U32 R27, RZ, RZ, RZ ;  /* 0x000000ffff1b7224 */ /* 0x000fe400078e00ff */
[----:B------:R-:W-:Y:S02]  /*5ce0*/  IMAD.MOV.U32 R44, RZ, RZ, RZ ;  /* 0x000000ffff2c7224 */ /* 0x000fe400078e00ff */
[----:B------:R-:W-:-:S02]  /*5cf0*/  IMAD.MOV.U32 R25, RZ, RZ, RZ ;  /* 0x000000ffff197224 */ /* 0x000fc400078e00ff */
[----:B------:R-:W-:Y:S02]  /*5d00*/  IMAD.MOV.U32 R42, RZ, RZ, RZ ;  /* 0x000000ffff2a7224 */ /* 0x000fe400078e00ff */
[----:B------:R-:W-:Y:S01]  /*5d10*/  IMAD.MOV.U32 R21, RZ, RZ, RZ ;  /* 0x000000ffff157224 */ /* 0x000fe200078e00ff */
[----:B------:R-:W-:Y:S05]  /*5d20*/  @P1 BRA `(.L_x_445) ;  /* 0x00001bd000001947 */ /* 0x000fea0003800000 */
[----:B------:R-:W-:Y:S01]  /*5d30*/  IMAD.IADD R22, R7, 0x1, R4 ;  /* 0x0000000107167824 */ /* 0x000fe200078e0204 */
[----:B------:R-:W-:Y:S01]  /*5d40*/  IMNMX R45, R17, c[0x0][0x1d4], PT ;  /* 0x00007500112d7a17 */ /* 0x000fe20003800200 */
[----:B------:R-:W-:Y:S01]  /*5d50*/  BSSY B1, `(.L_x_446) ;  /* 0x00000b9000017945 */ /* 0x000fe20003800000 */
[----:B------:R-:W-:Y:S01]  /*5d60*/  LEA R43, R7, UR6, 0x1 ;  /* 0x00000006072b7c11 */ /* 0x000fe2000f8e08ff */
[----:B------:R-:W-:Y:S02]  /*5d70*/  IMAD R12, R22, 0x60, RZ ;  /* 0x00000060160c7824 */ /* 0x000fe400078e02ff */
        /* <DEDUP_REMOVED lines=13> */
[----:B------:R-:W-:Y:S02]  /*5e50*/  IMAD.MOV.U32 R41, RZ, RZ, 0x2 ;  /* 0x00000002ff297424 */ /* 0x000fe400078e00ff */
[----:B------:R-:W-:Y:S01]  /*5e60*/  IMNMX R13, R13, UR5, !PT ;  /* 0x000000050d0d7c17 */ /* 0x000fe2000f800200 */
[----:B------:R-:W-:Y:S02]  /*5e70*/  IMAD R40, R15, 0x60, R6 ;  /* 0x000000600f287824 */ /* 0x000fe400078e0206 */
[----:B------:R-:W-:-:S02]  /*5e80*/  IMAD.MOV.U32 R21, RZ, RZ, RZ ;  /* 0x000000ffff157224 */ /* 0x000fc400078e00ff */
[----:B------:R-:W-:Y:S02]  /*5e90*/  IMAD.IADD R49, R12, 0x1, -R13 ;  /* 0x000000010c317824 */ /* 0x000fe400078e0a0d */
[----:B------:R-:W-:Y:S02]  /*5ea0*/  IMAD.MOV.U32 R47, RZ, RZ, R22 ;  /* 0x000000ffff2f7224 */ /* 0x000fe400078e0016 */
[----:B------:R-:W-:Y:S01]  /*5eb0*/  IMAD.MOV.U32 R42, RZ, RZ, RZ ;  /* 0x000000ffff2a7224 */ /* 0x000fe200078e00ff */
[----:B------:R-:W-:Y:S01]  /*5ec0*/  LOP3.LUT P3, RZ, R49, 0x4, RZ, 0xc0, !PT ;  /* 0x0000000431ff7812 */ /* 0x000fe2000786c0ff */
[----:B------:R-:W-:Y:S02]  /*5ed0*/  IMAD.MOV.U32 R25, RZ, RZ, RZ ;  /* 0x000000ffff197224 */ /* 0x000fe400078e00ff */
[----:B------:R-:W-:Y:S02]  /*5ee0*/  IMAD.MOV.U32 R44, RZ, RZ, RZ ;  /* 0x000000ffff2c7224 */ /* 0x000fe400078e00ff */
[----:B------:R-:W-:-:S02]  /*5ef0*/  IMAD.MOV.U32 R27, RZ, RZ, RZ ;  /* 0x000000ffff1b7224 */ /* 0x000fc400078e00ff */
[----:B------:R-:W-:Y:S02]  /*5f00*/  IMAD.MOV.U32 R46, RZ, RZ, RZ ;  /* 0x000000ffff2e7224 */ /* 0x000fe400078e00ff */
[----:B------:R-:W-:Y:S02]  /*5f10*/  IMAD.MOV.U32 R29, RZ, RZ, RZ ;  /* 0x000000ffff1d7224 */ /* 0x000fe400078e00ff */
[----:B------:R-:W-:Y:S02]  /*5f20*/  IMAD.MOV.U32 R48, RZ, RZ, RZ ;  /* 0x000000ffff307224 */ /* 0x000fe400078e00ff */
[----:B------:R-:W-:Y:S01]  /*5f30*/  IMAD.WIDE R40, R40, R41, c[0x0][0x238] ;  /* 0x00008e0028287625 */ /* 0x000fe200078e0229 */
        /* <DEDUP_REMOVED lines=34> */
.L_x_450:
[----:B-----5:R-:W-:Y:S01]  /*6160*/  HADD2.F32 R25, -RZ, R12.H1_H1 ;  /* 0x3000000cff197230 */ /* 0x020fe20000004100 */
[----:B------:R-:W-:Y:S01]  /*6170*/  IADD3 R47, R22, 0x4, RZ ;  /* 0x00000004162f7810 */ /* 0x000fe20007ffe0ff */
[--C-:B------:R-:W-:Y:S02]  /*6180*/  HADD2.F32 R27, -RZ, R13.reuse.H0_H0 ;  /* 0x2000000dff1b7230 */ /* 0x100fe40000004100 */
[----:B------:R-:W-:Y:S01]  /*6190*/  HADD2.F32 R29, -RZ, R14.H0_H0 ;  /* 0x2000000eff1d7230 */ /* 0x000fe20000004100 */
[C---:B------:R-:W-:Y:S01]  /*61a0*/  FFMA.FTZ R42, R48.reuse, R25, RZ ;  /* 0x00000019302a7223 */ /* 0x040fe200000100ff */
[----:B------:R-:W-:Y:S01]  /*61b0*/  HADD2.F32 R21, -RZ, R12.H0_H0 ;  /* 0x2000000cff157230 */ /* 0x000fe20000004100 */
[C---:B------:R-:W-:Y:S01]  /*61c0*/  FFMA.FTZ R25, R48.reuse, R27, RZ ;  /* 0x0000001b30197223 */ /* 0x040fe200000100ff */
[----:B-1----:R-:W-:Y:S01]  /*61d0*/  HADD2.F32 R13, -RZ, R13.H1_H1 ;  /* 0x3000000dff0d7230 */ /* 0x002fe20000004100 */
        /* <DEDUP_REMOVED lines=9> */
.L_x_449:
[----:B------:R-:W-:Y:S05]  /*6270*/  BSYNC B2 ;  /* 0x0000000000027941 */ /* 0x000fea0003800000 */
.L_x_448:
[----:B------:R-:W-:-:S13]  /*6280*/  LOP3.LUT P3, RZ, R49, 0xfffffffc, RZ, 0xc0, !PT ;  /* 0xfffffffc31ff7812 */ /* 0x000fda000786c0ff */
[----:B------:R-:W-:Y:S05]  /*6290*/  @!P3 BRA `(.L_x_447) ;  /* 0x000006400000b947 */ /* 0x000fea0003800000 */
[----:B------:R-:W-:Y:S01]  /*62a0*/  ULDC UR5, c[0x0][0x1ec] ;  /* 0x00007b0000057ab9 */ /* 0x000fe20000000800 */
[----:B------:R-:W-:Y:S01]  /*62b0*/  IMAD R54, R28, c[0x0][0x1d4], RZ ;  /* 0x000075001c367a24 */ /* 0x000fe200078e02ff */
[----:B------:R-:W-:-:S06]  /*62c0*/  UISETP.NE.AND UP0, UPT, URZ, UR5, UPT ;  /* 0x000000053f00728c */ /* 0x000fcc000bf05270 */
[----:B------:R-:W-:Y:S02]  /*62d0*/  PLOP3.LUT P2, PT, PT, PT, UP0, 0x80, 0x0 ;  /* 0x000000000000781c */ /* 0x000fe40003f4f008 */
.L_x_453:
        /* <DEDUP_REMOVED lines=32> */
.L_x_451:
[----:B------:R-:W2:Y:S01]  /*64e0*/  LDG.E R52, [R52.64+0x10] ;  /* 0x0000102434347981 */ /* 0x000ea2000c1e1900 */
[----:B------:R-:W-:Y:S02]  /*64f0*/  IMAD.MOV.U32 R33, RZ, RZ, 0x60 ;  /* 0x00000060ff217424 */ /* 0x000fe400078e00ff */
[----:B------:R-:W-:-:S05]  /*6500*/  IMAD.IADD R36, R47, 0x1, -R4 ;  /* 0x000000012f247824 */ /* 0x000fca00078e0a04 */
[----:B------:R-:W-:-:S05]  /*6510*/  LEA R39, R36, UR4, 0x1 ;  /* 0x0000000424277c11 */ /* 0x000fca000f8e08ff */
[----:B------:R-:W3:Y:S01]  /*6520*/  LDS.U16 R37, [R39+0x210] ;  /* 0x0002100027257984 */ /* 0x000ee20000000400 */
[----:B--2---:R-:W-:-:S04]  /*6530*/  IMAD R32, R52, c[0x0][0x1d8], RZ ;  /* 0x0000760034207a24 */ /* 0x004fc800078e02ff */
[----:B------:R-:W-:-:S04]  /*6540*/  IMAD R32, R32, c[0x0][0x1d4], R47 ;  /* 0x0000750020207a24 */ /* 0x000fc800078e022f */
[----:B------:R-:W-:-:S05]  /*6550*/  IMAD R32, R32, R33, 0x180 ;  /* 0x0000018020207424 */ /* 0x000fca00078e0221 */
[----:B------:R-:W-:-:S04]  /*6560*/  IADD3 R33, P3, R55, R32, RZ ;  /* 0x0000002037217210 */ /* 0x000fc80007f7e0ff */
[----:B------:R-:W-:Y:S02]  /*6570*/  LEA.HI.X.SX32 R34, R32, R20, 0x1, P3 ;  /* 0x0000001420227211 */ /* 0x000fe400018f0eff */
[----:B------:R-:W-:-:S04]  /*6580*/  LEA R32, P3, R33, c[0x0][0x1a0], 0x1 ;  /* 0x0000680021207a11 */ /* 0x000fc800078608ff */
[----:B------:R-:W-:-:S06]  /*6590*/  LEA.HI.X R33, R33, c[0x0][0x1a4], R34, 0x1, P3 ;  /* 0x0000690021217a11 */ /* 0x000fcc00018f0c22 */
[----:B------:R-:W5:Y:S02]  /*65a0*/  LDG.E.128 R32, [R32.64] ;  /* 0x0000002420207981 */ /* 0x000f64000c1e1d00 */
[--C-:B-----5:R-:W-:Y:S02]  /*65b0*/  HADD2.F32 R38, -RZ, R12.reuse.H0_H0 ;  /* 0x2000000cff267230 */ /* 0x120fe40000004100 */
[----:B---3--:R-:W-:Y:S02]  /*65c0*/  HADD2.F32 R37, -RZ, R37.H0_H0 ;  /* 0x20000025ff257230 */ /* 0x008fe40000004100 */
[----:B-1----:R-:W-:Y:S02]  /*65d0*/  HADD2.F32 R12, -RZ, R12.H1_H1 ;  /* 0x3000000cff0c7230 */ /* 0x002fe40000004100 */
[----:B------:R-:W-:Y:S01]  /*65e0*/  HADD2.F32 R52, -RZ, R13.H0_H0 ;  /* 0x2000000dff347230 */ /* 0x000fe20000004100 */
[C---:B------:R-:W-:Y:S01]  /*65f0*/  FFMA.FTZ R49, R37.reuse, R38, R21 ;  /* 0x0000002625317223 */ /* 0x040fe20000010015 */
[--C-:B------:R-:W-:Y:S01]  /*6600*/  HADD2.F32 R56, -RZ, R14.reuse.H0_H0 ;  /* 0x2000000eff387230 */ /* 0x100fe20000004100 */
        /* <DEDUP_REMOVED lines=9> */
[----:B------:R-:W-:Y:S01]  /*66a0*/  LEA R42, R36, UR6, 0x1 ;  /* 0x00000006242a7c11 */ /* 0x000fe2000f8e08ff */
[----:B------:R-:W-:-:S02]  /*66b0*/  FFMA.FTZ R46, R37, R14, R46 ;  /* 0x0000000e252e7223 */ /* 0x000fc4000001002e */
        /* <DEDUP_REMOVED lines=13> */
.L_x_452:
        /* <DEDUP_REMOVED lines=21> */
.L_x_447:
[----:B------:R-:W-:Y:S05]  /*68e0*/  BSYNC B1 ;  /* 0x0000000000017941 */ /* 0x000fea0003800000 */
.L_x_446:
        /* <DEDUP_REMOVED lines=69> */
.L_x_458:
        /* <DEDUP_REMOVED lines=16> */
.L_x_457:
[----:B------:R-:W-:Y:S05]  /*6e40*/  BSYNC B2 ;  /* 0x0000000000027941 */ /* 0x000fea0003800000 */
.L_x_456:
[----:B------:R-:W-:Y:S02]  /*6e50*/  IADD3 R22, R22, 0x4, RZ ;  /* 0x0000000416167810 */ /* 0x000fe40007ffe0ff */
.L_x_455:
[----:B------:R-:W-:Y:S05]  /*6e60*/  BSYNC B1 ;  /* 0x0000000000017941 */ /* 0x000fea0003800000 */
.L_x_454:
[----:B------:R-:W-:-:S13]  /*6e70*/  LOP3.LUT P3, RZ, R45, 0xfffffffc, RZ, 0xc0, !PT ;  /* 0xfffffffc2dff7812 */ /* 0x000fda000786c0ff */
[----:B------:R-:W-:Y:S05]  /*6e80*/  @!P3 BRA `(.L_x_445) ;  /* 0x00000a700000b947 */ /* 0x000fea0003800000 */
[----:B------:R-:W-:Y:S01]  /*6e90*/  LEA R13, R22, UR4, 0x1 ;  /* 0x00000004160d7c11 */ /* 0x000fe2000f8e08ff */
[----:B------:R-:W-:Y:S02]  /*6ea0*/  IMAD.MOV.U32 R45, RZ, RZ, 0x60 ;  /* 0x00000060ff2d7424 */ /* 0x000fe400078e00ff */
[----:B------:R-:W-:Y:S02]  /*6eb0*/  IMAD.MOV.U32 R43, RZ, RZ, RZ ;  /* 0x000000ffff2b7224 */ /* 0x000fe400078e00ff */
[----:B------:R-:W-:Y:S02]  /*6ec0*/  IMAD R50, R4, -0x2, R13 ;  /* 0xfffffffe04327824 */ /* 0x000fe400078e020d */
[----:B------:R-:W-:-:S05]  /*6ed0*/  IMAD R45, R22, R45, 0x180 ;  /* 0x00000180162d7424 */ /* 0x000fca00078e022d */
.L_x_465:
        /* <DEDUP_REMOVED lines=64> */
.L_x_461:
        /* <DEDUP_REMOVED lines=16> */
.L_x_460:
[----:B------:R-:W-:Y:S05]  /*73e0*/  BSYNC B1 ;  /* 0x0000000000017941 */ /* 0x000fea0003800000 */
.L_x_459:
[----:B------:R-:W-:Y:S01]  /*73f0*/  IADD3 R35, R22, 0x4, RZ ;  /* 0x0000000416237810 */ /* 0x000fe20007ffe0ff */
[----:B------:R-:W-:Y:S03]  /*7400*/  BSSY B1, `(.L_x_462) ;  /* 0x000004a000017945 */ /* 0x000fe60003800000 */
[----:B------:R-:W-:-:S13]  /*7410*/  ISETP.GE.AND P3, PT, R35, c[0x0][0x1d4], PT ;  /* 0x0000750023007a0c */ /* 0x000fda0003f66270 */
[----:B------:R-:W-:Y:S05]  /*7420*/  @!P3 BRA `(.L_x_463) ;  /* 0x000004700000b947 */ /* 0x000fea0003800000 */
[----:B------:R-:W-:Y:S01]  /*7430*/  IABS R15, c[0x0][0x1d4] ;  /* 0x00007500000f7a13 */ /* 0x000fe20000000000 */
[----:B------:R-:W1:Y:S01]  /*7440*/  LDS.U16 R47, [R47+0x218] ;  /* 0x000218002f2f7984 */ /* 0x000e620000000400 */
        /* <DEDUP_REMOVED lines=53> */
.L_x_464:
        /* <DEDUP_REMOVED lines=16> */
.L_x_463:
[----:B------:R-:W-:Y:S05]  /*78a0*/  BSYNC B1 ;  /* 0x0000000000017941 */ /* 0x000fea0003800000 */
.L_x_462:
[----:B------:R-:W-:Y:S02]  /*78b0*/  IADD3 R22, R22, 0x8, RZ ;  /* 0x0000000816167810 */ /* 0x000fe40007ffe0ff */
[----:B------:R-:W-:Y:S02]  /*78c0*/  IADD3 R43, R43, 0x10, RZ ;  /* 0x000000102b2b7810 */ /* 0x000fe40007ffe0ff */
[----:B------:R-:W-:Y:S02]  /*78d0*/  ISETP.GE.AND P3, PT, R22, R17, PT ;  /* 0x000000111600720c */ /* 0x000fe40003f66270 */
[----:B------:R-:W-:-:S11]  /*78e0*/  IADD3 R45, R45, 0x300, RZ ;  /* 0x000003002d2d7810 */ /* 0x000fd60007ffe0ff */
[----:B------:R-:W-:Y:S05]  /*78f0*/  @!P3 BRA `(.L_x_465) ;  /* 0xfffff5e00000b947 */ /* 0x000fea000383ffff */
.L_x_445:
[----:B------:R-:W-:Y:S05]  /*7900*/  BSYNC B0 ;  /* 0x0000000000007941 */ /* 0x000fea0003800000 */
.L_x_444:
[----:B------:R-:W-:Y:S01]  /*7910*/  ISETP.GT.OR P0, PT, R0, 0xb, P0 ;  /* 0x0000000b0000780c */ /* 0x000fe20000704670 */
[----:B------:R-:W-:-:S12]  /*7920*/  BSSY B0, `(.L_x_466) ;  /* 0x0000034000007945 */ /* 0x000fd80003800000 */
[----:B------:R-:W-:Y:S05]  /*7930*/  @P0 BRA `(.L_x_467) ;  /* 0x0000032000000947 */ /* 0x000fea0003800000 */
[----:B------:R-:W-:-:S04]  /*7940*/  IMAD.MOV.U32 R13, RZ, RZ, 0x60 ;  /* 0x00000060ff0d7424 */ /* 0x000fc800078e00ff */
[----:B------:R-:W-:-:S05]  /*7950*/  IMAD R26, R26, R13, -0x60 ;  /* 0xffffffa01a1a7424 */ /* 0x000fca00078e020d */
[----:B0-----:R-:W-:-:S04]  /*7960*/  IADD3 R0, P0, R18, R26, RZ ;  /* 0x0000001a12007210 */ /* 0x001fc80007f1e0ff */
        /* <DEDUP_REMOVED lines=30> */
.L_x_469:
[----:B------:R-:W-:Y:S05]  /*7b50*/  BSYNC B1 ;  /* 0x0000000000017941 */ /* 0x000fea0003800000 */
.L_x_468:
[----:B-----5:R-:W-:Y:S02]  /*7b60*/  HADD2.F32 R4, -RZ, R13.H0_H0 ;  /* 0x2000000dff047230 */ /* 0x020fe40000004100 */
[----:B------:R-:W-:Y:S02]  /*7b70*/  HADD2.F32 R10, -RZ, R15.H0_H0 ;  /* 0x2000000fff0a7230 */ /* 0x000fe40000004100 */
[--C-:B0-----:R-:W-:Y:S01]  /*7b80*/  HADD2.F32 R2, -RZ, R12.reuse.H0_H0 ;  /* 0x2000000cff027230 */ /* 0x101fe20000004100 */
        /* <DEDUP_REMOVED lines=8> */
[C---:B------:R-:W-:Y:S01]  /*7c10*/  FFMA.FTZ R44, R0.reuse, R13, R44 ;  /* 0x0000000d002c7223 */ /* 0x040fe2000001002c */
[----:B------:R-:W-:Y:S01]  /*7c20*/  HADD2.F32 R15, -RZ, R15.H1_H1 ;  /* 0x3000000fff0f7230 */ /* 0x000fe20000004100 */
[----:B------:R-:W-:-:S02]  /*7c30*/  FFMA.FTZ R27, R0, R8, R27 ;  /* 0x00000008001b7223 */ /* 0x000fc4000001001b */
[C---:B------:R-:W-:Y:S02]  /*7c40*/  FFMA.FTZ R46, R0.reuse, R9, R46 ;  /* 0x00000009002e7223 */ /* 0x040fe4000001002e */
[----:B------:R-:W-:Y:S02]  /*7c50*/  FFMA.FTZ R48, R0, R15, R48 ;  /* 0x0000000f00307223 */ /* 0x000fe40000010030 */
.L_x_467:
[----:B------:R-:W-:Y:S05]  /*7c60*/  BSYNC B0 ;  /* 0x0000000000007941 */ /* 0x000fea0003800000 */
.L_x_466:
[----:B------:R-:W-:Y:S06]  /*7c70*/  BAR.SYNC.DEFER_BLOCKING 0x0 ;  /* 0x0000000000007b1d */ /* 0x000fec0000010000 */
[----:B------:R-:W-:Y:S05]  /*7c80*/  @P1 BRA `(.L_x_470) ;  /* 0x0000043000001947 */ /* 0x000fea0003800000 */
[----:B0-----:R-:W-:Y:S01]  /*7c90*/  LOP3.LUT R0, R23, 0xffffffe0, RZ, 0xc0, !PT ;  /* 0xffffffe017007812 */ /* 0x001fe200078ec0ff */
[----:B------:R-:W-:Y:S01]  /*7ca0*/  IMAD R7, R7, 0x60, R6 ;  /* 0x0000006007077824 */ /* 0x000fe200078e0206 */
[----:B------:R-:W-:-:S02]  /*7cb0*/  LOP3.LUT R2, R23, 0xfffffff0, RZ, 0xc0, !PT ;  /* 0xfffffff017027812 */ /* 0x000fc400078ec0ff */
[----:B------:R-:W-:Y:S02]  /*7cc0*/  ISETP.NE.AND P0, PT, R0, 0x20, PT ;  /* 0x000000200000780c */ /* 0x000fe40003f05270 */
[C---:B------:R-:W-:Y:S02]  /*7cd0*/  ISETP.GT.AND P4, PT, R23.reuse, 0x1f, PT ;  /* 0x0000001f1700780c */ /* 0x040fe40003f84270 */
[----:B------:R-:W-:Y:S02]  /*7ce0*/  ISETP.NE.AND P2, PT, R2, 0x10, PT ;  /* 0x000000100200780c */ /* 0x000fe40003f45270 */
[----:B------:R-:W-:Y:S02]  /*7cf0*/  ISETP.GT.AND P3, PT, R23, 0xf, PT ;  /* 0x0000000f1700780c */ /* 0x000fe40003f64270 */
[----:B------:R-:W-:-:S05]  /*7d00*/  LEA R7, R7, 0x210, 0x1 ;  /* 0x0000021007077811 */ /* 0x000fca00078e08ff */
[----:B------:R-:W-:Y:S05]  /*7d10*/  @P0 BRA `(.L_x_471) ;  /* 0x0000005000000947 */ /* 0x000fea0003800000 */
[----:B------:R-:W-:Y:S02]  /*7d20*/  F2FP.PACK_AB R8, R42, R21 ;  /* 0x000000152a08723e */ /* 0x000fe400000000ff */
[----:B------:R-:W-:Y:S02]  /*7d30*/  F2FP.PACK_AB R9, R44, R25 ;  /* 0x000000192c09723e */ /* 0x000fe400000000ff */
[----:B------:R-:W-:Y:S02]  /*7d40*/  F2FP.PACK_AB R10, R46, R27 ;  /* 0x0000001b2e0a723e */ /* 0x000fe400000000ff */
[----:B------:R-:W-:-:S05]  /*7d50*/  F2FP.PACK_AB R11, R48, R29 ;  /* 0x0000001d300b723e */ /* 0x000fca00000000ff */
[----:B------:R0:W-:Y:S02]  /*7d60*/  STS.128 [R7+-0x180], R8 ;  /* 0xfffe800807007388 */ /* 0x0001e40000000c00 */
.L_x_471:
[----:B------:R-:W-:Y:S01]  /*7d70*/  WARPSYNC 0xffffffff ;  /* 0xffffffff00007948 */ /* 0x000fe20003800000 */
[----:B------:R-:W-:Y:S06]  /*7d80*/  BAR.SYNC.DEFER_BLOCKING 0x0 ;  /* 0x0000000000007b1d */ /* 0x000fec0000010000 */
[----:B------:R-:W-:Y:S01]  /*7d90*/  BSSY B0, `(.L_x_472) ;  /* 0x0000013000007945 */ /* 0x000fe20003800000 */
        /* <DEDUP_REMOVED lines=10> */
[--C-:B------:R-:W-:Y:S01]  /*7e40*/  HADD2.F32 R4, -RZ, R10.reuse.H0_H0 ;  /* 0x2000000aff047230 */ /* 0x100fe20000004100 */
[----:B------:R-:W-:Y:S01]  /*7e50*/  FADD.FTZ R29, R29, R8 ;  /* 0x000000081d1d7221 */ /* 0x000fe20000010000 */
[----:B------:R-:W-:Y:S01]  /*7e60*/  HADD2.F32 R13, -RZ, R10.H1_H1 ;  /* 0x3000000aff0d7230 */ /* 0x000fe20000004100 */
[----:B------:R-:W-:Y:S01]  /*7e70*/  FADD.FTZ R44, R44, R9 ;  /* 0x000000092c2c7221 */ /* 0x000fe20000010000 */
[----:B------:R-:W-:Y:S01]  /*7e80*/  HADD2.F32 R11, -RZ, R11.H1_H1 ;  /* 0x3000000bff0b7230 */ /* 0x000fe20000004100 */
[----:B------:R-:W-:-:S02]  /*7e90*/  FADD.FTZ R27, R27, R4 ;  /* 0x000000041b1b7221 */ /* 0x000fc40000010000 */
[----:B------:R-:W-:Y:S02]  /*7ea0*/  FADD.FTZ R46, R46, R13 ;  /* 0x0000000d2e2e7221 */ /* 0x000fe40000010000 */
[----:B------:R-:W-:Y:S02]  /*7eb0*/  FADD.FTZ R48, R48, R11 ;  /* 0x0000000b30307221 */ /* 0x000fe40000010000 */
.L_x_473:
[----:B------:R-:W-:Y:S05]  /*7ec0*/  BSYNC B0 ;  /* 0x0000000000007941 */ /* 0x000fea0003800000 */
.L_x_472:
        /* <DEDUP_REMOVED lines=8> */
.L_x_475:
[----:B------:R-:W-:Y:S05]  /*7f50*/  BSYNC B0 ;  /* 0x0000000000007941 */ /* 0x000fea0003800000 */
.L_x_474:
        /* <DEDUP_REMOVED lines=20> */
.L_x_477:
[----:B------:R-:W-:Y:S05]  /*80a0*/  BSYNC B0 ;  /* 0x0000000000007941 */ /* 0x000fea0003800000 */
.L_x_476:
[----:B------:R-:W-:Y:S06]  /*80b0*/  BAR.SYNC.DEFER_BLOCKING 0x0 ;  /* 0x0000000000007b1d */ /* 0x000fec0000010000 */
.L_x_470:
        /* <DEDUP_REMOVED lines=17> */
.L_x_478:
[----:B------:R-:W-:Y:S02]  /*81d0*/  IMAD.MOV.U32 R2, RZ, RZ, c[0x0][0x250] ;  /* 0x00009400ff027624 */ /* 0x000fe400078e00ff */
[----:B------:R-:W-:-:S05]  /*81e0*/  IMAD.MOV.U32 R3, RZ, RZ, c[0x0][0x254] ;  /* 0x00009500ff037624 */ /* 0x000fca00078e00ff */
[----:B------:R-:W2:Y:S01]  /*81f0*/  LDG.E R2, [R2.64] ;  /* 0x0000002402027981 */ /* 0x000ea2000c1e1900 */
[----:B0-----:R-:W-:Y:S02]  /*8200*/  IMAD R10, R5, 0x60, R6 ;  /* 0x00000060050a7824 */ /* 0x001fe400078e0206 */
        /* <DEDUP_REMOVED lines=21> */
[----:B------:R-:W-:Y:S01]  /*8360*/  SHF.L.U64.HI R3, R11, 0x8, RZ ;  /* 0x000000080b037819 */ /* 0x000fe200000102ff */
[----:B------:R-:W-:Y:S01]  /*8370*/  IMAD.U32 R5, R9, 0x10000, RZ ;  /* 0x0001000009057824 */ /* 0x000fe200078e00ff */
[----:B------:R-:W-:Y:S01]  /*8380*/  LOP3.LUT R8, R4, 0xff, RZ, 0xc0, !PT ;  /* 0x000000ff04087812 */ /* 0x000fe200078ec0ff */
[----:B------:R-:W2:Y:S01]  /*8390*/  F2I.S8.NTZ R21, R21 ;  /* 0x0000001500157305 */ /* 0x000ea20000202100 */
[----:B0-----:R-:W-:Y:S02]  /*83a0*/  PRMT R0, R27, 0x8880, RZ ;  /* 0x000088801b007816 */ /* 0x001fe400000000ff */
[----:B------:R-:W-:Y:S02]  /*83b0*/  SHF.L.U64.HI R4, R9, 0x10, RZ ;  /* 0x0000001009047819 */ /* 0x000fe400000102ff */
[----:B------:R-:W-:Y:S02]  /*83c0*/  SHF.L.U64.HI R7, R8, 0x18, RZ ;  /* 0x0000001808077819 */ /* 0x000fe400000102ff */
[----:B------:R-:W-:Y:S01]  /*83d0*/  PRMT R0, R0, 0x7710, RZ ;  /* 0x0000771000007816 */ /* 0x000fe200000000ff */
[----:B------:R-:W0:Y:S01]  /*83e0*/  F2I.S8.NTZ R29, R29 ;  /* 0x0000001d001d7305 */ /* 0x000e220000202100 */
[----:B------:R-:W-:-:S02]  /*83f0*/  LOP3.LUT R7, R7, R4, R3, 0xfe, !PT ;  /* 0x0000000407077212 */ /* 0x000fc400078efe03 */
        /* <DEDUP_REMOVED lines=9> */
[----:B------:R-:W-:Y:S02]  /*8490*/  PRMT R6, R0, 0x6540, R11 ;  /* 0x0000654000067816 */ /* 0x000fe4000000000b */
[----:B------:R-:W-:Y:S02]  /*84a0*/  PRMT R3, R29, 0x7710, RZ ;  /* 0x000077101d037816 */ /* 0x000fe400000000ff */
[----:B------:R-:W-:Y:S02]  /*84b0*/  LOP3.LUT R0, R4, 0xffff00ff, R7, 0xf8, !PT ;  /* 0xffff00ff04007812 */ /* 0x000fe400078ef807 */
        /* <DEDUP_REMOVED lines=11> */
.L_x_336:
[----:B------:R-:W-:Y:S01]  /*8570*/  IMAD.MOV.U32 R48, RZ, RZ, R15 ;  /* 0x000000ffff307224 */ /* 0x000fe200078e000f */
[----:B------:R-:W-:Y:S01]  /*8580*/  MOV R46, 0x85d0 ;  /* 0x000085d0002e7802 */ /* 0x000fe20000000f00 */
[----:B------:R-:W-:Y:S02]  /*8590*/  IMAD.MOV.U32 R49, RZ, RZ, 0x10 ;  /* 0x00000010ff317424 */ /* 0x000fe400078e00ff */
[----:B------:R-:W-:Y:S02]  /*85a0*/  IMAD.MOV.U32 R50, RZ, RZ, 0x1f ;  /* 0x0000001fff327424 */ /* 0x000fe400078e00ff */
[----:B------:R-:W-:Y:S02]  /*85b0*/  IMAD.MOV.U32 R51, RZ, RZ, -0x1 ;  /* 0xffffffffff337424 */ /* 0x000fe400078e00ff */
[----:B0-----:R-:W-:Y:S05]  /*85c0*/  CALL.REL.NOINC `($__internal_2_$__cuda_sm70_shflsync_bfly_p) ;  /* 0x0000046000007944 */ /* 0x001fea0003c00000 */
[----:B-1----:R-:W-:Y:S01]  /*85d0*/  IMAD.MOV.U32 R0, RZ, RZ, R48 ;  /* 0x000000ffff007224 */ /* 0x002fe200078e0030 */
[----:B0-----:R-:W-:Y:S05]  /*85e0*/  BRA `(.L_x_479) ;  /* 0xffff982000007947 */ /* 0x001fea000383ffff */
.L_x_337:
[----:B------:R-:W-:Y:S01]  /*85f0*/  IMAD.MOV.U32 R48, RZ, RZ, R15 ;  /* 0x000000ffff307224 */ /* 0x000fe200078e000f */
[----:B------:R-:W-:Y:S01]  /*8600*/  MOV R46, 0x8650 ;  /* 0x00008650002e7802 */ /* 0x000fe20000000f00 */
[----:B------:R-:W-:-:S02]  /*8610*/  IMAD.MOV.U32 R49, RZ, RZ, 0x8 ;  /* 0x00000008ff317424 */ /* 0x000fc400078e00ff */
[----:B------:R-:W-:Y:S02]  /*8620*/  IMAD.MOV.U32 R50, RZ, RZ, 0x1f ;  /* 0x0000001fff327424 */ /* 0x000fe400078e00ff */
[----:B------:R-:W-:Y:S02]  /*8630*/  IMAD.MOV.U32 R51, RZ, RZ, -0x1 ;  /* 0xffffffffff337424 */ /* 0x000fe400078e00ff */
[----:B0-----:R-:W-:Y:S05]  /*8640*/  CALL.REL.NOINC `($__internal_2_$__cuda_sm70_shflsync_bfly_p) ;  /* 0x000003e000007944 */ /* 0x001fea0003c00000 */
[----:B-1----:R-:W-:Y:S01]  /*8650*/  FADD.FTZ R15, R15, R48 ;  /* 0x000000300f0f7221 */ /* 0x002fe20000010000 */
[----:B------:R-:W-:Y:S01]  /*8660*/  MOV R46, 0x86c0 ;  /* 0x000086c0002e7802 */ /* 0x000fe20000000f00 */
[----:B0-----:R-:W-:Y:S02]  /*8670*/  IMAD.MOV.U32 R49, RZ, RZ, 0x4 ;  /* 0x00000004ff317424 */ /* 0x001fe400078e00ff */
[----:B------:R-:W-:Y:S02]  /*8680*/  IMAD.MOV.U32 R50, RZ, RZ, 0x1f ;  /* 0x0000001fff327424 */ /* 0x000fe400078e00ff */
[----:B------:R-:W-:Y:S02]  /*8690*/  IMAD.MOV.U32 R51, RZ, RZ, -0x1 ;  /* 0xffffffffff337424 */ /* 0x000fe400078e00ff */
[----:B------:R-:W-:-:S02]  /*86a0*/  IMAD.MOV.U32 R48, RZ, RZ, R15 ;  /* 0x000000ffff307224 */ /* 0x000fc400078e000f */
[----:B------:R-:W-:Y:S05]  /*86b0*/  CALL.REL.NOINC `($__internal_2_$__cuda_sm70_shflsync_bfly_p) ;  /* 0x0000037000007944 */ /* 0x000fea0003c00000 */
[----:B-1----:R-:W-:Y:S01]  /*86c0*/  FADD.FTZ R15, R15, R48 ;  /* 0x000000300f0f7221 */ /* 0x002fe20000010000 */
[----:B------:R-:W-:Y:S01]  /*86d0*/  MOV R46, 0x8730 ;  /* 0x00008730002e7802 */ /* 0x000fe20000000f00 */
[----:B0-----:R-:W-:-:S02]  /*86e0*/  IMAD.MOV.U32 R49, RZ, RZ, 0x2 ;  /* 0x00000002ff317424 */ /* 0x001fc400078e00ff */
[----:B------:R-:W-:Y:S02]  /*86f0*/  IMAD.MOV.U32 R50, RZ, RZ, 0x1f ;  /* 0x0000001fff327424 */ /* 0x000fe400078e00ff */
[----:B------:R-:W-:Y:S02]  /*8700*/  IMAD.MOV.U32 R51, RZ, RZ, -0x1 ;  /* 0xffffffffff337424 */ /* 0x000fe400078e00ff */
[----:B------:R-:W-:Y:S02]  /*8710*/  IMAD.MOV.U32 R48, RZ, RZ, R15 ;  /* 0x000000ffff307224 */ /* 0x000fe400078e000f */
[----:B------:R-:W-:Y:S05]  /*8720*/  CALL.REL.NOINC `($__internal_2_$__cuda_sm70_shflsync_bfly_p) ;  /* 0x0000030000007944 */ /* 0x000fea0003c00000 */
[----:B-1----:R-:W-:Y:S01]  /*8730*/  FADD.FTZ R4, R15, R48 ;  /* 0x000000300f047221 */ /* 0x002fe20000010000 */
[----:B------:R-:W-:Y:S01]  /*8740*/  MOV R46, 0x87a0 ;  /* 0x000087a0002e7802 */ /* 0x000fe20000000f00 */
[----:B0-----:R-:W-:Y:S02]  /*8750*/  IMAD.MOV.U32 R49, RZ, RZ, 0x1 ;  /* 0x00000001ff317424 */ /* 0x001fe400078e00ff */
[----:B------:R-:W-:Y:S02]  /*8760*/  IMAD.MOV.U32 R50, RZ, RZ, 0x1f ;  /* 0x0000001fff327424 */ /* 0x000fe400078e00ff */
[----:B------:R-:W-:-:S02]  /*8770*/  IMAD.MOV.U32 R51, RZ, RZ, -0x1 ;  /* 0xffffffffff337424 */ /* 0x000fc400078e00ff */
[----:B------:R-:W-:Y:S02]  /*8780*/  IMAD.MOV.U32 R48, RZ, RZ, R4 ;  /* 0x000000ffff307224 */ /* 0x000fe400078e0004 */
[----:B------:R-:W-:Y:S05]  /*8790*/  CALL.REL.NOINC `($__internal_2_$__cuda_sm70_shflsync_bfly_p) ;  /* 0x0000029000007944 */ /* 0x000fea0003c00000 */
[----:B-1----:R-:W-:Y:S01]  /*87a0*/  IMAD.MOV.U32 R5, RZ, RZ, R48 ;  /* 0x000000ffff057224 */ /* 0x002fe200078e0030 */
[----:B0-----:R-:W-:Y:S05]  /*87b0*/  BRA `(.L_x_480) ;  /* 0xffff96e000007947 */ /* 0x001fea000383ffff */
.L_x_407:
[----:B------:R-:W-:Y:S01]  /*87c0*/  IMAD.MOV.U32 R48, RZ, RZ, R69 ;  /* 0x000000ffff307224 */ /* 0x000fe200078e0045 */
[----:B------:R-:W-:Y:S01]  /*87d0*/  MOV R46, 0x8820 ;  /* 0x00008820002e7802 */ /* 0x000fe20000000f00 */
[----:B------:R-:W-:Y:S02]  /*87e0*/  IMAD.MOV.U32 R49, RZ, RZ, 0x2 ;  /* 0x00000002ff317424 */ /* 0x000fe400078e00ff */
[----:B------:R-:W-:Y:S02]  /*87f0*/  IMAD.MOV.U32 R50, RZ, RZ, 0x1f ;  /* 0x0000001fff327424 */ /* 0x000fe400078e00ff */
[----:B------:R-:W-:Y:S02]  /*8800*/  IMAD.MOV.U32 R51, RZ, RZ, -0x1 ;  /* 0xffffffffff337424 */ /* 0x000fe400078e00ff */
[----:B------:R-:W-:Y:S05]  /*8810*/  CALL.REL.NOINC `($__internal_2_$__cuda_sm70_shflsync_bfly_p) ;  /* 0x0000021000007944 */ /* 0x000fea0003c00000 */
[----:B-1----:R-:W-:Y:S01]  /*8820*/  IMAD.MOV.U32 R46, RZ, RZ, R48 ;  /* 0x000000ffff2e7224 */ /* 0x002fe200078e0030 */
[----:B0-----:R-:W-:Y:S05]  /*8830*/  BRA `(.L_x_481) ;  /* 0xffffc0b000007947 */ /* 0x001fea000383ffff */
.L_x_408:
[----:B------:R-:W-:Y:S01]  /*8840*/  IMAD.MOV.U32 R48, RZ, RZ, R69 ;  /* 0x000000ffff307224 */ /* 0x000fe200078e0045 */
[----:B------:R-:W-:Y:S01]  /*8850*/  MOV R46, 0x88a0 ;  /* 0x000088a0002e7802 */ /* 0x000fe20000000f00 */
[----:B------:R-:W-:-:S02]  /*8860*/  IMAD.MOV.U32 R49, RZ, RZ, 0x1 ;  /* 0x00000001ff317424 */ /* 0x000fc400078e00ff */
[----:B------:R-:W-:Y:S02]  /*8870*/  IMAD.MOV.U32 R50, RZ, RZ, 0x1f ;  /* 0x0000001fff327424 */ /* 0x000fe400078e00ff */
[----:B------:R-:W-:Y:S02]  /*8880*/  IMAD.MOV.U32 R51, RZ, RZ, -0x1 ;  /* 0xffffffffff337424 */ /* 0x000fe400078e00ff */
[----:B------:R-:W-:Y:S05]  /*8890*/  CALL.REL.NOINC `($__internal_2_$__cuda_sm70_shflsync_bfly_p) ;  /* 0x0000019000007944 */ /* 0x000fea0003c00000 */
[----:B-1----:R-:W-:Y:S01]  /*88a0*/  IMAD.MOV.U32 R46, RZ, RZ, R48 ;  /* 0x000000ffff2e7224 */ /* 0x002fe200078e0030 */
[----:B0-----:R-:W-:Y:S05]  /*88b0*/  BRA `(.L_x_482) ;  /* 0xffffc06000007947 */ /* 0x001fea000383ffff */
.L_x_412:
        /* <DEDUP_REMOVED lines=8> */
.L_x_413:
[----:B------:R-:W-:Y:S01]  /*8940*/  IMAD.MOV.U32 R48, RZ, RZ, R5 ;  /* 0x000000ffff307224 */ /* 0x000fe200078e0005 */
[----:B------:R-:W-:Y:S01]  /*8950*/  MOV R46, 0x89a0 ;  /* 0x000089a0002e7802 */ /* 0x000fe20000000f00 */
[----:B------:R-:W-:-:S02]  /*8960*/  IMAD.MOV.U32 R49, RZ, RZ, 0x8 ;  /* 0x00000008ff317424 */ /* 0x000fc400078e00ff */
[----:B------:R-:W-:Y:S02]  /*8970*/  IMAD.MOV.U32 R50, RZ, RZ, 0x1f ;  /* 0x0000001fff327424 */ /* 0x000fe400078e00ff */
[----:B------:R-:W-:Y:S02]  /*8980*/  IMAD.MOV.U32 R51, RZ, RZ, -0x1 ;  /* 0xffffffffff337424 */ /* 0x000fe400078e00ff */
[----:B01----:R-:W-:Y:S05]  /*8990*/  CALL.REL.NOINC `($__internal_2_$__cuda_sm70_shflsync_bfly_p) ;  /* 0x0000009000007944 */ /* 0x003fea0003c00000 */
[----:B-1----:R-:W-:Y:S01]  /*89a0*/  FMNMX.FTZ R0, R5, R48, !PT ;  /* 0x0000003005007209 */ /* 0x002fe20007810000 */
[----:B0-----:R-:W-:Y:S01]  /*89b0*/  IMAD.MOV.U32 R49, RZ, RZ, 0x4 ;  /* 0x00000004ff317424 */ /* 0x001fe200078e00ff */
[----:B------:R-:W-:Y:S01]  /*89c0*/  MOV R46, 0x8a10 ;  /* 0x00008a10002e7802 */ /* 0x000fe20000000f00 */
[----:B------:R-:W-:Y:S02]  /*89d0*/  IMAD.MOV.U32 R50, RZ, RZ, 0x1f ;  /* 0x0000001fff327424 */ /* 0x000fe400078e00ff */
[----:B------:R-:W-:Y:S02]  /*89e0*/  IMAD.MOV.U32 R51, RZ, RZ, -0x1 ;  /* 0xffffffffff337424 */ /* 0x000fe400078e00ff */
[----:B------:R-:W-:Y:S02]  /*89f0*/  IMAD.MOV.U32 R48, RZ, RZ, R0 ;  /* 0x000000ffff307224 */ /* 0x000fe400078e0000 */
[----:B------:R-:W-:Y:S05]  /*8a00*/  CALL.REL.NOINC `($__internal_2_$__cuda_sm70_shflsync_bfly_p) ;  /* 0x0000002000007944 */ /* 0x000fea0003c00000 */
[----:B-1----:R-:W-:Y:S01]  /*8a10*/  IMAD.MOV.U32 R3, RZ, RZ, R48 ;  /* 0x000000ffff037224 */ /* 0x002fe200078e0030 */
[----:B0-----:R-:W-:Y:S05]  /*8a20*/  BRA `(.L_x_484) ;  /* 0xffffc1b000007947 */ /* 0x001fea000383ffff */
        .weak           $__internal_2_$__cuda_sm70_shflsync_bfly_p
        .type           $__internal_2_$__cuda_sm70_shflsync_bfly_p,@function
        .size           $__internal_2_$__cuda_sm70_shflsync_bfly_p,(.L_x_3253 - $__internal_2_$__cuda_sm70_shflsync_bfly_p)
$__internal_2_$__cuda_sm70_shflsync_bfly_p:
[----:B------:R-:W-:Y:S01]  /*8a30*/  IMAD.MOV.U32 R47, RZ, RZ, 0x0 ;  /* 0x00000000ff2f7424 */ /* 0x000fe200078e00ff */
[----:B------:R-:W-:Y:S04]  /*8a40*/  WARPSYNC R51 ;  /* 0x0000003300007348 */ /* 0x000fe80003800000 */
[----:B------:R0:W1:Y:S01]  /*8a50*/  SHFL.BFLY PT, R48, R48, R49, R50 ;  /* 0x0c00003130307389 */ /* 0x00006200000e0032 */
[----:B------:R-:W-:Y:S05]  /*8a60*/  RET.REL.NODEC R46 `(_ZN4mmha33masked_multihead_attention_kernelItLi96ELi128ELi4ELi16ELi64ELb1ELb1EEEv26Multihead_attention_paramsIT_XT5_EE) ;  /* 0xffff75902e007950 */ /* 0x000fea0003c3ffff */
.L_x_485:
        /* <DEDUP_REMOVED lines=9> */
.L_x_3253:


//--------------------- .text._ZN4mmha33masked_multihead_attention_kernelItLi96ELi128ELi1ELi16ELi256ELb1ELb0EEEv26Multihead_attention_paramsIT_XT5_EE --------------------------
	.section	.text._ZN4mmha33masked_multihead_attention_kernelItLi96ELi128ELi1ELi16ELi256ELb1ELb0EEEv26Multihead_attention_paramsIT_XT5_EE,"ax",@progbits
	.sectioninfo	@"SHI_REGISTERS=231"
	.align	128
        .global         _ZN4mmha33masked_multihead_attention_kernelItLi96ELi128ELi1ELi16ELi256ELb1ELb0EEEv26Multihead_attention_paramsIT_XT5_EE
        .type           _ZN4mmha33masked_multihead_attention_kernelItLi96ELi128ELi1ELi16ELi256ELb1ELb0EEEv26Multihead_attention_paramsIT_XT5_EE,@function
        .size           _ZN4mmha33masked_multihead_attention_kernelItLi96ELi128ELi1ELi16ELi256ELb1ELb0EEEv26Multihead_attention_paramsIT_XT5_EE,(.L_x_3254 - _ZN4mmha33masked_multihead_attention_kernelItLi96ELi128ELi1ELi16ELi256ELb1ELb0EEEv26Multihead_attention_paramsIT_XT5_EE)
        .other          _ZN4mmha33masked_multihead_attention_kernelItLi96ELi128ELi1ELi16ELi256ELb1ELb0EEEv26Multihead_attention_paramsIT_XT5_EE,@"STO_CUDA_ENTRY STV_DEFAULT"
_ZN4mmha33masked_multihead_attention_kernelItLi96ELi128ELi1ELi16ELi256ELb1ELb0EEEv26Multihead_attention_paramsIT_XT5_EE:
.text._ZN4mmha33masked_multihead_attention_kernelItLi96ELi128ELi1ELi16ELi256ELb1ELb0EEEv26Multihead_attention_paramsIT_XT5_EE:
        /* <DEDUP_REMOVED lines=11> */
.L_x_486:
        /* <DEDUP_REMOVED lines=54> */
[C---:B------:R-:W-:Y:S01]  /*0410*/  @P3 LEA R10, P4, R2.reuse, c[0x0][0x1f8], 0x2 ;  /* 0x00007e00020a3a11 */ /* 0x040fe200078810ff */
        /* <DEDUP_REMOVED lines=72> */
.L_x_488:
[----:B-1----:R-:W-:Y:S05]  /*08a0*/  BSYNC B0 ;  /* 0x0000000000007941 */ /* 0x002fea0003800000 */
.L_x_487:
        /* <DEDUP_REMOVED lines=10> */
.L_x_490:
[----:B------:R-:W-:Y:S05]  /*0950*/  BSYNC B0 ;  /* 0x0000000000007941 */ /* 0x000fea0003800000 */
.L_x_489:
        /* <DEDUP_REMOVED lines=70> */
.L_x_493:
        /* <DEDUP_REMOVED lines=9> */
.L_x_494:
        /* <DEDUP_REMOVED lines=61> */
.L_x_498:
        /* <DEDUP_REMOVED lines=61> */
.L_x_501:
[----:B------:R-:W-:Y:S05]  /*15f0*/  BSYNC B2 ;  /* 0x0000000000027941 */ /* 0x000fea0003800000 */
.L_x_500:
[C-C-:B------:R-:W-:Y:S02]  /*1600*/  PRMT R0, R28.reuse, 0x5410, R29.reuse ;  /* 0x000054101c007816 */ /* 0x140fe4000000001d */
[----:B------:R-:W-:-:S03]  /*1610*/  PRMT R3, R28, 0x7632, R29 ;  /* 0x000076321c037816 */ /* 0x000fc6000000001d */
[----:B------:R0:W-:Y:S04]  /*1620*/  STS [R21], R0 ;  /* 0x0000000015007388 */ /* 0x0001e80000000800 */
[----:B------:R0:W-:Y:S02]  /*1630*/  STS [R36], R3 ;  /* 0x0000000324007388 */ /* 0x0001e40000000800 */
.L_x_499:
[----:B------:R-:W-:Y:S05]  /*1640*/  BSYNC B1 ;  /* 0x0000000000017941 */ /* 0x000fea0003800000 */
.L_x_497:
[C-C-:B0-----:R-:W-:Y:S02]  /*1650*/  PRMT R0, R32.reuse, 0x5410, R33.reuse ;  /* 0x0000541020007816 */ /* 0x141fe40000000021 */
[----:B------:R-:W-:-:S03]  /*1660*/  PRMT R3, R32, 0x7632, R33 ;  /* 0x0000763220037816 */ /* 0x000fc60000000021 */
[----:B------:R0:W-:Y:S04]  /*1670*/  STS [R15], R0 ;  /* 0x000000000f007388 */ /* 0x0001e80000000800 */
[----:B------:R0:W-:Y:S02]  /*1680*/  STS [R20], R3 ;  /* 0x0000000314007388 */ /* 0x0001e40000000800 */
.L_x_496:
[----:B------:R-:W-:Y:S05]  /*1690*/  BSYNC B0 ;  /* 0x0000000000007941 */ /* 0x000fea0003800000 */
.L_x_495:
[----:B------:R-:W-:Y:S06]  /*16a0*/  BAR.SYNC.DEFER_BLOCKING 0x0 ;  /* 0x0000000000007b1d */ /* 0x000fec0000010000 */
[----:B------:R-:W-:Y:S01]  /*16b0*/  BSSY B0, `(.L_x_502) ;  /* 0x0000005000007945 */ /* 0x000fe20003800000 */
[----:B------:R-:W-:Y:S05]  /*16c0*/  @!P6 BRA `(.L_x_503) ;  /* 0x000000300000e947 */ /* 0x000fea0003800000 */
[----:B------:R-:W-:Y:S01]  /*16d0*/  ISETP.NE.AND P0, PT, RZ, c[0x0][0x1ec], PT ;  /* 0x00007b00ff007a0c */ /* 0x000fe20003f05270 */
[----:B0-----:R0:W1:-:S12]  /*16e0*/  LDS.64 R32, [R13] ;  /* 0x000000000d207984 */ /* 0x0010580000000a00 */
[----:B------:R0:W2:Y:S02]  /*16f0*/  @!P0 LDS.64 R28, [R14] ;  /* 0x000000000e1c8984 */ /* 0x0000a40000000a00 */
.L_x_503:
[----:B------:R-:W-:Y:S05]  /*1700*/  BSYNC B0 ;  /* 0x0000000000007941 */ /* 0x000fea0003800000 */
.L_x_502:
[----:B------:R-:W-:Y:S06]  /*1710*/  BAR.SYNC.DEFER_BLOCKING 0x0 ;  /* 0x0000000000007b1d */ /* 0x000fec0000010000 */
[----:B------:R-:W-:Y:S05]  /*1720*/  BRA `(.L_x_492) ;  /* 0x000005c000007947 */ /* 0x000fea0003800000 */
.L_x_491:
        /* <DEDUP_REMOVED lines=41> */
.L_x_504:
        /* <DEDUP_REMOVED lines=50> */
.L_x_505:
[----:B------:R-:W-:Y:S05]  /*1ce0*/  BSYNC B0 ;  /* 0x0000000000007941 */ /* 0x000fea0003800000 */
.L_x_492:
        /* <DEDUP_REMOVED lines=20> */
.L_x_623:
        /* <DEDUP_REMOVED lines=9> */
.L_x_624:
[----:B-1----:R-:W-:Y:S02]  /*1ec0*/  FADD.FTZ R0, R5, R6 ;  /* 0x0000000605007221 */ /* 0x002fe40000010000 */
.L_x_507:
[----:B------:R-:W-:Y:S05]  /*1ed0*/  BSYNC B0 ;  /* 0x0000000000007941 */ /* 0x000fea0003800000 */
.L_x_506:
        /* <DEDUP_REMOVED lines=18> */
.L_x_511:
[----:B------:R0:W-:Y:S02]  /*2000*/  STS [R6.X4+0x240], R219 ;  /* 0x000240db06007388 */ /* 0x0001e40000004800 */
.L_x_510:
        /* <DEDUP_REMOVED lines=46> */
.L_x_512:
[----:B-1234-:R-:W-:Y:S01]  /*22f0*/  BSSY B0, `(.L_x_513) ;  /* 0x00002a9000007945 */ /* 0x01efe20003800000 */
[----:B------:R-:W-:Y:S01]  /*2300*/  IMAD R7, R7, 0x60, RZ ;  /* 0x0000006007077824 */ /* 0x000fe200078e02ff */
[----:B------:R-:W-:Y:S05]  /*2310*/  @P0 BRA `(.L_x_514) ;  /* 0x00002a6000000947 */ /* 0x000fea0003800000 */
[----:B------:R-:W-:Y:S01]  /*2320*/  IABS R0, c[0x0][0x1d4] ;  /* 0x0000750000007a13 */ /* 0x000fe20000000000 */
[----:B------:R-:W-:-:S02]  /*2330*/  IMAD R217, R217, c[0x0][0x1d4], RZ ;  /* 0x00007500d9d97a24 */ /* 0x000fc400078e02ff */
[----:B------:R-:W-:Y:S01]  /*2340*/  IMAD.MOV.U32 R218, RZ, RZ, c[0x0][0x1e8] ;  /* 0x00007a00ffda7624 */ /* 0x000fe200078e00ff */
[----:B0-----:R-:W0:Y:S01]  /*2350*/  I2F.RP R6, R0 ;  /* 0x0000000000067306 */ /* 0x001e220000209400 */
[----:B------:R-:W-:Y:S01]  /*2360*/  IMAD.MOV.U32 R27, RZ, RZ, c[0x0][0x1d4] ;  /* 0x00007500ff1b7624 */ /* 0x000fe200078e00ff */
[----:B------:R-:W-:Y:S02]  /*2370*/  SHF.R.S32.HI R20, RZ, 0x1f, R217 ;  /* 0x0000001fff147819 */ /* 0x000fe400000114d9 */
[----:B------:R-:W-:Y:S01]  /*2380*/  IADD3 R218, R218, c[0x0][0x210], RZ ;  /* 0x00008400dada7a10 */ /* 0x000fe20007ffe0ff */
[----:B------:R-:W-:-:S03]  /*2390*/  IMAD R27, R27, 0x60, RZ ;  /* 0x000000601b1b7824 */ /* 0x000fc600078e02ff */
[----:B0-----:R-:W0:Y:S02]  /*23a0*/  MUFU.RCP R6, R6 ;  /* 0x0000000600067308 */ /* 0x001e240000001000 */
[----:B0-----:R-:W-:Y:S01]  /*23b0*/  IADD3 R4, R6, 0xffffffe, RZ ;  /* 0x0ffffffe06047810 */ /* 0x001fe20007ffe0ff */
[----:B------:R-:W-:-:S05]  /*23c0*/  IMAD R6, R7, c[0x0][0x1d4], RZ ;  /* 0x0000750007067a24 */ /* 0x000fca00078e02ff */
[----:B------:R0:W1:Y:S02]  /*23d0*/  F2I.FTZ.U32.TRUNC.NTZ R5, R4 ;  /* 0x0000000400057305 */ /* 0x000064000021f000 */
[----:B0-----:R-:W-:Y:S02]  /*23e0*/  IMAD.MOV.U32 R4, RZ, RZ, RZ ;  /* 0x000000ffff047224 */ /* 0x001fe400078e00ff */
[----:B-1----:R-:W-:-:S04]  /*23f0*/  IMAD.MOV R3, RZ, RZ, -R5 ;  /* 0x000000ffff037224 */ /* 0x002fc800078e0a05 */
[----:B------:R-:W-:-:S04]  /*2400*/  IMAD R3, R3, R0, RZ ;  /* 0x0000000003037224 */ /* 0x000fc800078e02ff */
[----:B------:R-:W-:Y:S01]  /*2410*/  IMAD.HI.U32 R3, R5, R3, R4 ;  /* 0x0000000305037227 */ /* 0x000fe200078e0004 */
[----:B------:R-:W-:-:S03]  /*2420*/  SHF.R.S32.HI R4, RZ, 0x1f, R6 ;  /* 0x0000001fff047819 */ /* 0x000fc60000011406 */
.L_x_549:
[----:B------:R-:W-:-:S04]  /*2430*/  ISETP.NE.U32.AND P0, PT, RZ, c[0x0][0x200], PT ;  /* 0x00008000ff007a0c */ /* 0x000fc80003f05070 */
[----:B------:R-:W-:-:S13]  /*2440*/  ISETP.NE.AND.EX P0, PT, RZ, c[0x0][0x204], PT, P0 ;  /* 0x00008100ff007a0c */ /* 0x000fda0003f05300 */
[----:B------:R-:W-:Y:S01]  /*2450*/  @P0 IMAD R212, R2, c[0x0][0x1d4], RZ ;  /* 0x0000750002d40a24 */ /* 0x000fe200078e02ff */
[----:B0-----:R-:W-:-:S04]  /*2460*/  @P0 SHF.R.S32.HI R5, RZ, 0x1f, R21 ;  /* 0x0000001fff050819 */ /* 0x001fc80000011415 */
[--C-:B------:R-:W-:Y:S02]  /*2470*/  @P0 SHF.R.S32.HI R214, RZ, 0x1f, R212.reuse ;  /* 0x0000001fffd60819 */ /* 0x100fe400000114d4 */
[----:B------:R-:W-:-:S04]  /*2480*/  @P0 IADD3 R212, P1, P3, R21, c[0x0][0x200], R212 ;  /* 0x0000800015d40a10 */ /* 0x000fc80007b3e0d4 */
[----:B------:R-:W-:-:S05]  /*2490*/  @P0 IADD3.X R213, R5, c[0x0][0x204], R214, P1, P3 ;  /* 0x0000810005d50a10 */ /* 0x000fca0000fe64d6 */
[----:B------:R-:W2:Y:S01]  /*24a0*/  @P0 LDG.E.U8 R212, [R212.64] ;  /* 0x00000024d4d40981 */ /* 0x000ea2000c1e1100 */
[----:B------:R-:W-:Y:S01]  /*24b0*/  IABS R214, R21 ;  /* 0x0000001500d67213 */ /* 0x000fe20000000000 */
[----:B------:R-:W-:Y:S01]  /*24c0*/  IMAD R224, R17, c[0x0][0x1d8], R18 ;  /* 0x0000760011e07a24 */ /* 0x000fe200078e0212 */
[----:B------:R-:W-:Y:S01]  /*24d0*/  IABS R222, c[0x0][0x1d4] ;  /* 0x0000750000de7a13 */ /* 0x000fe20000000000 */
[----:B------:R-:W-:Y:S01]  /*24e0*/  BSSY B1, `(.L_x_515) ;  /* 0x0000036000017945 */ /* 0x000fe20003800000 */
[----:B------:R-:W-:Y:S01]  /*24f0*/  ISETP.GE.AND P4, PT, R21, RZ, PT ;  /* 0x000000ff1500720c */ /* 0x000fe20003f86270 */
[----:B------:R-:W-:-:S04]  /*2500*/  IMAD.HI.U32 R5, R3, R214, RZ ;  /* 0x000000d603057227 */ /* 0x000fc800078e00ff */
[----:B------:R-:W-:-:S04]  /*2510*/  IMAD.MOV R5, RZ, RZ, -R5 ;  /* 0x000000ffff057224 */ /* 0x000fc800078e0a05 */
[----:B------:R-:W-:Y:S02]  /*2520*/  IMAD R223, R222, R5, R214 ;  /* 0x00000005dedf7224 */ /* 0x000fe400078e02d6 */
[----:B------:R-:W-:-:S03]  /*2530*/  IMAD.MOV.U32 R5, RZ, RZ, 0x60 ;  /* 0x00000060ff057424 */ /* 0x000fc600078e00ff */
[----:B------:R-:W-:Y:S01]  /*2540*/  ISETP.GT.U32.AND P1, PT, R0, R223, PT ;  /* 0x000000df0000720c */ /* 0x000fe20003f24070 */
[----:B------:R-:W-:Y:S02]  /*2550*/  IMAD R224, R224, R5, 0x8 ;  /* 0x00000008e0e07424 */ /* 0x000fe400078e0205 */
[----:B------:R-:W-:-:S04]  /*2560*/  IMAD.MOV.U32 R5, RZ, RZ, 0x2 ;  /* 0x00000002ff057424 */ /* 0x000fc800078e00ff */
[----:B------:R-:W-:-:S06]  /*2570*/  IMAD.WIDE R224, R224, R5, c[0x0][0x230] ;  /* 0x00008c00e0e07625 */ /* 0x000fcc00078e0205 */
[----:B------:R-:W-:Y:S01]  /*2580*/  @!P1 IMAD.IADD R223, R223, 0x1, -R222 ;  /* 0x00000001dfdf9824 */ /* 0x000fe200078e0ade */
[----:B------:R-:W-:-:S04]  /*2590*/  ISETP.NE.AND P1, PT, RZ, c[0x0][0x1d4], PT ;  /* 0x00007500ff007a0c */ /* 0x000fc80003f25270 */
[----:B------:R-:W-:-:S13]  /*25a0*/  ISETP.GT.U32.AND P3, PT, R0, R223, PT ;  /* 0x000000df0000720c */ /* 0x000fda0003f64070 */
[----:B------:R-:W-:Y:S01]  /*25b0*/  @!P3 IMAD.IADD R223, R223, 0x1, -R222 ;  /* 0x00000001dfdfb824 */ /* 0x000fe200078e0ade */
[----:B------:R-:W-:Y:S01]  /*25c0*/  ISETP.GE.AND P3, PT, R21, R25, PT ;  /* 0x000000191500720c */ /* 0x000fe20003f66270 */
[----:B------:R-:W-:Y:S02]  /*25d0*/  IMAD.MOV.U32 R222, RZ, RZ, c[0x0][0x1d4] ;  /* 0x00007500ffde7624 */ /* 0x000fe400078e00ff */
[----:B------:R-:W-:Y:S01]  /*25e0*/  @!P4 IMAD.MOV R223, RZ, RZ, -R223 ;  /* 0x000000ffffdfc224 */ /* 0x000fe200078e0adf */
[----:B------:R-:W-:-:S05]  /*25f0*/  @!P1 LOP3.LUT R223, RZ, c[0x0][0x1d4], RZ, 0x33, !PT ;  /* 0x00007500ffdf9a12 */ /* 0x000fca00078e33ff */
[----:B------:R-:W-:Y:S01]  /*2600*/  IMAD R221, R222, 0xf, R223 ;  /* 0x0000000fdedd7824 */ /* 0x000fe200078e02df */
[----:B--2---:R-:W-:-:S03]  /*2610*/  ISETP.NE.AND P0, PT, R212, RZ, P0 ;  /* 0x000000ffd400720c */ /* 0x004fc60000705270 */
[----:B-----5:R-:W-:Y:S05]  /*2620*/  @P3 BRA `(.L_x_516) ;  /* 0x0000021000003947 */ /* 0x020fea0003800000 */
[----:B------:R-:W-:Y:S01]  /*2630*/  IMAD.SHL.U32 R228, R223, 0x8, RZ ;  /* 0x00000008dfe47824 */ /* 0x000fe200078e00ff */
[----:B------:R-:W-:-:S04]  /*2640*/  CS2R R154, SRZ ;  /* 0x00000000009a7805 */ /* 0x000fc8000001ff00 */
[----:B------:R-:W-:-:S13]  /*2650*/  ISETP.GE.AND P1, PT, R228, R27, PT ;  /* 0x0000001be400720c */ /* 0x000fda0003f26270 */
[----:B------:R-:W-:-:S04]  /*2660*/  @!P1 IADD3 R152, P2, R6, R228, RZ ;  /* 0x000000e406989210 */ /* 0x000fc80007f5e0ff */
[----:B------:R-:W-:Y:S02]  /*2670*/  @!P1 LEA.HI.X.SX32 R153, R228, R4, 0x1, P2 ;  /* 0x00000004e4999211 */ /* 0x000fe400010f0eff */
[----:B------:R-:W-:-:S04]  /*2680*/  @!P1 LEA R212, P2, R152, c[0x0][0x198], 0x1 ;  /* 0x0000660098d49a11 */ /* 0x000fc800078408ff */
        /* <DEDUP_REMOVED lines=27> */
.L_x_516:
[----:B0-----:R-:W-:Y:S05]  /*2840*/  BSYNC B1 ;  /* 0x0000000000017941 */ /* 0x001fea0003800000 */
.L_x_515:
[----:B------:R-:W-:Y:S01]  /*2850*/  BSSY B1, `(.L_x_517) ;  /* 0x000001f000017945 */ /* 0x000fe20003800000 */
[----:B------:R-:W-:Y:S05]  /*2860*/  @P3 BRA `(.L_x_518) ;  /* 0x000001d000003947 */ /* 0x000fea0003800000 */
[----:B------:R-:W-:Y:S01]  /*2870*/  IADD3 R8, R223, c[0x0][0x1d4], RZ ;  /* 0x00007500df087a10 */ /* 0x000fe20007ffe0ff */
[----:B------:R-:W-:-:S04]  /*2880*/  CS2R R10, SRZ ;  /* 0x00000000000a7805 */ /* 0x000fc8000001ff00 */
[----:B------:R-:W-:-:S05]  /*2890*/  IMAD.SHL.U32 R227, R8, 0x8, RZ ;  /* 0x0000000808e37824 */ /* 0x000fca00078e00ff */
        /* <DEDUP_REMOVED lines=26> */
.L_x_518:
[----:B0-----:R-:W-:Y:S05]  /*2a40*/  BSYNC B1 ;  /* 0x0000000000017941 */ /* 0x001fea0003800000 */
.L_x_517:
[----:B------:R-:W-:Y:S01]  /*2a50*/  BSSY B1, `(.L_x_519) ;  /* 0x0000021000017945 */ /* 0x000fe20003800000 */
[----:B------:R-:W-:Y:S05]  /*2a60*/  @P3 BRA `(.L_x_520) ;  /* 0x000001f000003947 */ /* 0x000fea0003800000 */
[----:B------:R-:W-:Y:S01]  /*2a70*/  IMAD.MOV.U32 R156, RZ, RZ, c[0x0][0x1d4] ;  /* 0x00007500ff9c7624 */ /* 0x000fe200078e00ff */
[----:B------:R-:W-:-:S03]  /*2a80*/  CS2R R158, SRZ ;  /* 0x00000000009e7805 */ /* 0x000fc6000001ff00 */
[----:B------:R-:W-:-:S04]  /*2a90*/  IMAD R156, R156, 0x2, R223 ;  /* 0x000000029c9c7824 */ /* 0x000fc800078e02df */
        /* <DEDUP_REMOVED lines=28> */
.L_x_520:
[----:B0-----:R-:W-:Y:S05]  /*2c60*/  BSYNC B1 ;  /* 0x0000000000017941 */ /* 0x001fea0003800000 */
.L_x_519:
[----:B------:R-:W-:Y:S01]  /*2c70*/  BSSY B1, `(.L_x_521) ;  /* 0x0000020000017945 */ /* 0x000fe20003800000 */
[----:B------:R-:W-:Y:S05]  /*2c80*/  @P3 BRA `(.L_x_522) ;  /* 0x000001e000003947 */ /* 0x000fea0003800000 */
[----:B------:R-:W-:Y:S01]  /*2c90*/  IMAD R160, R222, 0x3, R223 ;  /* 0x00000003dea07824 */ /* 0x000fe200078e02df */
[----:B------:R-:W-:-:S03]  /*2ca0*/  CS2R R162, SRZ ;  /* 0x0000000000a27805 */ /* 0x000fc6000001ff00 */
        /* <DEDUP_REMOVED lines=28> */
.L_x_522:
[----:B0-----:R-:W-:Y:S05]  /*2e70*/  BSYNC B1 ;  /* 0x0000000000017941 */ /* 0x001fea0003800000 */
.L_x_521:
        /* <DEDUP_REMOVED lines=32> */
.L_x_524:
[----:B0-----:R-:W-:Y:S05]  /*3080*/  BSYNC B1 ;  /* 0x0000000000017941 */ /* 0x001fea0003800000 */
.L_x_523:
        /* <DEDUP_REMOVED lines=32> */
.L_x_526:
[----:B0-----:R-:W-:Y:S05]  /*3290*/  BSYNC B1 ;  /* 0x0000000000017941 */ /* 0x001fea0003800000 */
.L_x_525:
        /* <DEDUP_REMOVED lines=32> */
.L_x_528:
[----:B0-----:R-:W-:Y:S05]  /*34a0*/  BSYNC B1 ;  /* 0x0000000000017941 */ /* 0x001fea0003800000 */
.L_x_527:
        /* <DEDUP_REMOVED lines=32> */
.L_x_530:
[----:B0-----:R-:W-:Y:S05]  /*36b0*/  BSYNC B1 ;  /* 0x0000000000017941 */ /* 0x001fea0003800000 */
.L_x_529:
        /* <DEDUP_REMOVED lines=32> */
.L_x_532:
[----:B0-----:R-:W-:Y:S05]  /*38c0*/  BSYNC B1 ;  /* 0x0000000000017941 */ /* 0x001fea0003800000 */
.L_x_531:
        /* <DEDUP_REMOVED lines=32> */
.L_x_534:
[----:B0-----:R-:W-:Y:S05]  /*3ad0*/  BSYNC B1 ;  /* 0x0000000000017941 */ /* 0x001fea0003800000 */
.L_x_533:
        /* <DEDUP_REMOVED lines=32> */
.L_x_536:
[----:B0-----:R-:W-:Y:S05]  /*3ce0*/  BSYNC B1 ;  /* 0x0000000000017941 */ /* 0x001fea0003800000 */
.L_x_535:
        /* <DEDUP_REMOVED lines=32> */
.L_x_538:
[----:B0-----:R-:W-:Y:S05]  /*3ef0*/  BSYNC B1 ;  /* 0x0000000000017941 */ /* 0x001fea0003800000 */
.L_x_537:
        /* <DEDUP_REMOVED lines=32> */
.L_x_540:
[----:B0-----:R-:W-:Y:S05]  /*4100*/  BSYNC B1 ;  /* 0x0000000000017941 */ /* 0x001fea0003800000 */
.L_x_539:
        /* <DEDUP_REMOVED lines=32> */
.L_x_542:
[----:B0-----:R-:W-:Y:S05]  /*4310*/  BSYNC B1 ;  /* 0x0000000000017941 */ /* 0x001fea0003800000 */
.L_x_541:
        /* <DEDUP_REMOVED lines=32> */
.L_x_544:
[----:B0-----:R-:W-:Y:S05]  /*4520*/  BSYNC B1 ;  /* 0x0000000000017941 */ /* 0x001fea0003800000 */
.L_x_543:
[----:B------:R-:W-:Y:S01]  /*4530*/  BSSY B1, `(.L_x_545) ;  /* 0x000001f000017945 */ /* 0x000fe20003800000 */
[----:B------:R-:W-:Y:S05]  /*4540*/  @P3 BRA `(.L_x_546) ;  /* 0x000001d000003947 */ /* 0x000fea0003800000 */
        /* <DEDUP_REMOVED lines=29> */
.L_x_546:
[----:B0-----:R-:W-:Y:S05]  /*4720*/  BSYNC B1 ;  /* 0x0000000000017941 */ /* 0x001fea0003800000 */
.L_x_545:
        /* <DEDUP_REMOVED lines=96> */
.L_x_548:
[----:B------:R-:W-:Y:S05]  /*4d30*/  BSYNC B1 ;  /* 0x0000000000017941 */ /* 0x000fea0003800000 */
.L_x_547:
[----:B------:R-:W-:-:S04]  /*4d40*/  IADD3 R21, R21, 0x100, RZ ;  /* 0x0000010015157810 */ /* 0x000fc80007ffe0ff */
[----:B------:R-:W-:-:S13]  /*4d50*/  ISETP.GE.AND P0, PT, R21, R220, PT ;  /* 0x000000dc1500720c */ /* 0x000fda0003f06270 */
[----:B------:R-:W-:Y:S01]  /*4d60*/  @P0 CALL.REL.NOINC `(.L_x_514) ;  /* 0x0000001000000944 */ /* 0x000fe20003c00000 */
[----:B------:R-:W-:Y:S05]  /*4d70*/  BRA `(.L_x_549) ;  /* 0xffffd6b000007947 */ /* 0x000fea000383ffff */
.L_x_514:
[----:B------:R-:W-:Y:S05]  /*4d80*/  BSYNC B0 ;  /* 0x0000000000007941 */ /* 0x000fea0003800000 */
.L_x_513:
        /* <DEDUP_REMOVED lines=13> */
[----:B------:R-:W1:Y:S02]  /*4e60*/  SHFL.BFLY PT, R4, R3, 0x4, 0x1f ;  /* 0x0c801f0003047f89 */ /* 0x000e6400000e0000 */
[----:B-1----:R-:W-:-:S05]  /*4e70*/  FMNMX.FTZ R4, R3, R4, !PT ;  /* 0x0000000403047209 */ /* 0x002fca0007810000 */
[----:B0-----:R-:W0:Y:S02]  /*4e80*/  SHFL.BFLY PT, R5, R4, 0x2, 0x1f ;  /* 0x0c401f0004057f89 */ /* 0x001e2400000e0000 */
[----:B0-----:R-:W-:-:S05]  /*4e90*/  FMNMX.FTZ R5, R4, R5, !PT ;  /* 0x0000000504057209 */ /* 0x001fca0007810000 */
[----:B------:R-:W0:Y:S02]  /*4ea0*/  SHFL.BFLY PT, R6, R5, 0x1, 0x1f ;  /* 0x0c201f0005067f89 */ /* 0x000e2400000e0000 */
[----:B0-----:R-:W-:Y:S01]  /*4eb0*/  FMNMX.FTZ R9, R5, R6, !PT ;  /* 0x0000000605097209 */ /* 0x001fe20007810000 */
[----:B------:R-:W-:-:S04]  /*4ec0*/  IMAD.MOV.U32 R6, RZ, RZ, RZ ;  /* 0x000000ffff067224 */ /* 0x000fc800078e00ff */
[----:B------:R0:W-:Y:S04]  /*4ed0*/  @!P0 STS [R8.X4], R9 ;  /* 0x0000000908008388 */ /* 0x0001e80000004800 */
[----:B------:R-:W-:Y:S01]  /*4ee0*/  BAR.SYNC.DEFER_BLOCKING 0x0 ;  /* 0x0000000000007b1d */ /* 0x000fe20000010000 */
[----:B0-----:R-:W-:-:S05]  /*4ef0*/  IMAD.IADD R9, R19, 0x1, R216 ;  /* 0x0000000113097824 */ /* 0x001fca00078e02d8 */
[----:B------:R-:W0:Y:S01]  /*4f00*/  @!P1 LDS R0, [R12.X4] ;  /* 0x000000000c009984 */ /* 0x000e220000004800 */
[----:B------:R-:W-:-:S03]  /*4f10*/  ISETP.GE.AND P1, PT, R9, R16, PT ;  /* 0x000000100900720c */ /* 0x000fc60003f26270 */
[----:B0-----:R-:W0:Y:S02]  /*4f20*/  SHFL.BFLY PT, R3, R0, 0x4, 0x1f ;  /* 0x0c801f0000037f89 */ /* 0x001e2400000e0000 */
[----:B0-----:R-:W-:-:S05]  /*4f30*/  FMNMX.FTZ R3, R3, R0, !PT ;  /* 0x0000000003037209 */ /* 0x001fca0007810000 */
[----:B------:R-:W0:Y:S02]  /*4f40*/  SHFL.BFLY PT, R4, R3, 0x2, 0x1f ;  /* 0x0c401f0003047f89 */ /* 0x000e2400000e0000 */
        /* <DEDUP_REMOVED lines=15> */
.L_x_557:
[----:B-1----:R-:W-:Y:S01]  /*5040*/  IMAD.IADD R4, R9, 0x1, -R216 ;  /* 0x0000000109047824 */ /* 0x002fe200078e0ad8 */
[----:B------:R-:W-:Y:S01]  /*5050*/  IADD3 R3, R3, -0x1, RZ ;  /* 0xffffffff03037810 */ /* 0x000fe20007ffe0ff */
[----:B------:R-:W-:Y:S03]  /*5060*/  BSSY B2, `(.L_x_554) ;  /* 0x0000011000027945 */ /* 0x000fe60003800000 */
[----:B------:R-:W-:Y:S02]  /*5070*/  ISETP.NE.AND P3, PT, R3, RZ, PT ;  /* 0x000000ff0300720c */ /* 0x000fe40003f65270 */
[----:B--2---:R-:W-:Y:S01]  /*5080*/  LEA R8, R4, 0x240, 0x2 ;  /* 0x0000024004087811 */ /* 0x004fe200078e10ff */
[----:B------:R-:W-:Y:S05]  /*5090*/  @!P0 BRA `(.L_x_555) ;  /* 0x0000009000008947 */ /* 0x000fea0003800000 */
[----:B------:R-:W-:Y:S01]  /*50a0*/  IMAD R4, R2, c[0x0][0x1d4], RZ ;  /* 0x0000750002047a24 */ /* 0x000fe200078e02ff */
[----:B0-----:R-:W-:-:S04]  /*50b0*/  SHF.R.S32.HI R5, RZ, 0x1f, R9 ;  /* 0x0000001fff057819 */ /* 0x001fc80000011409 */
[--C-:B------:R-:W-:Y:S02]  /*50c0*/  SHF.R.S32.HI R12, RZ, 0x1f, R4.reuse ;  /* 0x0000001fff0c7819 */ /* 0x100fe40000011404 */
[----:B------:R-:W-:-:S04]  /*50d0*/  IADD3 R4, P4, P5, R9, c[0x0][0x200], R4 ;  /* 0x0000800009047a10 */ /* 0x000fc80007d9e004 */
[----:B------:R-:W-:-:S05]  /*50e0*/  IADD3.X R5, R5, c[0x0][0x204], R12, P4, P5 ;  /* 0x0000810005057a10 */ /* 0x000fca00027ea40c */
[----:B------:R-:W2:Y:S02]  /*50f0*/  LDG.E.U8 R4, [R4.64] ;  /* 0x0000002404047981 */ /* 0x000ea4000c1e1100 */
[----:B--2---:R-:W-:-:S13]  /*5100*/  ISETP.NE.AND P4, PT, R4, RZ, PT ;  /* 0x000000ff0400720c */ /* 0x004fda0003f85270 */
[----:B------:R-:W-:Y:S01]  /*5110*/  @P4 IMAD.MOV.U32 R11, RZ, RZ, RZ ;  /* 0x000000ffff0b4224 */ /* 0x000fe200078e00ff */
[----:B------:R-:W-:Y:S05]  /*5120*/  @P4 BRA `(.L_x_556) ;  /* 0x0000004000004947 */ /* 0x000fea0003800000 */
.L_x_555:
[----:B------:R-:W2:Y:S02]  /*5130*/  LDS R4, [R8] ;  /* 0x0000000008047984 */ /* 0x000ea40000000800 */
[----:B-12---:R-:W-:-:S04]  /*5140*/  FADD.FTZ R4, -R13, R4 ;  /* 0x000000040d047221 */ /* 0x006fc80000010100 */
[----:B------:R-:W-:-:S04]  /*5150*/  FMUL.FTZ R4, R4, 1.4426950216293334961 ;  /* 0x3fb8aa3b04047820 */ /* 0x000fc80000410000 */
[----:B------:R1:W2:Y:S03]  /*5160*/  MUFU.EX2 R11, R4 ;  /* 0x00000004000b7308 */ /* 0x0002a60000000800 */
.L_x_556:
[----:B------:R-:W-:Y:S05]  /*5170*/  BSYNC B2 ;  /* 0x0000000000027941 */ /* 0x000fea0003800000 */
.L_x_554:
[----:B--2---:R2:W-:Y:S01]  /*5180*/  STS [R8], R11 ;  /* 0x0000000b08007388 */ /* 0x0045e20000000800 */
[----:B------:R-:W-:Y:S01]  /*5190*/  FADD.FTZ R6, R11, R6 ;  /* 0x000000060b067221 */ /* 0x000fe20000010000 */
[----:B------:R-:W-:Y:S01]  /*51a0*/  IADD3 R9, R9, 0x100, RZ ;  /* 0x0000010009097810 */ /* 0x000fe20007ffe0ff */
[----:B------:R-:W-:Y:S05]  /*51b0*/  @P3 BRA `(.L_x_557) ;  /* 0xfffffe8000003947 */ /* 0x000fea000383ffff */
.L_x_553:
[----:B------:R-:W-:Y:S05]  /*51c0*/  BSYNC B1 ;  /* 0x0000000000017941 */ /* 0x000fea0003800000 */
.L_x_552:
[----:B------:R-:W-:-:S13]  /*51d0*/  ISETP.GE.U32.AND P0, PT, R0, 0x300, PT ;  /* 0x000003000000780c */ /* 0x000fda0003f06070 */
[----:B------:R-:W-:Y:S05]  /*51e0*/  @!P0 BRA `(.L_x_551) ;  /* 0x0000040000008947 */ /* 0x000fea0003800000 */
[----:B--2---:R-:W-:Y:S01]  /*51f0*/  IMAD R8, R2, c[0x0][0x1d4], RZ ;  /* 0x0000750002087a24 */ /* 0x004fe200078e02ff */
[----:B------:R-:W-:-:S04]  /*5200*/  ISETP.NE.U32.AND P0, PT, RZ, c[0x0][0x200], PT ;  /* 0x00008000ff007a0c */ /* 0x000fc80003f05070 */
[----:B------:R-:W-:Y:S02]  /*5210*/  ISETP.NE.AND.EX P0, PT, RZ, c[0x0][0x204], PT, P0 ;  /* 0x00008100ff007a0c */ /* 0x000fe40003f05300 */
[----:B------:R-:W-:Y:S02]  /*5220*/  SHF.R.S32.HI R12, RZ, 0x1f, R8 ;  /* 0x0000001fff0c7819 */ /* 0x000fe40000011408 */
.L_x_570:
[----:B-1----:R-:W-:Y:S01]  /*5230*/  SHF.R.S32.HI R3, RZ, 0x1f, R9 ;  /* 0x0000001fff037819 */ /* 0x002fe20000011409 */
[C---:B0-----:R-:W-:Y:S01]  /*5240*/  IMAD.IADD R0, R9.reuse, 0x1, -R216 ;  /* 0x0000000109007824 */ /* 0x041fe200078e0ad8 */
[C---:B-1----:R-:W-:Y:S01]  /*5250*/  IADD3 R4, P4, P5, R9.reuse, c[0x0][0x200], R8 ;  /* 0x0000800009047a10 */ /* 0x042fe20007d9e008 */
[----:B------:R-:W-:Y:S01]  /*5260*/  BSSY B1, `(.L_x_558) ;  /* 0x000000e000017945 */ /* 0x000fe20003800000 */
[----:B------:R-:W-:Y:S02]  /*5270*/  IADD3 R9, R9, 0x400, RZ ;  /* 0x0000040009097810 */ /* 0x000fe40007ffe0ff */
[----:B0-----:R-:W-:Y:S02]  /*5280*/  IADD3.X R5, R3, c[0x0][0x204], R12, P4, P5 ;  /* 0x0000810003057a10 */ /* 0x001fe400027ea40c */
[----:B------:R-:W-:-:S02]  /*5290*/  ISETP.GE.AND P3, PT, R9, R16, PT ;  /* 0x000000100900720c */ /* 0x000fc40003f66270 */
[----:B------:R-:W-:Y:S01]  /*52a0*/  LEA R11, R0, 0x240, 0x2 ;  /* 0x00000240000b7811 */ /* 0x000fe200078e10ff */
[----:B------:R-:W-:Y:S05]  /*52b0*/  @!P0 BRA `(.L_x_559) ;  /* 0x0000004000008947 */ /* 0x000fea0003800000 */
[----:B------:R-:W2:Y:S02]  /*52c0*/  LDG.E.U8 R0, [R4.64] ;  /* 0x0000002404007981 */ /* 0x000ea4000c1e1100 */
[----:B--2---:R-:W-:-:S13]  /*52d0*/  ISETP.NE.AND P4, PT, R0, RZ, PT ;  /* 0x000000ff0000720c */ /* 0x004fda0003f85270 */
[----:B------:R-:W-:Y:S01]  /*52e0*/  @P4 IMAD.MOV.U32 R3, RZ, RZ, RZ ;  /* 0x000000ffff034224 */ /* 0x000fe200078e00ff */
[----:B------:R-:W-:Y:S05]  /*52f0*/  @P4 BRA `(.L_x_560) ;  /* 0x0000004000004947 */ /* 0x000fea0003800000 */
.L_x_559:
[----:B------:R-:W0:Y:S02]  /*5300*/  LDS R0, [R11] ;  /* 0x000000000b007984 */ /* 0x000e240000000800 */
[----:B0-----:R-:W-:-:S04]  /*5310*/  FADD.FTZ R0, -R13, R0 ;  /* 0x000000000d007221 */ /* 0x001fc80000010100 */
[----:B------:R-:W-:-:S04]  /*5320*/  FMUL.FTZ R0, R0, 1.4426950216293334961 ;  /* 0x3fb8aa3b00007820 */ /* 0x000fc80000410000 */
[----:B------:R0:W1:Y:S03]  /*5330*/  MUFU.EX2 R3, R0 ;  /* 0x0000000000037308 */ /* 0x0000660000000800 */
.L_x_560:
[----:B------:R-:W-:Y:S05]  /*5340*/  BSYNC B1 ;  /* 0x0000000000017941 */ /* 0x000fea0003800000 */
.L_x_558:
        /* <DEDUP_REMOVED lines=8> */
.L_x_562:
[----:B0-----:R-:W0:Y:S02]  /*53d0*/  LDS R0, [R11+0x400] ;  /* 0x000400000b007984 */ /* 0x001e240000000800 */
[----:B0-----:R-:W-:-:S04]  /*53e0*/  FADD.FTZ R0, -R13, R0 ;  /* 0x000000000d007221 */ /* 0x001fc80000010100 */
[----:B------:R-:W-:-:S06]  /*53f0*/  FMUL.FTZ R0, R0, 1.4426950216293334961 ;  /* 0x3fb8aa3b00007820 */ /* 0x000fcc0000410000 */
[----:B------:R-:W0:Y:S02]  /*5400*/  MUFU.EX2 R0, R0 ;  /* 0x0000000000007308 */ /* 0x000e240000000800 */
.L_x_563:
[----:B------:R-:W-:Y:S05]  /*5410*/  BSYNC B1 ;  /* 0x0000000000017941 */ /* 0x000fea0003800000 */
.L_x_561:
        /* <DEDUP_REMOVED lines=8> */
.L_x_565:
[----:B0-----:R-:W0:Y:S02]  /*54a0*/  LDS R0, [R11+0x800] ;  /* 0x000800000b007984 */ /* 0x001e240000000800 */
[----:B0-----:R-:W-:-:S04]  /*54b0*/  FADD.FTZ R0, -R13, R0 ;  /* 0x000000000d007221 */ /* 0x001fc80000010100 */
[----:B------:R-:W-:-:S06]  /*54c0*/  FMUL.FTZ R0, R0, 1.4426950216293334961 ;  /* 0x3fb8aa3b00007820 */ /* 0x000fcc0000410000 */
[----:B------:R-:W0:Y:S02]  /*54d0*/  MUFU.EX2 R0, R0 ;  /* 0x0000000000007308 */ /* 0x000e240000000800 */
.L_x_566:
[----:B------:R-:W-:Y:S05]  /*54e0*/  BSYNC B1 ;  /* 0x0000000000017941 */ /* 0x000fea0003800000 */
.L_x_564:
        /* <DEDUP_REMOVED lines=8> */
.L_x_568:
[----:B0-----:R-:W0:Y:S02]  /*5570*/  LDS R0, [R11+0xc00] ;  /* 0x000c00000b007984 */ /* 0x001e240000000800 */
[----:B0-----:R-:W-:-:S04]  /*5580*/  FADD.FTZ R0, -R13, R0 ;  /* 0x000000000d007221 */ /* 0x001fc80000010100 */
[----:B------:R-:W-:-:S06]  /*5590*/  FMUL.FTZ R0, R0, 1.4426950216293334961 ;  /* 0x3fb8aa3b00007820 */ /* 0x000fcc0000410000 */
[----:B------:R-:W0:Y:S02]  /*55a0*/  MUFU.EX2 R0, R0 ;  /* 0x0000000000007308 */ /* 0x000e240000000800 */
.L_x_569:
[----:B------:R-:W-:Y:S05]  /*55b0*/  BSYNC B1 ;  /* 0x0000000000017941 */ /* 0x000fea0003800000 */
.L_x_567:
[----:B0-----:R0:W-:Y:S01]  /*55c0*/  STS [R11+0xc00], R0 ;  /* 0x000c00000b007388 */ /* 0x0011e20000000800 */
[----:B------:R-:W-:Y:S01]  /*55d0*/  FADD.FTZ R6, R15, R0 ;  /* 0x000000000f067221 */ /* 0x000fe20000010000 */
[----:B------:R-:W-:Y:S05]  /*55e0*/  @!P3 BRA `(.L_x_570) ;  /* 0xfffffc400000b947 */ /* 0x000fea000383ffff */
.L_x_551:
[----:B------:R-:W-:Y:S05]  /*55f0*/  BSYNC B0 ;  /* 0x0000000000007941 */ /* 0x000fea0003800000 */
.L_x_550:
[----:B-1----:R-:W1:Y:S01]  /*5600*/  SHFL.BFLY PT, R3, R6, 0x10, 0x1f ;  /* 0x0e001f0006037f89 */ /* 0x002e6200000e0000 */
[----:B--2---:R-:W-:Y:S01]  /*5610*/  LOP3.LUT P0, R8, R19, 0x1f, RZ, 0xc0, !PT ;  /* 0x0000001f13087812 */ /* 0x004fe2000780c0ff */
[----:B------:R-:W2:Y:S01]  /*5620*/  LDC.U8 R12, c[0x0][0x26c] ;  /* 0x00009b00ff0c7b82 */ /* 0x000ea20000000000 */
        /* <DEDUP_REMOVED lines=11> */
[----:B0-----:R-:W0:Y:S01]  /*56e0*/  SHFL.BFLY PT, R0, R3, 0x8, 0x1f ;  /* 0x0d001f0003007f89 */ /* 0x001e2200000e0000 */
        /* <DEDUP_REMOVED lines=9> */
[----:B------:R-:W-:Y:S04]  /*5780*/  @!P0 STS [R6+0x20], R9 ;  /* 0x0000200906008388 */ /* 0x000fe80000000800 */
[----:B------:R-:W-:Y:S01]  /*5790*/  BAR.SYNC.DEFER_BLOCKING 0x0 ;  /* 0x0000000000007b1d */ /* 0x000fe20000010000 */
[----:B--2---:R-:W-:-:S05]  /*57a0*/  ISETP.NE.AND P0, PT, R12, RZ, PT ;  /* 0x000000ff0c00720c */ /* 0x004fca0003f05270 */
        /* <DEDUP_REMOVED lines=26> */
.L_x_575:
[C---:B------:R-:W-:Y:S01]  /*5950*/  IMAD.IADD R14, R3.reuse, 0x1, -R216 ;  /* 0x00000001030e7824 */ /* 0x040fe200078e0ad8 */
[C---:B0-----:R-:W-:Y:S02]  /*5960*/  @P0 IADD3 R9, P3, R3.reuse, R4, RZ ;  /* 0x0000000403090210 */ /* 0x041fe40007f7e0ff */
[----:B------:R-:W-:Y:S02]  /*5970*/  IADD3 R0, R0, -0x1, RZ ;  /* 0xffffffff00007810 */ /* 0x000fe40007ffe0ff */
[----:B------:R-:W0:Y:S02]  /*5980*/  LDS R6, [R14.X4+0x240] ;  /* 0x000240000e067984 */ /* 0x000e240000004800 */
[----:B0-----:R-:W-:Y:S01]  /*5990*/  FMUL.FTZ R15, R6, R13 ;  /* 0x0000000d060f7220 */ /* 0x001fe20000410000 */
[----:B------:R-:W-:Y:S02]  /*59a0*/  @P0 LEA.HI.X.SX32 R6, R3, R5, 0x1, P3 ;  /* 0x0000000503060211 */ /* 0x000fe400018f0eff */
[----:B------:R-:W-:-:S02]  /*59b0*/  @P0 LEA R8, P3, R9, c[0x0][0x260], 0x2 ;  /* 0x0000980009080a11 */ /* 0x000fc400078610ff */
[----:B------:R-:W-:Y:S02]  /*59c0*/  F2FP.PACK_AB R11, RZ, R15 ;  /* 0x0000000fff0b723e */ /* 0x000fe400000000ff */
[----:B------:R-:W-:Y:S02]  /*59d0*/  @P0 LEA.HI.X R9, R9, c[0x0][0x264], R6, 0x2, P3 ;  /* 0x0000990009090a11 */ /* 0x000fe400018f1406 */
[----:B------:R-:W-:Y:S02]  /*59e0*/  LEA R6, R14, UR6, 0x1 ;  /* 0x000000060e067c11 */ /* 0x000fe4000f8e08ff */
[----:B------:R-:W-:Y:S01]  /*59f0*/  ISETP.NE.AND P3, PT, R0, RZ, PT ;  /* 0x000000ff0000720c */ /* 0x000fe20003f65270 */
[----:B------:R0:W-:Y:S01]  /*5a00*/  @P0 STG.E [R8.64], R15 ;  /* 0x0000000f08000986 */ /* 0x0001e2000c101924 */
[----:B------:R-:W-:-:S03]  /*5a10*/  IADD3 R3, R3, 0x100, RZ ;  /* 0x0000010003037810 */ /* 0x000fc60007ffe0ff */
[----:B------:R0:W-:Y:S08]  /*5a20*/  STS.U16 [R6], R11 ;  /* 0x0000000b06007388 */ /* 0x0001f00000000400 */
[----:B------:R-:W-:Y:S05]  /*5a30*/  @P3 BRA `(.L_x_575) ;  /* 0xffffff1000003947 */ /* 0x000fea000383ffff */
.L_x_574:
[----:B01----:R-:W-:Y:S05]  /*5a40*/  BSYNC B1 ;  /* 0x0000000000017941 */ /* 0x003fea0003800000 */
.L_x_573:
        /* <DEDUP_REMOVED lines=8> */
.L_x_576:
        /* <DEDUP_REMOVED lines=34> */
.L_x_572:
[----:B------:R-:W-:Y:S05]  /*5cf0*/  BSYNC B0 ;  /* 0x0000000000007941 */ /* 0x000fea0003800000 */
.L_x_571:
[----:B------:R-:W1:Y:S01]  /*5d00*/  S2R R14, SR_CTAID.X ;  /* 0x00000000000e7919 */ /* 0x000e620000002500 */
[----:B------:R-:W-:Y:S01]  /*5d10*/  SHF.R.S32.HI R0, RZ, 0x1f, R25 ;  /* 0x0000001fff007819 */ /* 0x000fe20000011419 */
[----:B------:R-:W-:Y:S01]  /*5d20*/  BSSY B0, `(.L_x_577) ;  /* 0x000001f000007945 */ /* 0x000fe20003800000 */
[----:B------:R-:W-:Y:S01]  /*5d30*/  LEA.HI R10, R10, R19, RZ, 0x4 ;  /* 0x000000130a0a7211 */ /* 0x000fe200078f20ff */
[----:B------:R-:W-:Y:S01]  /*5d40*/  CS2R R8, SRZ ;  /* 0x0000000000087805 */ /* 0x000fe2000001ff00 */
[----:B------:R-:W-:-:S02]  /*5d50*/  LEA.HI R3, R0, R25, RZ, 0x4 ;  /* 0x0000001900037211 */ /* 0x000fc400078f20ff */
[----:B------:R-:W-:Y:S02]  /*5d60*/  LOP3.LUT R0, R10, 0xfffffff0, RZ, 0xc0, !PT ;  /* 0xfffffff00a007812 */ /* 0x000fe400078ec0ff */
[----:B------:R-:W-:Y:S02]  /*5d70*/  LOP3.LUT R4, R3, 0xfffffff0, RZ, 0xc0, !PT ;  /* 0xfffffff003047812 */ /* 0x000fe400078ec0ff */
[----:B------:R-:W-:Y:S01]  /*5d80*/  SHF.R.S32.HI R21, RZ, 0x4, R10 ;  /* 0x00000004ff157819 */ /* 0x000fe2000001140a */
[----:B------:R-:W-:Y:S01]  /*5d90*/  IMAD.IADD R27, R19, 0x1, -R0 ;  /* 0x00000001131b7824 */ /* 0x000fe200078e0a00 */
[----:B------:R-:W-:Y:S01]  /*5da0*/  CS2R R10, SRZ ;  /* 0x00000000000a7805 */ /* 0x000fe2000001ff00 */
        /* <DEDUP_REMOVED lines=8> */
[----:B------:R-:W-:-:S03]  /*5e30*/  SHF.R.S32.HI R33, RZ, 0x1f, R32 ;  /* 0x0000001fff217819 */ /* 0x000fc60000011420 */
        /* <DEDUP_REMOVED lines=12> */
.L_x_579:
[----:B-----5:R1:W-:Y:S02]  /*5f00*/  STS.128 [R27.X16+0x140], R8 ;  /* 0x000140081b007388 */ /* 0x0203e4000000cc00 */
.L_x_578:
[----:B------:R-:W-:Y:S05]  /*5f10*/  BSYNC B0 ;  /* 0x0000000000007941 */ /* 0x000fea0003800000 */
.L_x_577:
[----:B------:R-:W-:Y:S01]  /*5f20*/  BAR.SYNC.DEFER_BLOCKING 0x0 ;  /* 0x0000000000007b1d */ /* 0x000fe20000010000 */
[----:B------:R-:W-:Y:S01]  /*5f30*/  IMAD.MOV.U32 R15, RZ, RZ, RZ ;  /* 0x000000ffff0f7224 */ /* 0x000fe200078e00ff */
[----:B------:R-:W-:Y:S01]  /*5f40*/  CS2R R12, SRZ ;  /* 0x00000000000c7805 */ /* 0x000fe2000001ff00 */
[----:B0-----:R-:W-:Y:S01]  /*5f50*/  CS2R R6, SRZ ;  /* 0x0000000000067805 */ /* 0x001fe2000001ff00 */
[----:B------:R-:W-:Y:S01]  /*5f60*/  CS2R R4, SRZ ;  /* 0x0000000000047805 */ /* 0x000fe2000001ff00 */
[----:B------:R-:W-:Y:S01]  /*5f70*/  IMAD.MOV.U32 R0, RZ, RZ, RZ ;  /* 0x000000ffff007224 */ /* 0x000fe200078e00ff */
[----:B------:R-:W-:Y:S01]  /*5f80*/  BSSY B0, `(.L_x_580) ;  /* 0x0000186000007945 */ /* 0x000fe20003800000 */
[----:B------:R-:W-:Y:S05]  /*5f90*/  @P0 BRA `(.L_x_581) ;  /* 0x0000184000000947 */ /* 0x000fea0003800000 */
[----:B------:R-:W-:Y:S01]  /*5fa0*/  IMAD.IADD R34, R21, 0x1, R216 ;  /* 0x0000000115227824 */ /* 0x000fe200078e02d8 */
[----:B------:R-:W-:Y:S01]  /*5fb0*/  IMNMX R35, R25, c[0x0][0x1d4], PT ;  /* 0x0000750019237a17 */ /* 0x000fe20003800200 */
[----:B------:R-:W-:Y:S01]  /*5fc0*/  BSSY B1, `(.L_x_582) ;  /* 0x000009b000017945 */ /* 0x000fe20003800000 */
[----:B------:R-:W-:Y:S01]  /*5fd0*/  LEA R40, R21, UR6, 0x1 ;  /* 0x0000000615287c11 */ /* 0x000fe2000f8e08ff */
[----:B------:R-:W-:-:S05]  /*5fe0*/  IMAD R29, R34, 0x60, RZ ;  /* 0x00000060221d7824 */ /* 0x000fca00078e02ff */
[----:B------:R-:W-:Y:S02]  /*5ff0*/  SHF.R.S32.HI R30, RZ, 0x1f, R29 ;  /* 0x0000001fff1e7819 */ /* 0x000fe4000001141d */
[----:B------:R-:W-:-:S04]  /*6000*/  IADD3 R15, P3, R18, R29, RZ ;  /* 0x0000001d120f7210 */ /* 0x000fc80007f7e0ff */
[----:B------:R-:W-:Y:S01]  /*6010*/  LEA R22, P4, R15, c[0x0][0x1a0], 0x1 ;  /* 0x000068000f167a11 */ /* 0x000fe200078808ff */
[----:B------:R-:W-:Y:S01]  /*6020*/  IMAD.X R28, R20, 0x1, R30, P3 ;  /* 0x00000001141c7824 */ /* 0x000fe200018e061e */
[----:B------:R-:W-:-:S04]  /*6030*/  ISETP.GE.AND P3, PT, R34, R35, PT ;  /* 0x000000232200720c */ /* 0x000fc80003f66270 */
[----:B------:R-:W-:Y:S01]  /*6040*/  LEA.HI.X R23, R15, c[0x0][0x1a4], R28, 0x1, P4 ;  /* 0x000069000f177a11 */ /* 0x000fe200020f0c1c */
[----:B------:R-:W-:-:S08]  /*6050*/  IMAD.MOV.U32 R15, RZ, RZ, RZ ;  /* 0x000000ffff0f7224 */ /* 0x000fd000078e00ff */
        /* <DEDUP_REMOVED lines=14> */
[----:B------:R-:W-:Y:S01]  /*6140*/  IMAD.MOV.U32 R0, RZ, RZ, RZ ;  /* 0x000000ffff007224 */ /* 0x000fe200078e00ff */
[----:B------:R-:W-:Y:S01]  /*6150*/  CS2R R4, SRZ ;  /* 0x0000000000047805 */ /* 0x000fe2000001ff00 */
[----:B------:R-:W-:Y:S01]  /*6160*/  IMAD.MOV.U32 R15, RZ, RZ, RZ ;  /* 0x000000ffff0f7224 */ /* 0x000fe200078e00ff */
[----:B------:R-:W-:Y:S01]  /*6170*/  LOP3.LUT P3, RZ, R28, 0x10, RZ, 0xc0, !PT ;  /* 0x000000101cff7812 */ /* 0x000fe2000786c0ff */
[----:B------:R-:W-:-:S12]  /*6180*/  IMAD.WIDE R36, R36, R37, c[0x0][0x238] ;  /* 0x00008e0024247625 */ /* 0x000fd800078e0225 */
[----:B------:R-:W-:Y:S05]  /*6190*/  @P3 BRA `(.L_x_585) ;  /* 0x0000028000003947 */ /* 0x000fea0003800000 */
[----:B------:R-:W-:Y:S01]  /*61a0*/  IADD3 R29, P2, R32, R29, RZ ;  /* 0x0000001d201d7210 */ /* 0x000fe20007f5e0ff */
[----:B------:R-:W0:Y:S04]  /*61b0*/  LDS.U16 R0, [R40] ;  /* 0x0000000028007984 */ /* 0x000e280000000400 */
[----:B------:R-:W-:Y:S01]  /*61c0*/  IMAD.X R30, R33, 0x1, R30, P2 ;  /* 0x00000001211e7824 */ /* 0x000fe200010e061e */
[----:B------:R-:W-:-:S04]  /*61d0*/  LEA R4, P2, R29, c[0x0][0x1a0], 0x1 ;  /* 0x000068001d047a11 */ /* 0x000fc800078408ff */
[----:B------:R-:W-:-:S06]  /*61e0*/  LEA.HI.X R5, R29, c[0x0][0x1a4], R30, 0x1, P2 ;  /* 0x000069001d057a11 */ /* 0x000fcc00010f0c1e */
[----:B------:R-:W5:Y:S01]  /*61f0*/  LDG.E.128 R4, [R4.64] ;  /* 0x0000002404047981 */ /* 0x000f62000c1e1d00 */
[----:B------:R-:W-:Y:S02]  /*6200*/  ULDC UR5, c[0x0][0x1ec] ;  /* 0x00007b0000057ab9 */ /* 0x000fe40000000800 */
[----:B------:R-:W-:-:S06]  /*6210*/  UISETP.NE.AND UP0, UPT, URZ, UR5, UPT ;  /* 0x000000053f00728c */ /* 0x000fcc000bf05270 */
[----:B------:R-:W-:Y:S01]  /*6220*/  PLOP3.LUT P2, PT, PT, PT, UP0, 0x80, 0x0 ;  /* 0x000000000000781c */ /* 0x000fe20003f4f008 */
[----:B0-----:R-:W-:-:S12]  /*6230*/  HADD2.F32 R15, -RZ, R0.H0_H0 ;  /* 0x20000000ff0f7230 */ /* 0x001fd80000004100 */
[----:B------:R-:W-:Y:S05]  /*6240*/  @P2 BRA `(.L_x_586) ;  /* 0x000000c000002947 */ /* 0x000fea0003800000 */
[----:B------:R-:W-:Y:S01]  /*6250*/  ISETP.NE.AND P5, PT, R26, RZ, PT ;  /* 0x000000ff1a00720c */ /* 0x000fe20003fa5270 */
[----:B------:R-:W0:-:S12]  /*6260*/  LDS.128 R44, [R27.X16+0x140] ;  /* 0x000140001b2c7984 */ /* 0x000e18000000cc00 */
[----:B------:R-:W2:Y:S01]  /*6270*/  @P5 LDG.E.128 R48, [R36.64] ;  /* 0x0000002424305981 */ /* 0x000ea2000c1e1d00 */
[----:B0----5:R-:W-:Y:S01]  /*6280*/  HFMA2.MMA R4, R4, 1, 1, R44 ;  /* 0x3c003c0004047835 */ /* 0x021fe2000000002c */
        /* <DEDUP_REMOVED lines=8> */
.L_x_586:
[--C-:B-----5:R-:W-:Y:S01]  /*6310*/  HADD2.F32 R0, -RZ, R4.reuse.H0_H0 ;  /* 0x20000004ff007230 */ /* 0x120fe20000004100 */
[----:B------:R-:W-:Y:S01]  /*6320*/  IADD3 R41, R34, 0x10, RZ ;  /* 0x0000001022297810 */ /* 0x000fe20007ffe0ff */
[----:B0-----:R-:W-:Y:S02]  /*6330*/  HADD2.F32 R4, -RZ, R4.H1_H1 ;  /* 0x30000004ff047230 */ /* 0x001fe40000004100 */
[--C-:B------:R-:W-:Y:S01]  /*6340*/  HADD2.F32 R12, -RZ, R5.reuse.H0_H0 ;  /* 0x20000005ff0c7230 */ /* 0x100fe20000004100 */
[C---:B------:R-:W-:Y:S01]  /*6350*/  FFMA.FTZ R0, R15.reuse, R0, RZ ;  /* 0x000000000f007223 */ /* 0x040fe200000100ff */
[----:B------:R-:W-:Y:S01]  /*6360*/  HADD2.F32 R30, -RZ, R5.H1_H1 ;  /* 0x30000005ff1e7230 */ /* 0x000fe20000004100 */
[C---:B------:R-:W-:Y:S01]  /*6370*/  FFMA.FTZ R5, R15.reuse, R4, RZ ;  /* 0x000000040f057223 */ /* 0x040fe200000100ff */
[--C-:B------:R-:W-:Y:S01]  /*6380*/  HADD2.F32 R38, -RZ, R6.reuse.H0_H0 ;  /* 0x20000006ff267230 */ /* 0x100fe20000004100 */
[----:B------:R-:W-:Y:S01]  /*6390*/  FFMA.FTZ R4, R15, R12, RZ ;  /* 0x0000000c0f047223 */ /* 0x000fe200000100ff */
[----:B------:R-:W-:-:S02]  /*63a0*/  HADD2.F32 R42, -RZ, R6.H1_H1 ;  /* 0x30000006ff2a7230 */ /* 0x000fc40000004100 */
[--C-:B------:R-:W-:Y:S01]  /*63b0*/  HADD2.F32 R44, -RZ, R7.reuse.H0_H0 ;  /* 0x20000007ff2c7230 */ /* 0x100fe20000004100 */
[C---:B------:R-:W-:Y:S01]  /*63c0*/  FFMA.FTZ R6, R15.reuse, R38, RZ ;  /* 0x000000260f067223 */ /* 0x040fe200000100ff */
[----:B------:R-:W-:Y:S01]  /*63d0*/  HADD2.F32 R46, -RZ, R7.H1_H1 ;  /* 0x30000007ff2e7230 */ /* 0x000fe20000004100 */
[C---:B------:R-:W-:Y:S02]  /*63e0*/  FFMA.FTZ R7, R15.reuse, R30, RZ ;  /* 0x0000001e0f077223 */ /* 0x040fe400000100ff */
[C---:B------:R-:W-:Y:S02]  /*63f0*/  FFMA.FTZ R13, R15.reuse, R42, RZ ;  /* 0x0000002a0f0d7223 */ /* 0x040fe400000100ff */
[C---:B------:R-:W-:Y:S02]  /*6400*/  FFMA.FTZ R12, R15.reuse, R44, RZ ;  /* 0x0000002c0f0c7223 */ /* 0x040fe400000100ff */
[----:B------:R-:W-:Y:S02]  /*6410*/  FFMA.FTZ R15, R15, R46, RZ ;  /* 0x0000002e0f0f7223 */ /* 0x000fe400000100ff */
.L_x_585:
[----:B------:R-:W-:Y:S05]  /*6420*/  BSYNC B2 ;  /* 0x0000000000027941 */ /* 0x000fea0003800000 */
.L_x_584:
[----:B------:R-:W-:-:S13]  /*6430*/  LOP3.LUT P3, RZ, R28, 0xfffffff0, RZ, 0xc0, !PT ;  /* 0xfffffff01cff7812 */ /* 0x000fda000786c0ff */
[----:B------:R-:W-:Y:S05]  /*6440*/  @!P3 BRA `(.L_x_583) ;  /* 0x000005200000b947 */ /* 0x000fea0003800000 */
[----:B------:R-:W-:Y:S02]  /*6450*/  ULDC UR5, c[0x0][0x1ec] ;  /* 0x00007b0000057ab9 */ /* 0x000fe40000000800 */
[----:B------:R-:W-:-:S06]  /*6460*/  UISETP.NE.AND UP0, UPT, URZ, UR5, UPT ;  /* 0x000000053f00728c */ /* 0x000fcc000bf05270 */
[----:B------:R-:W-:Y:S02]  /*6470*/  PLOP3.LUT P2, PT, PT, PT, UP0, 0x80, 0x0 ;  /* 0x000000000000781c */ /* 0x000fe40003f4f008 */
.L_x_589:
[----:B------:R-:W-:Y:S01]  /*6480*/  IMAD R29, R41, 0x60, RZ ;  /* 0x00000060291d7824 */ /* 0x000fe200078e02ff */
[----:B------:R-:W-:-:S04]  /*6490*/  ISETP.NE.AND P5, PT, R26, RZ, PT ;  /* 0x000000ff1a00720c */ /* 0x000fc80003fa5270 */
[----:B------:R-:W-:Y:S02]  /*64a0*/  SHF.R.S32.HI R28, RZ, 0x1f, R29 ;  /* 0x0000001fff1c7819 */ /* 0x000fe4000001141d */
[-C--:B------:R-:W-:Y:S02]  /*64b0*/  IADD3 R39, P3, R32, R29.reuse, RZ ;  /* 0x0000001d20277210 */ /* 0x080fe40007f7e0ff */
[----:B------:R-:W-:-:S03]  /*64c0*/  IADD3 R30, P4, R18, R29, RZ ;  /* 0x0000001d121e7210 */ /* 0x000fc60007f9e0ff */
[--C-:B------:R-:W-:Y:S02]  /*64d0*/  IMAD.X R42, R33, 0x1, R28.reuse, P3 ;  /* 0x00000001212a7824 */ /* 0x100fe400018e061c */
[----:B------:R-:W-:Y:S01]  /*64e0*/  IMAD.X R31, R20, 0x1, R28, P4 ;  /* 0x00000001141f7824 */ /* 0x000fe200020e061c */
[C---:B------:R-:W-:Y:S02]  /*64f0*/  LEA R28, P3, R39.reuse, c[0x0][0x1a0], 0x1 ;  /* 0x00006800271c7a11 */ /* 0x040fe400078608ff */
[C---:B------:R-:W-:Y:S02]  /*6500*/  LEA R38, P4, R30.reuse, c[0x0][0x1a0], 0x1 ;  /* 0x000068001e267a11 */ /* 0x040fe400078808ff */
[----:B------:R-:W-:Y:S02]  /*6510*/  LEA.HI.X R29, R39, c[0x0][0x1a4], R42, 0x1, P3 ;  /* 0x00006900271d7a11 */ /* 0x000fe400018f0c2a */
[----:B------:R-:W-:-:S03]  /*6520*/  LEA.HI.X R39, R30, c[0x0][0x1a4], R31, 0x1, P4 ;  /* 0x000069001e277a11 */ /* 0x000fc600020f0c1f */
[----:B------:R0:W5:Y:S01]  /*6530*/  LDG.E.128 R44, [R28.64] ;  /* 0x000000241c2c7981 */ /* 0x000162000c1e1d00 */
[----:B------:R-:W-:Y:S05]  /*6540*/  @P2 BRA `(.L_x_587) ;  /* 0x000000b000002947 */ /* 0x000fea0003800000 */
[----:B------:R-:W2:Y:S04]  /*6550*/  @P5 LDG.E.128 R52, [R36.64] ;  /* 0x0000002424345981 */ /* 0x000ea8000c1e1d00 */
[----:B------:R-:W3:Y:S02]  /*6560*/  LDS.128 R48, [R27.X16+0x140] ;  /* 0x000140001b307984 */ /* 0x000ee4000000cc00 */
[----:B---3-5:R-:W-:Y:S01]  /*6570*/  HFMA2.MMA R44, R44, 1, 1, R48 ;  /* 0x3c003c002c2c7835 */ /* 0x028fe20000000030 */
        /* <DEDUP_REMOVED lines=8> */
.L_x_587:
[----:B0-----:R-:W5:Y:S01]  /*6600*/  LDG.E.128 R28, [R28.64+0xc00] ;  /* 0x000c00241c1c7981 */ /* 0x001f62000c1e1d00 */
[----:B------:R-:W-:Y:S01]  /*6610*/  IMAD.IADD R42, R41, 0x1, -R216 ;  /* 0x00000001292a7824 */ /* 0x000fe200078e0ad8 */
[--C-:B-----5:R-:W-:Y:S02]  /*6620*/  HADD2.F32 R49, -RZ, R45.reuse.H0_H0 ;  /* 0x2000002dff317230 */ /* 0x120fe40000004100 */
[----:B------:R-:W-:Y:S02]  /*6630*/  HADD2.F32 R50, -RZ, R45.H1_H1 ;  /* 0x3000002dff327230 */ /* 0x000fe40000004100 */
[----:B------:R-:W-:Y:S01]  /*6640*/  LEA R53, R42, UR4, 0x1 ;  /* 0x000000042a357c11 */ /* 0x000fe2000f8e08ff */
[----:B------:R-:W-:Y:S02]  /*6650*/  HADD2.F32 R48, -RZ, R44.H0_H0 ;  /* 0x2000002cff307230 */ /* 0x000fe40000004100 */
[----:B--2---:R-:W-:Y:S02]  /*6660*/  HADD2.F32 R45, -RZ, R46.H0_H0 ;  /* 0x2000002eff2d7230 */ /* 0x004fe40000004100 */
[----:B------:R-:W0:Y:S01]  /*6670*/  LDS.U16 R43, [R53+0x240] ;  /* 0x00024000352b7984 */ /* 0x000e220000000400 */
[----:B------:R-:W-:-:S02]  /*6680*/  HADD2.F32 R44, -RZ, R44.H1_H1 ;  /* 0x3000002cff2c7230 */ /* 0x000fc40000004100 */
[----:B------:R-:W-:Y:S02]  /*6690*/  HADD2.F32 R46, -RZ, R46.H1_H1 ;  /* 0x3000002eff2e7230 */ /* 0x000fe40000004100 */
[--C-:B------:R-:W-:Y:S02]  /*66a0*/  HADD2.F32 R51, -RZ, R47.reuse.H0_H0 ;  /* 0x2000002fff337230 */ /* 0x100fe40000004100 */
[----:B------:R-:W-:Y:S02]  /*66b0*/  HADD2.F32 R52, -RZ, R47.H1_H1 ;  /* 0x3000002fff347230 */ /* 0x000fe40000004100 */
[----:B0-----:R-:W-:-:S05]  /*66c0*/  HADD2.F32 R43, -RZ, R43.H0_H0 ;  /* 0x2000002bff2b7230 */ /* 0x001fca0000004100 */
[C---:B------:R-:W-:Y:S01]  /*66d0*/  FFMA.FTZ R48, R43.reuse, R48, R0 ;  /* 0x000000302b307223 */ /* 0x040fe20000010000 */
[----:B------:R-:W-:Y:S01]  /*66e0*/  LEA R0, R42, UR6, 0x1 ;  /* 0x000000062a007c11 */ /* 0x000fe2000f8e08ff */
[C---:B------:R-:W-:Y:S02]  /*66f0*/  FFMA.FTZ R47, R43.reuse, R44, R5 ;  /* 0x0000002c2b2f7223 */ /* 0x040fe40000010005 */
[C---:B------:R-:W-:Y:S02]  /*6700*/  FFMA.FTZ R49, R43.reuse, R49, R4 ;  /* 0x000000312b317223 */ /* 0x040fe40000010004 */
[C---:B------:R-:W-:Y:S02]  /*6710*/  FFMA.FTZ R50, R43.reuse, R50, R7 ;  /* 0x000000322b327223 */ /* 0x040fe40000010007 */
[C---:B------:R-:W-:Y:S02]  /*6720*/  FFMA.FTZ R45, R43.reuse, R45, R6 ;  /* 0x0000002d2b2d7223 */ /* 0x040fe40000010006 */
[----:B------:R-:W-:-:S02]  /*6730*/  FFMA.FTZ R13, R43, R46, R13 ;  /* 0x0000002e2b0d7223 */ /* 0x000fc4000001000d */
[C---:B------:R-:W-:Y:S02]  /*6740*/  FFMA.FTZ R51, R43.reuse, R51, R12 ;  /* 0x000000332b337223 */ /* 0x040fe4000001000c */
[----:B------:R-:W-:Y:S01]  /*6750*/  FFMA.FTZ R52, R43, R52, R15 ;  /* 0x000000342b347223 */ /* 0x000fe2000001000f */
[----:B------:R-:W-:Y:S05]  /*6760*/  @P2 BRA `(.L_x_588) ;  /* 0x000000b000002947 */ /* 0x000fea0003800000 */
[----:B------:R-:W2:Y:S04]  /*6770*/  @P5 LDG.E.128 R4, [R36.64] ;  /* 0x0000002424045981 */ /* 0x000ea8000c1e1d00 */
[----:B------:R-:W0:Y:S02]  /*6780*/  LDS.128 R56, [R27.X16+0x140] ;  /* 0x000140001b387984 */ /* 0x000e24000000cc00 */
[----:B0-----:R-:W-:Y:S01]  /*6790*/  HFMA2.MMA R28, R28, 1, 1, R56 ;  /* 0x3c003c001c1c7835 */ /* 0x001fe20000000038 */
        /* <DEDUP_REMOVED lines=8> */
.L_x_588:
[----:B------:R-:W2:Y:S01]  /*6820*/  LDS.U16 R0, [R0+0x20] ;  /* 0x0000200000007984 */ /* 0x000ea20000000400 */
[----:B------:R-:W-:Y:S01]  /*6830*/  IADD3 R41, R41, 0x20, RZ ;  /* 0x0000002029297810 */ /* 0x000fe20007ffe0ff */
[----:B------:R-:W-:Y:S02]  /*6840*/  HADD2.F32 R4, -RZ, R28.H0_H0 ;  /* 0x2000001cff047230 */ /* 0x000fe40000004100 */
[--C-:B------:R-:W-:Y:S01]  /*6850*/  HADD2.F32 R6, -RZ, R29.reuse.H0_H0 ;  /* 0x2000001dff067230 */ /* 0x100fe20000004100 */
[----:B------:R-:W-:Y:S01]  /*6860*/  ISETP.GE.AND P3, PT, R41, R35, PT ;  /* 0x000000232900720c */ /* 0x000fe20003f66270 */
[----:B------:R-:W-:Y:S02]  /*6870*/  HADD2.F32 R12, -RZ, R29.H1_H1 ;  /* 0x3000001dff0c7230 */ /* 0x000fe40000004100 */
[----:B0-----:R-:W-:Y:S02]  /*6880*/  HADD2.F32 R38, -RZ, R30.H0_H0 ;  /* 0x2000001eff267230 */ /* 0x001fe40000004100 */
[----:B------:R-:W-:-:S02]  /*6890*/  HADD2.F32 R28, -RZ, R28.H1_H1 ;  /* 0x3000001cff1c7230 */ /* 0x000fc40000004100 */
        /* <DEDUP_REMOVED lines=13> */
.L_x_583:
[----:B------:R-:W-:Y:S05]  /*6970*/  BSYNC B1 ;  /* 0x0000000000017941 */ /* 0x000fea0003800000 */
.L_x_582:
[----:B------:R-:W-:-:S13]  /*6980*/  ISETP.GE.AND P3, PT, R34, R25, PT ;  /* 0x000000192200720c */ /* 0x000fda0003f66270 */
[----:B------:R-:W-:Y:S05]  /*6990*/  @P3 BRA `(.L_x_581) ;  /* 0x00000e4000003947 */ /* 0x000fea0003800000 */
[----:B------:R-:W-:Y:S01]  /*69a0*/  IADD3 R29, -R21, -0x2, R16 ;  /* 0xfffffffe151d7810 */ /* 0x000fe20007ffe110 */
[----:B------:R-:W-:Y:S01]  /*69b0*/  IMAD R28, R17, c[0x0][0x1d8], R14 ;  /* 0x00007600111c7a24 */ /* 0x000fe200078e020e */
[----:B------:R-:W-:Y:S03]  /*69c0*/  BSSY B1, `(.L_x_590) ;  /* 0x000004a000017945 */ /* 0x000fe60003800000 */
[----:B------:R-:W-:Y:S02]  /*69d0*/  IMAD.IADD R35, R29, 0x1, -R216 ;  /* 0x000000011d237824 */ /* 0x000fe400078e0ad8 */
[----:B------:R-:W-:Y:S02]  /*69e0*/  IMAD.MOV.U32 R29, RZ, RZ, 0x2 ;  /* 0x00000002ff1d7424 */ /* 0x000fe400078e00ff */
[----:B------:R-:W-:Y:S01]  /*69f0*/  IMAD R28, R28, 0x60, R3 ;  /* 0x000000601c1c7824 */ /* 0x000fe200078e0203 */
[----:B------:R-:W-:-:S03]  /*6a00*/  LOP3.LUT P3, RZ, R35, 0x10, RZ, 0xc0, !PT ;  /* 0x0000001023ff7812 */ /* 0x000fc6000786c0ff */
[----:B------:R-:W-:-:S10]  /*6a10*/  IMAD.WIDE R28, R28, R29, c[0x0][0x238] ;  /* 0x00008e001c1c7625 */ /* 0x000fd400078e021d */
[----:B------:R-:W-:Y:S05]  /*6a20*/  @P3 BRA `(.L_x_591) ;  /* 0x0000043000003947 */ /* 0x000fea0003800000 */
[----:B------:R-:W-:Y:S01]  /*6a30*/  ISETP.GE.AND P3, PT, R34, c[0x0][0x1d4], PT ;  /* 0x0000750022007a0c */ /* 0x000fe20003f66270 */
[----:B------:R-:W-:-:S12]  /*6a40*/  BSSY B2, `(.L_x_592) ;  /* 0x0000040000027945 */ /* 0x000fd80003800000 */
[----:B------:R-:W-:Y:S05]  /*6a50*/  @!P3 BRA `(.L_x_593) ;  /* 0x000003e00000b947 */ /* 0x000fea0003800000 */
[----:B------:R-:W-:Y:S01]  /*6a60*/  IABS R37, c[0x0][0x1d4] ;  /* 0x0000750000257a13 */ /* 0x000fe20000000000 */
[----:B------:R-:W0:Y:S01]  /*6a70*/  LDS.U16 R40, [R40] ;  /* 0x0000000028287984 */ /* 0x000e220000000400 */
        /* <DEDUP_REMOVED lines=20> */
[----:B------:R-:W-:-:S05]  /*6bc0*/  @!P4 LOP3.LUT R30, RZ, c[0x0][0x1d4], RZ, 0x33, !PT ;  /* 0x00007500ff1eca12 */ /* 0x000fca00078e33ff */
[----:B------:R-:W-:-:S05]  /*6bd0*/  IMAD R30, R30, 0x60, RZ ;  /* 0x000000601e1e7824 */ /* 0x000fca00078e02ff */
[----:B------:R-:W-:-:S04]  /*6be0*/  IADD3 R31, P2, R32, R30, RZ ;  /* 0x0000001e201f7210 */ /* 0x000fc80007f5e0ff */
[----:B------:R-:W-:Y:S02]  /*6bf0*/  LEA.HI.X.SX32 R36, R30, R33, 0x1, P2 ;  /* 0x000000211e247211 */ /* 0x000fe400010f0eff */
[----:B------:R-:W-:-:S04]  /*6c00*/  LEA R30, P2, R31, c[0x0][0x1a0], 0x1 ;  /* 0x000068001f1e7a11 */ /* 0x000fc800078408ff */
[----:B------:R-:W-:-:S05]  /*6c10*/  LEA.HI.X R31, R31, c[0x0][0x1a4], R36, 0x1, P2 ;  /* 0x000069001f1f7a11 */ /* 0x000fca00010f0c24 */
[----:B------:R2:W5:Y:S01]  /*6c20*/  LDG.E.128 R36, [R30.64] ;  /* 0x000000241e247981 */ /* 0x000562000c1e1d00 */
[----:B------:R-:W-:Y:S01]  /*6c30*/  ULDC UR5, c[0x0][0x1ec] ;  /* 0x00007b0000057ab9 */ /* 0x000fe20000000800 */
[----:B0-----:R-:W-:Y:S01]  /*6c40*/  HADD2.F32 R44, -RZ, R40.H0_H0 ;  /* 0x20000028ff2c7230 */ /* 0x001fe20000004100 */
[----:B------:R-:W-:-:S06]  /*6c50*/  UISETP.NE.AND UP0, UPT, URZ, UR5, UPT ;  /* 0x000000053f00728c */ /* 0x000fcc000bf05270 */
[----:B------:R-:W-:-:S13]  /*6c60*/  PLOP3.LUT P2, PT, PT, PT, UP0, 0x80, 0x0 ;  /* 0x000000000000781c */ /* 0x000fda0003f4f008 */
[----:B------:R-:W-:Y:S05]  /*6c70*/  @P2 BRA `(.L_x_594) ;  /* 0x000000c000002947 */ /* 0x000fea0003800000 */
[----:B--2---:R-:W-:Y:S01]  /*6c80*/  ISETP.NE.AND P5, PT, R26, RZ, PT ;  /* 0x000000ff1a00720c */ /* 0x004fe20003fa5270 */
        /* <DEDUP_REMOVED lines=11> */
.L_x_594:
[----:B0-2--5:R-:W-:Y:S02]  /*6d40*/  HADD2.F32 R23, -RZ, R36.H0_H0 ;  /* 0x20000024ff177230 */ /* 0x025fe40000004100 */
        /* <DEDUP_REMOVED lines=15> */
.L_x_593:
[----:B------:R-:W-:Y:S05]  /*6e40*/  BSYNC B2 ;  /* 0x0000000000027941 */ /* 0x000fea0003800000 */
.L_x_592:
[----:B------:R-:W-:Y:S02]  /*6e50*/  IADD3 R34, R34, 0x10, RZ ;  /* 0x0000001022227810 */ /* 0x000fe40007ffe0ff */
.L_x_591:
[----:B------:R-:W-:Y:S05]  /*6e60*/  BSYNC B1 ;  /* 0x0000000000017941 */ /* 0x000fea0003800000 */
.L_x_590:
[----:B------:R-:W-:-:S13]  /*6e70*/  LOP3.LUT P3, RZ, R35, 0xfffffff0, RZ, 0xc0, !PT ;  /* 0xfffffff023ff7812 */ /* 0x000fda000786c0ff */
[----:B------:R-:W-:Y:S05]  /*6e80*/  @!P3 BRA `(.L_x_581) ;  /* 0x000009500000b947 */ /* 0x000fea0003800000 */
[----:B------:R-:W-:Y:S01]  /*6e90*/  LEA R23, R34, UR4, 0x1 ;  /* 0x0000000422177c11 */ /* 0x000fe2000f8e08ff */
[----:B------:R-:W-:Y:S02]  /*6ea0*/  IMAD.MOV.U32 R35, RZ, RZ, 0x60 ;  /* 0x00000060ff237424 */ /* 0x000fe400078e00ff */
[----:B------:R-:W-:Y:S02]  /*6eb0*/  IMAD.MOV.U32 R36, RZ, RZ, RZ ;  /* 0x000000ffff247224 */ /* 0x000fe400078e00ff */
[----:B------:R-:W-:Y:S02]  /*6ec0*/  IMAD R53, R216, -0x2, R23 ;  /* 0xfffffffed8357824 */ /* 0x000fe400078e0217 */
[----:B------:R-:W-:-:S05]  /*6ed0*/  IMAD R35, R34, R35, 0x600 ;  /* 0x0000060022237424 */ /* 0x000fca00078e0223 */
.L_x_601:
        /* <DEDUP_REMOVED lines=11> */
[----:B------:R-:W0:Y:S01]  /*6f90*/  I2F.RP R38, R37 ;  /* 0x0000002500267306 */ /* 0x000e220000209400 */
[----:B------:R-:W-:Y:S02]  /*6fa0*/  ISETP.GE.AND P3, PT, R34, RZ, PT ;  /* 0x000000ff2200720c */ /* 0x000fe40003f66270 */
[----:B------:R-:W-:-:S05]  /*6fb0*/  ISETP.NE.AND P4, PT, RZ, c[0x0][0x1d4], PT ;  /* 0x00007500ff007a0c */ /* 0x000fca0003f85270 */
[----:B0-----:R-:W0:Y:S02]  /*6fc0*/  MUFU.RCP R38, R38 ;  /* 0x0000002600267308 */ /* 0x001e240000001000 */
[----:B0-----:R-:W-:-:S06]  /*6fd0*/  IADD3 R39, R38, 0xffffffe, RZ ;  /* 0x0ffffffe26277810 */ /* 0x001fcc0007ffe0ff */
[----:B------:R-:W0:Y:S02]  /*6fe0*/  F2I.FTZ.U32.TRUNC.NTZ R23, R39 ;  /* 0x0000002700177305 */ /* 0x000e24000021f000 */
[----:B0-----:R-:W-:-:S04]  /*6ff0*/  IMAD.MOV R22, RZ, RZ, -R23 ;  /* 0x000000ffff167224 */ /* 0x001fc800078e0a17 */
        /* <DEDUP_REMOVED lines=11> */
[----:B------:R-:W0:Y:S02]  /*70b0*/  LDS.U16 R37, [R52+0x240] ;  /* 0x0002400034257984 */ /* 0x000e240000000400 */
        /* <DEDUP_REMOVED lines=8> */
[----:B------:R-:W-:Y:S02]  /*7140*/  ULDC UR5, c[0x0][0x1ec] ;  /* 0x00007b0000057ab9 */ /* 0x000fe40000000800 */
[----:B------:R-:W-:-:S06]  /*7150*/  UISETP.NE.AND UP0, UPT, URZ, UR5, UPT ;  /* 0x000000053f00728c */ /* 0x000fcc000bf05270 */
[----:B------:R-:W-:Y:S01]  /*7160*/  PLOP3.LUT P2, PT, PT, PT, UP0, 0x80, 0x0 ;  /* 0x000000000000781c */ /* 0x000fe20003f4f008 */
[----:B0-----:R-:W-:-:S12]  /*7170*/  HADD2.F32 R37, -RZ, R37.H0_H0 ;  /* 0x20000025ff257230 */ /* 0x001fd80000004100 */
        /* <DEDUP_REMOVED lines=13> */
.L_x_597:
[----:B--2--5:R-:W-:Y:S02]  /*7250*/  HADD2.F32 R22, -RZ, R40.H0_H0 ;  /* 0x20000028ff167230 */ /* 0x024fe40000004100 */
[--C-:B------:R-:W-:Y:S02]  /*7260*/  HADD2.F32 R23, -RZ, R41.reuse.H0_H0 ;  /* 0x20000029ff177230 */ /* 0x100fe40000004100 */
[----:B------:R-:W-:Y:S01]  /*7270*/  HADD2.F32 R38, -RZ, R41.H1_H1 ;  /* 0x30000029ff267230 */ /* 0x000fe20000004100 */
[C---:B------:R-:W-:Y:S01]  /*7280*/  FFMA.FTZ R0, R37.reuse, R22, R0 ;  /* 0x0000001625007223 */ /* 0x040fe20000010000 */
[----:B------:R-:W-:Y:S01]  /*7290*/  HADD2.F32 R39, -RZ, R42.H0_H0 ;  /* 0x2000002aff277230 */ /* 0x000fe20000004100 */
[C---:B------:R-:W-:Y:S01]  /*72a0*/  FFMA.FTZ R4, R37.reuse, R23, R4 ;  /* 0x0000001725047223 */ /* 0x040fe20000010004 */
[----:B0-----:R-:W-:Y:S01]  /*72b0*/  HADD2.F32 R40, -RZ, R40.H1_H1 ;  /* 0x30000028ff287230 */ /* 0x001fe20000004100 */
        /* <DEDUP_REMOVED lines=9> */
.L_x_596:
[----:B------:R-:W-:Y:S05]  /*7350*/  BSYNC B1 ;  /* 0x0000000000017941 */ /* 0x000fea0003800000 */
.L_x_595:
[----:B------:R-:W-:Y:S01]  /*7360*/  IADD3 R42, R34, 0x10, RZ ;  /* 0x00000010222a7810 */ /* 0x000fe20007ffe0ff */
[----:B------:R-:W-:Y:S03]  /*7370*/  BSSY B1, `(.L_x_598) ;  /* 0x0000041000017945 */ /* 0x000fe60003800000 */
[----:B------:R-:W-:-:S13]  /*7380*/  ISETP.GE.AND P3, PT, R42, c[0x0][0x1d4], PT ;  /* 0x000075002a007a0c */ /* 0x000fda0003f66270 */
        /* <DEDUP_REMOVED lines=47> */
.L_x_600:
[----:B--2--5:R-:W-:Y:S02]  /*7680*/  HADD2.F32 R22, -RZ, R40.H0_H0 ;  /* 0x20000028ff167230 */ /* 0x024fe40000004100 */
[----:B0-----:R-:W-:Y:S02]  /*7690*/  HADD2.F32 R31, -RZ, R42.H0_H0 ;  /* 0x2000002aff1f7230 */ /* 0x001fe40000004100 */
        /* <DEDUP_REMOVED lines=14> */
.L_x_599:
[----:B------:R-:W-:Y:S05]  /*7780*/  BSYNC B1 ;  /* 0x0000000000017941 */ /* 0x000fea0003800000 */
.L_x_598:
[----:B------:R-:W-:Y:S02]  /*7790*/  IADD3 R34, R34, 0x20, RZ ;  /* 0x0000002022227810 */ /* 0x000fe40007ffe0ff */
[----:B------:R-:W-:Y:S02]  /*77a0*/  IADD3 R36, R36, 0x40, RZ ;  /* 0x0000004024247810 */ /* 0x000fe40007ffe0ff */
[----:B------:R-:W-:Y:S02]  /*77b0*/  ISETP.GE.AND P3, PT, R34, R25, PT ;  /* 0x000000192200720c */ /* 0x000fe40003f66270 */
[----:B------:R-:W-:-:S11]  /*77c0*/  IADD3 R35, R35, 0xc00, RZ ;  /* 0x00000c0023237810 */ /* 0x000fd60007ffe0ff */
[----:B------:R-:W-:Y:S05]  /*77d0*/  @!P3 BRA `(.L_x_601) ;  /* 0xfffff7000000b947 */ /* 0x000fea000383ffff */
.L_x_581:
[----:B------:R-:W-:Y:S05]  /*77e0*/  BSYNC B0 ;  /* 0x0000000000007941 */ /* 0x000fea0003800000 */
.L_x_580:
        /* <DEDUP_REMOVED lines=8> */
[----:B------:R-:W-:-:S05]  /*7870*/  LEA.HI.X R23, R16, c[0x0][0x1a4], R23, 0x1, P1 ;  /* 0x0000690010177a11 */ /* 0x000fca00008f0c17 */
[----:B------:R0:W5:Y:S01]  /*7880*/  LDG.E.128 R28, [R22.64] ;  /* 0x00000024161c7981 */ /* 0x000162000c1e1d00 */
[----:B------:R-:W-:Y:S01]  /*7890*/  IMAD.IADD R16, R25, 0x1, -R216 ;  /* 0x0000000119107824 */ /* 0x000fe200078e0ad8 */
[----:B------:R-:W-:Y:S04]  /*78a0*/  BSSY B1, `(.L_x_604) ;  /* 0x0000019000017945 */ /* 0x000fe80003800000 */
[----:B------:R-:W-:-:S06]  /*78b0*/  LEA R16, R16, UR4, 0x1 ;  /* 0x0000000410107c11 */ /* 0x000fcc000f8e08ff */
[----:B------:R-:W2:Y:S02]  /*78c0*/  LDS.U16 R16, [R16+0x240] ;  /* 0x0002400010107984 */ /* 0x000ea40000000400 */
[----:B--2---:R-:W-:Y:S01]  /*78d0*/  HADD2.F32 R25, -RZ, R16.H0_H0 ;  /* 0x20000010ff197230 */ /* 0x004fe20000004100 */
[----:B------:R-:W-:Y:S05]  /*78e0*/  @P2 BRA `(.L_x_605) ;  /* 0x0000014000002947 */ /* 0x000fea0003800000 */
[----:B0-----:R-:W-:-:S13]  /*78f0*/  ISETP.NE.AND P3, PT, R26, RZ, PT ;  /* 0x000000ff1a00720c */ /* 0x001fda0003f65270 */
        /* <DEDUP_REMOVED lines=12> */
[----:B-1----:R-:W-:-:S04]  /*79c0*/  LEA R8, P1, R18, c[0x0][0x1a0], 0x1 ;  /* 0x0000680012087a11 */ /* 0x002fc800078208ff */
[----:B------:R-:W-:Y:S01]  /*79d0*/  LEA.HI.X R9, R18, c[0x0][0x1a4], R23, 0x1, P1 ;  /* 0x0000690012097a11 */ /* 0x000fe200008f0c17 */
[----:B--2---:R-:W-:Y:S01]  /*79e0*/  @P3 HFMA2.MMA R29, R29, R33, -RZ ;  /* 0x000000211d1d3235 */ /* 0x004fe200001000ff */
[----:B------:R-:W-:Y:S01]  /*79f0*/  @P3 HMUL2 R28, R28, R32 ;  /* 0x000000201c1c3232 */ /* 0x000fe20000000000 */
[----:B------:R-:W-:Y:S01]  /*7a00*/  @P3 HFMA2.MMA R31, R31, R35, -RZ ;  /* 0x000000231f1f3235 */ /* 0x000fe200001000ff */
[----:B------:R-:W-:-:S06]  /*7a10*/  @P3 HMUL2 R30, R30, R34 ;  /* 0x000000221e1e3232 */ /* 0x000fcc0000000000 */
[----:B------:R0:W-:Y:S04]  /*7a20*/  STG.E.128 [R8.64], R28 ;  /* 0x0000001c08007986 */ /* 0x0001e8000c101d24 */
.L_x_605:
[----:B0-----:R-:W-:Y:S05]  /*7a30*/  BSYNC B1 ;  /* 0x0000000000017941 */ /* 0x001fea0003800000 */
.L_x_604:
[----:B-1---5:R-:W-:Y:S02]  /*7a40*/  HADD2.F32 R8, -RZ, R28.H0_H0 ;  /* 0x2000001cff087230 */ /* 0x022fe40000004100 */
        /* <DEDUP_REMOVED lines=15> */
.L_x_603:
[----:B------:R-:W-:Y:S05]  /*7b40*/  BSYNC B0 ;  /* 0x0000000000007941 */ /* 0x000fea0003800000 */
.L_x_602:
[----:B------:R-:W-:Y:S06]  /*7b50*/  BAR.SYNC.DEFER_BLOCKING 0x0 ;  /* 0x0000000000007b1d */ /* 0x000fec0000010000 */
[----:B------:R-:W-:Y:S05]  /*7b60*/  @P0 BRA `(.L_x_606) ;  /* 0x0000087000000947 */ /* 0x000fea0003800000 */
[----:B-1----:R-:W-:Y:S01]  /*7b70*/  LOP3.LUT R8, R19, 0xffffff80, RZ, 0xc0, !PT ;  /* 0xffffff8013087812 */ /* 0x002fe200078ec0ff */
[----:B------:R-:W-:Y:S01]  /*7b80*/  IMAD R21, R21, 0x60, R3 ;  /* 0x0000006015157824 */ /* 0x000fe200078e0203 */
[----:B------:R-:W-:-:S02]  /*7b90*/  ISETP.GT.AND P1, PT, R19, 0x3f, PT ;  /* 0x0000003f1300780c */ /* 0x000fc40003f24270 */
[----:B------:R-:W-:Y:S02]  /*7ba0*/  ISETP.NE.AND P6, PT, R8, 0x80, PT ;  /* 0x000000800800780c */ /* 0x000fe40003fc5270 */
[C---:B------:R-:W-:Y:S02]  /*7bb0*/  LOP3.LUT R8, R19.reuse, 0xfffffff0, RZ, 0xc0, !PT ;  /* 0xfffffff013087812 */ /* 0x040fe400078ec0ff */
[C---:B------:R-:W-:Y:S02]  /*7bc0*/  LOP3.LUT R9, R19.reuse, 0xffffffc0, RZ, 0xc0, !PT ;  /* 0xffffffc013097812 */ /* 0x040fe400078ec0ff */
        /* <DEDUP_REMOVED lines=14> */
.L_x_607:
        /* <DEDUP_REMOVED lines=22> */
.L_x_609:
[----:B------:R-:W-:Y:S05]  /*7e10*/  BSYNC B0 ;  /* 0x0000000000007941 */ /* 0x000fea0003800000 */
.L_x_608:
        /* <DEDUP_REMOVED lines=8> */
.L_x_611:
[----:B------:R-:W-:Y:S05]  /*7ea0*/  BSYNC B0 ;  /* 0x0000000000007941 */ /* 0x000fea0003800000 */
.L_x_610:
        /* <DEDUP_REMOVED lines=21> */
.L_x_613:
[----:B------:R-:W-:Y:S05]  /*8000*/  BSYNC B0 ;  /* 0x0000000000007941 */ /* 0x000fea0003800000 */
.L_x_612:
        /* <DEDUP_REMOVED lines=8> */
.L_x_615:
[----:B------:R-:W-:Y:S05]  /*8090*/  BSYNC B0 ;  /* 0x0000000000007941 */ /* 0x000fea0003800000 */
.L_x_614:
        /* <DEDUP_REMOVED lines=20> */
.L_x_617:
[----:B------:R-:W-:Y:S05]  /*81e0*/  BSYNC B0 ;  /* 0x0000000000007941 */ /* 0x000fea0003800000 */
.L_x_616:
        /* <DEDUP_REMOVED lines=8> */
.L_x_619:
[----:B------:R-:W-:Y:S05]  /*8270*/  BSYNC B0 ;  /* 0x0000000000007941 */ /* 0x000fea0003800000 */
.L_x_618:
        /* <DEDUP_REMOVED lines=20> */
.L_x_621:
[----:B------:R-:W-:Y:S05]  /*83c0*/  BSYNC B0 ;  /* 0x0000000000007941 */ /* 0x000fea0003800000 */
.L_x_620:
[----:B------:R-:W-:Y:S06]  /*83d0*/  BAR.SYNC.DEFER_BLOCKING 0x0 ;  /* 0x0000000000007b1d */ /* 0x000fec0000010000 */
.L_x_606:
[----:B------:R-:W-:-:S04]  /*83e0*/  IADD3 R19, R19, 0xf, RZ ;  /* 0x0000000f13137810 */ /* 0x000fc80007ffe0ff */
[----:B------:R-:W-:-:S13]  /*83f0*/  ISETP.GT.U32.OR P0, PT, R19, 0x1e, P0 ;  /* 0x0000001e1300780c */ /* 0x000fda0000704470 */
[----:B------:R-:W-:Y:S05]  /*8400*/  @P0 EXIT ;  /* 0x000000000000094d */ /* 0x000fea0003800000 */
[----:B01----:R-:W-:-:S05]  /*8410*/  IMAD.MOV.U32 R9, RZ, RZ, 0x2 ;  /* 0x00000002ff097424 */ /* 0x003fca00078e00ff */
        /* <DEDUP_REMOVED lines=13> */
.L_x_622:
[----:B------:R-:W-:Y:S02]  /*84f0*/  IMAD.MOV.U32 R8, RZ, RZ, c[0x0][0x250] ;  /* 0x00009400ff087624 */ /* 0x000fe400078e00ff */
        /* <DEDUP_REMOVED lines=13> */
[----:B0-----:R-:W-:-:S07]  /*85d0*/  PRMT R9, R5, 0x8880, RZ ;  /* 0x0000888005097816 */ /* 0x001fce00000000ff */
[----:B------:R-:W0:Y:S01]  /*85e0*/  F2I.S8.NTZ R6, R6 ;  /* 0x0000000600067305 */ /* 0x000e220000202100 */
[----:B-1----:R-:W-:Y:S02]  /*85f0*/  PRMT R10, R4, 0x8880, RZ ;  /* 0x00008880040a7816 */ /* 0x002fe400000000ff */
[----:B------:R-:W-:Y:S02]  /*8600*/  PRMT R4, R9, 0x7710, RZ ;  /* 0x0000771009047816 */ /* 0x000fe400000000ff */
[----:B------:R-:W-:-:S03]  /*8610*/  PRMT R5, R10, 0x7710, RZ ;  /* 0x000077100a057816 */ /* 0x000fc600000000ff */
[----:B------:R-:W1:Y:S01]  /*8620*/  F2I.S8.NTZ R13, R13 ;  /* 0x0000000d000d7305 */ /* 0x000e620000202100 */
[----:B--2---:R-:W-:Y:S02]  /*8630*/  PRMT R11, R7, 0x8880, RZ ;  /* 0x00008880070b7816 */ /* 0x004fe400000000ff */
[----:B------:R-:W-:Y:S02]  /*8640*/  LOP3.LUT R9, R5, 0xff, RZ, 0xc0, !PT ;  /* 0x000000ff05097812 */ /* 0x000fe400078ec0ff */
[----:B------:R-:W-:Y:S02]  /*8650*/  PRMT R7, R11, 0x7710, RZ ;  /* 0x000077100b077816 */ /* 0x000fe400000000ff */
[----:B------:R-:W-:Y:S01]  /*8660*/  LOP3.LUT R11, R4, 0xff, RZ, 0xc0, !PT ;  /* 0x000000ff040b7812 */ /* 0x000fe200078ec0ff */
[----:B------:R-:W2:Y:S01]  /*8670*/  F2I.S8.NTZ R0, R0 ;  /* 0x0000000000007305 */ /* 0x000ea20000202100 */
[----:B------:R-:W-:Y:S02]  /*8680*/  LOP3.LUT R7, R7, 0xff, RZ, 0xc0, !PT ;  /* 0x000000ff07077812 */ /* 0x000fe400078ec0ff */
[----:B0-----:R-:W-:-:S02]  /*8690*/  PRMT R4, R6, 0x8880, RZ ;  /* 0x0000888006047816 */ /* 0x001fc400000000ff */
[----:B------:R-:W-:Y:S02]  /*86a0*/  SHF.L.U64.HI R10, R11, 0x8, RZ ;  /* 0x000000080b0a7819 */ /* 0x000fe400000102ff */
[----:B------:R-:W-:Y:S01]  /*86b0*/  SHF.L.U64.HI R5, R9, 0x10, RZ ;  /* 0x0000001009057819 */ /* 0x000fe200000102ff */
[----:B------:R-:W0:Y:S01]  /*86c0*/  F2I.S8.NTZ R12, R12 ;  /* 0x0000000c000c7305 */ /* 0x000e220000202100 */
[----:B------:R-:W-:Y:S02]  /*86d0*/  SHF.L.U64.HI R6, R7, 0x18, RZ ;  /* 0x0000001807067819 */ /* 0x000fe400000102ff */
[----:B------:R-:W-:Y:S02]  /*86e0*/  PRMT R4, R4, 0x7710, RZ ;  /* 0x0000771004047816 */ /* 0x000fe400000000ff */
[----:B-1----:R-:W-:Y:S02]  /*86f0*/  PRMT R13, R13, 0x8880, RZ ;  /* 0x000088800d0d7816 */ /* 0x002fe400000000ff */
[----:B------:R-:W-:Y:S01]  /*8700*/  LOP3.LUT R6, R6, R5, R10, 0xfe, !PT ;  /* 0x0000000506067212 */ /* 0x000fe200078efe0a */
[----:B------:R-:W1:Y:S01]  /*8710*/  F2I.S8.NTZ R8, R8 ;  /* 0x0000000800087305 */ /* 0x000e620000202100 */
[----:B------:R-:W-:Y:S01]  /*8720*/  LOP3.LUT R5, R4, 0xff, RZ, 0xc0, !PT ;  /* 0x000000ff04057812 */ /* 0x000fe200078ec0ff */
[----:B------:R-:W-:Y:S01]  /*8730*/  IMAD R10, R2, 0x60, R3 ;  /* 0x00000060020a7824 */ /* 0x000fe200078e0203 */
[----:B--2---:R-:W-:-:S02]  /*8740*/  PRMT R0, R0, 0x8880, RZ ;  /* 0x0000888000007816 */ /* 0x004fc400000000ff */
[----:B------:R-:W-:Y:S02]  /*8750*/  PRMT R4, R13, 0x7710, RZ ;  /* 0x000077100d047816 */ /* 0x000fe400000000ff */
[----:B------:R-:W-:Y:S02]  /*8760*/  PRMT R0, R0, 0x7710, RZ ;  /* 0x0000771000007816 */ /* 0x000fe400000000ff */
[----:B0-----:R-:W-:Y:S02]  /*8770*/  PRMT R12, R12, 0x8880, RZ ;  /* 0x000088800c0c7816 */ /* 0x001fe400000000ff */
[----:B------:R-:W-:Y:S01]  /*8780*/  LOP3.LUT R5, R5, 0xffffff00, R6, 0xf8, !PT ;  /* 0xffffff0005057812 */ /* 0x000fe200078ef806 */
[----:B------:R-:W-:Y:S01]  /*8790*/  IMAD.U32 R6, R9, 0x10000, RZ ;  /* 0x0001000009067824 */ /* 0x000fe200078e00ff */
[----:B------:R-:W-:Y:S02]  /*87a0*/  PRMT R4, R4, 0x7604, RZ ;  /* 0x0000760404047816 */ /* 0x000fe400000000ff */
[----:B------:R-:W-:-:S02]  /*87b0*/  PRMT R2, R12, 0x7710, RZ ;  /* 0x000077100c027816 */ /* 0x000fc400000000ff */
[----:B------:R-:W-:Y:S02]  /*87c0*/  PRMT R11, R0, 0x6540, R11 ;  /* 0x00006540000b7816 */ /* 0x000fe4000000000b */
[----:B------:R-:W-:Y:S02]  /*87d0*/  LOP3.LUT R3, R4, 0xffff00ff, R5, 0xf8, !PT ;  /* 0xffff00ff04037812 */ /* 0x000fe400078ef805 */
[----:B------:R-:W-:Y:S02]  /*87e0*/  PRMT R2, R2, 0x7054, RZ ;  /* 0x0000705402027816 */ /* 0x000fe400000000ff */
[----:B-1----:R-:W-:Y:S02]  /*87f0*/  PRMT R0, R8, 0x8880, RZ ;  /* 0x0000888008007816 */ /* 0x002fe400000000ff */
[----:B------:R-:W-:Y:S02]  /*8800*/  LOP3.LUT R6, R6, 0xff00ffff, R11, 0xf8, !PT ;  /* 0xff00ffff06067812 */ /* 0x000fe400078ef80b */
[----:B------:R-:W-:-:S02]  /*8810*/  LOP3.LUT R3, R2, 0xff00ffff, R3, 0xf8, !PT ;  /* 0xff00ffff02037812 */ /* 0x000fc400078ef803 */
[----:B------:R-:W-:Y:S02]  /*8820*/  IADD3 R4, P0, R10, c[0x0][0x160], RZ ;  /* 0x000058000a047a10 */ /* 0x000fe40007f1e0ff */
[----:B------:R-:W-:Y:S02]  /*8830*/  PRMT R0, R0, 0x7710, RZ ;  /* 0x0000771000007816 */ /* 0x000fe400000000ff */
[----:B------:R-:W-:Y:S02]  /*8840*/  PRMT R2, R6, 0x4210, R7 ;  /* 0x0000421006027816 */ /* 0x000fe40000000007 */
[----:B------:R-:W-:Y:S02]  /*8850*/  LEA.HI.X.SX32 R5, R10, c[0x0][0x164], 0x1, P0 ;  /* 0x000059000a057a11 */ /* 0x000fe400000f0eff */
[----:B------:R-:W-:-:S05]  /*8860*/  PRMT R3, R3, 0x4210, R0 ;  /* 0x0000421003037816 */ /* 0x000fca0000000000 */
[----:B------:R-:W-:Y:S01]  /*8870*/  STG.E.64 [R4.64], R2 ;  /* 0x0000000204007986 */ /* 0x000fe2000c101b24 */
[----:B------:R-:W-:Y:S05]  /*8880*/  EXIT ;  /* 0x000000000000794d */ /* 0x000fea0003800000 */
.L_x_508:
[----:B------:R-:W-:Y:S01]  /*8890*/  IMAD.MOV.U32 R3, RZ, RZ, 0x10 ;  /* 0x00000010ff037424 */ /* 0x000fe200078e00ff */
[----:B0-----:R-:W-:Y:S01]  /*88a0*/  MOV R4, 0x88e0 ;  /* 0x000088e000047802 */ /* 0x001fe20000000f00 */
[----:B------:R-:W-:Y:S02]  /*88b0*/  IMAD.MOV.U32 R0, RZ, RZ, 0x1f ;  /* 0x0000001fff007424 */ /* 0x000fe400078e00ff */
[----:B------:R-:W-:Y:S02]  /*88c0*/  IMAD.MOV.U32 R7, RZ, RZ, -0x1 ;  /* 0xffffffffff077424 */ /* 0x000fe400078e00ff */
[----:B------:R-:W-:Y:S05]  /*88d0*/  CALL.REL.NOINC `($__internal_3_$__cuda_sm70_shflsync_bfly_p) ;  /* 0x000001b000007944 */ /* 0x000fea0003c00000 */
[----:B01----:R-:W-:Y:S05]  /*88e0*/  BRA `(.L_x_623) ;  /* 0xffff954000007947 */ /* 0x003fea000383ffff */
.L_x_509:
[----:B-1----:R-:W-:Y:S01]  /*88f0*/  IMAD.MOV.U32 R6, RZ, RZ, R9 ;  /* 0x000000ffff067224 */ /* 0x002fe200078e0009 */
[----:B0-----:R-:W-:Y:S01]  /*8900*/  MOV R4, 0x8950 ;  /* 0x0000895000047802 */ /* 0x001fe20000000f00 */
[----:B------:R-:W-:Y:S02]  /*8910*/  IMAD.MOV.U32 R3, RZ, RZ, 0x8 ;  /* 0x00000008ff037424 */ /* 0x000fe400078e00ff */
[----:B------:R-:W-:Y:S02]  /*8920*/  IMAD.MOV.U32 R0, RZ, RZ, 0x1f ;  /* 0x0000001fff007424 */ /* 0x000fe400078e00ff */
[----:B------:R-:W-:-:S02]  /*8930*/  IMAD.MOV.U32 R7, RZ, RZ, -0x1 ;  /* 0xffffffffff077424 */ /* 0x000fc400078e00ff */
[----:B------:R-:W-:Y:S05]  /*8940*/  CALL.REL.NOINC `($__internal_3_$__cuda_sm70_shflsync_bfly_p) ;  /* 0x0000014000007944 */ /* 0x000fea0003c00000 */
[----:B01----:R-:W-:Y:S01]  /*8950*/  FADD.FTZ R6, R9, R0 ;  /* 0x0000000009067221 */ /* 0x003fe20000010000 */
[----:B------:R-:W-:Y:S01]  /*8960*/  MOV R4, 0x89b0 ;  /* 0x000089b000047802 */ /* 0x000fe20000000f00 */
[----:B------:R-:W-:-:S02]  /*8970*/  IMAD.MOV.U32 R3, RZ, RZ, 0x4 ;  /* 0x00000004ff037424 */ /* 0x000fc400078e00ff */
[----:B------:R-:W-:Y:S02]  /*8980*/  IMAD.MOV.U32 R0, RZ, RZ, 0x1f ;  /* 0x0000001fff007424 */ /* 0x000fe400078e00ff */
[----:B------:R-:W-:Y:S02]  /*8990*/  IMAD.MOV.U32 R7, RZ, RZ, -0x1 ;  /* 0xffffffffff077424 */ /* 0x000fe400078e00ff */
[----:B------:R-:W-:Y:S05]  /*89a0*/  CALL.REL.NOINC `($__internal_3_$__cuda_sm70_shflsync_bfly_p) ;  /* 0x000000e000007944 */ /* 0x000fea0003c00000 */
[----:B01----:R-:W-:Y:S01]  /*89b0*/  FADD.FTZ R6, R6, R0 ;  /* 0x0000000006067221 */ /* 0x003fe20000010000 */
[----:B------:R-:W-:Y:S01]  /*89c0*/  MOV R4, 0x8a10 ;  /* 0x00008a1000047802 */ /* 0x000fe20000000f00 */
[----:B------:R-:W-:Y:S02]  /*89d0*/  IMAD.MOV.U32 R3, RZ, RZ, 0x2 ;  /* 0x00000002ff037424 */ /* 0x000fe400078e00ff */
[----:B------:R-:W-:Y:S02]  /*89e0*/  IMAD.MOV.U32 R0, RZ, RZ, 0x1f ;  /* 0x0000001fff007424 */ /* 0x000fe400078e00ff */
[----:B------:R-:W-:Y:S02]  /*89f0*/  IMAD.MOV.U32 R7, RZ, RZ, -0x1 ;  /* 0xffffffffff077424 */ /* 0x000fe400078e00ff */
[----:B------:R-:W-:Y:S05]  /*8a00*/  CALL.REL.NOINC `($__internal_3_$__cuda_sm70_shflsync_bfly_p) ;  /* 0x0000008000007944 */ /* 0x000fea0003c00000 */
[----:B01----:R-:W-:Y:S01]  /*8a10*/  FADD.FTZ R6, R6, R0 ;  /* 0x0000000006067221 */ /* 0x003fe20000010000 */
[----:B------:R-:W-:Y:S01]  /*8a20*/  MOV R4, 0x8a70 ;  /* 0x00008a7000047802 */ /* 0x000fe20000000f00 */
[----:B------:R-:W-:-:S02]  /*8a30*/  IMAD.MOV.U32 R3, RZ, RZ, 0x1 ;  /* 0x00000001ff037424 */ /* 0x000fc400078e00ff */
[----:B------:R-:W-:Y:S02]  /*8a40*/  IMAD.MOV.U32 R0, RZ, RZ, 0x1f ;  /* 0x0000001fff007424 */ /* 0x000fe400078e00ff */
[----:B------:R-:W-:Y:S02]  /*8a50*/  IMAD.MOV.U32 R7, RZ, RZ, -0x1 ;  /* 0xffffffffff077424 */ /* 0x000fe400078e00ff */
[----:B------:R-:W-:Y:S05]  /*8a60*/  CALL.REL.NOINC `($__internal_3_$__cuda_sm70_shflsync_bfly_p) ;  /* 0x0000002000007944 */ /* 0x000fea0003c00000 */
[----:B-1----:R-:W-:Y:S01]  /*8a70*/  IMAD.MOV.U32 R5, RZ, RZ, R0 ;  /* 0x000000ffff057224 */ /* 0x002fe200078e0000 */
[----:B0-----:R-:W-:Y:S05]  /*8a80*/  BRA `(.L_x_624) ;  /* 0xffff943000007947 */ /* 0x001fea000383ffff */
        .weak           $__internal_3_$__cuda_sm70_shflsync_bfly_p
        .type           $__internal_3_$__cuda_sm70_shflsync_bfly_p,@function
        .size           $__internal_3_$__cuda_sm70_shflsync_bfly_p,(.L_x_3254 - $__internal_3_$__cuda_sm70_shflsync_bfly_p)
$__internal_3_$__cuda_sm70_shflsync_bfly_p:
[----:B------:R-:W-:Y:S01]  /*8a90*/  IMAD.MOV.U32 R5, RZ, RZ, 0x0 ;  /* 0x00000000ff057424 */ /* 0x000fe200078e00ff */
[----:B------:R-:W-:Y:S04]  /*8aa0*/  WARPSYNC R7 ;  /* 0x0000000700007348 */ /* 0x000fe80003800000 */
[----:B------:R0:W1:Y:S01]  /*8ab0*/  SHFL.BFLY PT, R0, R6, R3, R0 ;  /* 0x0c00000306007389 */ /* 0x00006200000e0000 */
[----:B------:R-:W-:Y:S05]  /*8ac0*/  RET.REL.NODEC R4 `(_ZN4mmha33masked_multihead_attention_kernelItLi96ELi128ELi1ELi16ELi256ELb1ELb0EEEv26Multihead_attention_paramsIT_XT5_EE) ;  /* 0xffff753004007950 */ /* 0x000fea0003c3ffff */
.L_x_625:
        /* <DEDUP_REMOVED lines=11> */
.L_x_3254:


//--------------------- .text._ZN4mmha33masked_multihead_attention_kernelItLi96ELi128ELi2ELi16ELi128ELb1ELb0EEEv26Multihead_attention_paramsIT_XT5_EE --------------------------
	.section	.text._ZN4mmha33masked_multihead_attention_kernelItLi96ELi128ELi2ELi16ELi128ELb1ELb0EEEv26Multihead_attention_paramsIT_XT5_EE,"ax",@progbits
	.sectioninfo	@"SHI_REGISTERS=133"
	.align	128
        .global         _ZN4mmha33masked_multihead_attention_kernelItLi96ELi128ELi2ELi16ELi128ELb1ELb0EEEv26Multihead_attention_paramsIT_XT5_EE
        .type           _ZN4mmha33masked_multihead_attention_kernelItLi96ELi128ELi2ELi16ELi128ELb1ELb0EEEv26Multihead_attention_paramsIT_XT5_EE,@function
        .size           _ZN4mmha33masked_multihead_attention_kernelItLi96ELi128ELi2ELi16ELi128ELb1ELb0EEEv26Multihead_attention_paramsIT_XT5_EE,(.L_x_3255 - _ZN4mmha33masked_multihead_attention_kernelItLi96ELi128ELi2ELi16ELi128ELb1ELb0EEEv26Multihead_attention_paramsIT_XT5_EE)
        .other          _ZN4mmha33masked_multihead_attention_kernelItLi96ELi128ELi2ELi16ELi128ELb1ELb0EEEv26Multihead_attention_paramsIT_XT5_EE,@"STO_CUDA_ENTRY STV_DEFAULT"
_ZN4mmha33masked_multihead_attention_kernelItLi96ELi128ELi2ELi16ELi128ELb1ELb0EEEv26Multihead_attention_paramsIT_XT5_EE:
.text._ZN4mmha33masked_multihead_attention_kernelItLi96ELi128ELi2ELi16ELi128ELb1ELb0EEEv26Multihead_attention_paramsIT_XT5_EE:
        /* <DEDUP_REMOVED lines=11> */
.L_x_626:
[----:B------:R-:W-:Y:S02]  /*00b0*/  IABS R5, c[0x0][0x1d0] ;  /* 0x0000740000057a13 */ /* 0x000fe40000000000 */
[----:B------:R-:W-:Y:S02]  /*00c0*/  ISETP.NE.U32.AND P0, PT, RZ, c[0x0][0x240], PT ;  /* 0x00009000ff007a0c */ /* 0x000fe40003f05070 */
[----:B------:R-:W1:Y:S02]  /*00d0*/  I2F.RP R0, R5 ;  /* 0x0000000500007306 */ /* 0x000e640000209400 */
[----:B------:R-:W-:-:S04]  /*00e0*/  ISETP.NE.AND.EX P0, PT, RZ, c[0x0][0x244], PT, P0 ;  /* 0x00009100ff007a0c */ /* 0x000fc80003f05300 */
[----:B------:R-:W-:Y:S01]  /*00f0*/  ISETP.EQ.AND P4, PT, RZ, c[0x0][0x1ec], P0 ;  /* 0x00007b00ff007a0c */ /* 0x000fe20000782270 */
[----:B------:R-:W-:Y:S01]  /*0100*/  IMAD.MOV.U32 R19, RZ, RZ, RZ ;  /* 0x000000ffff137224 */ /* 0x000fe200078e00ff */
[----:B------:R-:W2:Y:S02]  /*0110*/  S2R R18, SR_TID.X ;  /* 0x0000000000127919 */ /* 0x000ea40000002100 */
[----:B------:R-:W-:Y:S01]  /*0120*/  P2R R124, PR, RZ, 0x10 ;  /* 0x00000010ff7c7803 */ /* 0x000fe20000000000 */
[----:B-1----:R-:W1:Y:S02]  /*0130*/  MUFU.RCP R0, R0 ;  /* 0x0000000000007308 */ /* 0x002e640000001000 */
[----:B-1----:R-:W-:-:S06]  /*0140*/  IADD3 R2, R0, 0xffffffe, RZ ;  /* 0x0ffffffe00027810 */ /* 0x002fcc0007ffe0ff */
[----:B------:R1:W3:Y:S02]  /*0150*/  F2I.FTZ.U32.TRUNC.NTZ R3, R2 ;  /* 0x0000000200037305 */ /* 0x0002e4000021f000 */
[----:B-1----:R-:W-:Y:S02]  /*0160*/  IMAD.MOV.U32 R2, RZ, RZ, RZ ;  /* 0x000000ffff027224 */ /* 0x002fe400078e00ff */
[----:B---3--:R-:W-:-:S04]  /*0170*/  IMAD.MOV R4, RZ, RZ, -R3 ;  /* 0x000000ffff047224 */ /* 0x008fc800078e0a03 */
[----:B------:R-:W-:Y:S01]  /*0180*/  IMAD R7, R4, R5, RZ ;  /* 0x0000000504077224 */ /* 0x000fe200078e02ff */
[----:B0-----:R-:W-:-:S03]  /*0190*/  IABS R4, R22 ;  /* 0x0000001600047213 */ /* 0x001fc60000000000 */
[----:B------:R-:W-:-:S06]  /*01a0*/  IMAD.HI.U32 R3, R3, R7, R2 ;  /* 0x0000000703037227 */ /* 0x000fcc00078e0002 */
[----:B------:R-:W-:-:S04]  /*01b0*/  IMAD.HI.U32 R3, R3, R4, RZ ;  /* 0x0000000403037227 */ /* 0x000fc800078e00ff */
[----:B------:R-:W-:-:S04]  /*01c0*/  IMAD.MOV R0, RZ, RZ, -R3 ;  /* 0x000000ffff007224 */ /* 0x000fc800078e0a03 */
[----:B------:R-:W-:-:S05]  /*01d0*/  IMAD R0, R5, R0, R4 ;  /* 0x0000000005007224 */ /* 0x000fca00078e0204 */
[----:B------:R-:W-:-:S13]  /*01e0*/  ISETP.GT.U32.AND P2, PT, R5, R0, PT ;  /* 0x000000000500720c */ /* 0x000fda0003f44070 */
[----:B------:R-:W-:Y:S01]  /*01f0*/  @!P2 IMAD.IADD R0, R0, 0x1, -R5 ;  /* 0x000000010000a824 */ /* 0x000fe200078e0a05 */
[----:B------:R-:W-:Y:S02]  /*0200*/  @!P2 IADD3 R3, R3, 0x1, RZ ;  /* 0x000000010303a810 */ /* 0x000fe40007ffe0ff */
[----:B------:R-:W-:Y:S02]  /*0210*/  ISETP.NE.AND P2, PT, RZ, c[0x0][0x1d0], PT ;  /* 0x00007400ff007a0c */ /* 0x000fe40003f45270 */
[----:B------:R-:W-:Y:S01]  /*0220*/  ISETP.GE.U32.AND P1, PT, R0, R5, PT ;  /* 0x000000050000720c */ /* 0x000fe20003f26070 */
[----:B------:R-:W-:Y:S01]  /*0230*/  IMAD.MOV.U32 R5, RZ, RZ, 0x4 ;  /* 0x00000004ff057424 */ /* 0x000fe200078e00ff */
[----:B------:R-:W-:-:S04]  /*0240*/  LOP3.LUT R0, R22, c[0x0][0x1d0], RZ, 0x3c, !PT ;  /* 0x0000740016007a12 */ /* 0x000fc800078e3cff */
[----:B------:R-:W-:-:S07]  /*0250*/  ISETP.GE.AND P3, PT, R0, RZ, PT ;  /* 0x000000ff0000720c */ /* 0x000fce0003f66270 */
[----:B------:R-:W-:-:S05]  /*0260*/  @P1 IADD3 R3, R3, 0x1, RZ ;  /* 0x0000000103031810 */ /* 0x000fca0007ffe0ff */
[----:B------:R-:W-:Y:S02]  /*0270*/  IMAD.MOV.U32 R38, RZ, RZ, R3 ;  /* 0x000000ffff267224 */ /* 0x000fe400078e0003 */
[----:B------:R-:W-:-:S04]  /*0280*/  IMAD.WIDE R2, R22, R5, c[0x0][0x278] ;  /* 0x00009e0016027625 */ /* 0x000fc800078e0205 */
[----:B------:R-:W-:Y:S01]  /*0290*/  @!P3 IMAD.MOV R38, RZ, RZ, -R38 ;  /* 0x000000ffff26b224 */ /* 0x000fe200078e0a26 */
[----:B------:R-:W-:Y:S01]  /*02a0*/  @!P2 LOP3.LUT R38, RZ, c[0x0][0x1d0], RZ, 0x33, !PT ;  /* 0x00007400ff26aa12 */ /* 0x000fe200078e33ff */
[----:B------:R0:W3:Y:S04]  /*02b0*/  LDG.E R23, [R2.64] ;  /* 0x0000002402177981 */ /* 0x0000e8000c1e1900 */
[----:B------:R-:W-:-:S05]  /*02c0*/  @P4 IMAD.WIDE R4, R38, R5, c[0x0][0x240] ;  /* 0x0000900026044625 */ /* 0x000fca00078e0205 */
[----:B------:R-:W4:Y:S01]  /*02d0*/  @P4 LDG.E R19, [R4.64] ;  /* 0x0000002404134981 */ /* 0x000f22000c1e1900 */
[----:B------:R-:W-:Y:S01]  /*02e0*/  ISETP.NE.U32.AND P3, PT, RZ, c[0x0][0x1f8], PT ;  /* 0x00007e00ff007a0c */ /* 0x000fe20003f65070 */
[C---:B--2---:R-:W-:Y:S01]  /*02f0*/  IMAD.SHL.U32 R12, R18.reuse, 0x4, RZ ;  /* 0x00000004120c7824 */ /* 0x044fe200078e00ff */
[C---:B------:R-:W-:Y:S01]  /*0300*/  LEA.HI R44, R18.reuse, R18, RZ, 0x1 ;  /* 0x00000012122c7211 */ /* 0x040fe200078f08ff */
[----:B------:R-:W1:Y:S01]  /*0310*/  S2R R24, SR_CTAID.X ;  /* 0x0000000000187919 */ /* 0x000e620000002500 */
[----:B------:R-:W-:Y:S01]  /*0320*/  ISETP.NE.AND.EX P3, PT, RZ, c[0x0][0x1fc], PT, P3 ;  /* 0x00007f00ff007a0c */ /* 0x000fe20003f65330 */
[----:B------:R-:W-:Y:S01]  /*0330*/  CS2R R28, SRZ ;  /* 0x00000000001c7805 */ /* 0x000fe2000001ff00 */
[----:B------:R-:W-:Y:S01]  /*0340*/  ISETP.EQ.U32.AND P1, PT, RZ, c[0x0][0x170], PT ;  /* 0x00005c00ff007a0c */ /* 0x000fe20003f22070 */
[----:B------:R-:W-:Y:S01]  /*0350*/  IMAD.MOV.U32 R26, RZ, RZ, RZ ;  /* 0x000000ffff1a7224 */ /* 0x000fe200078e00ff */
[----:B------:R-:W-:Y:S01]  /*0360*/  ISETP.GT.AND P0, PT, R18, 0x17, PT ;  /* 0x000000171200780c */ /* 0x000fe20003f04270 */
[----:B------:R-:W-:Y:S01]  /*0370*/  CS2R R20, SRZ ;  /* 0x0000000000147805 */ /* 0x000fe2000001ff00 */
[----:B------:R-:W-:-:S02]  /*0380*/  LOP3.LUT R27, R44, 0x3ffffffe, RZ, 0xc0, !PT ;  /* 0x3ffffffe2c1b7812 */ /* 0x000fc400078ec0ff */
[C---:B------:R-:W-:Y:S02]  /*0390*/  ISETP.LT.AND P2, PT, R18.reuse, 0x20, P4 ;  /* 0x000000201200780c */ /* 0x040fe40002741270 */
[----:B------:R-:W-:Y:S01]  /*03a0*/  ISETP.EQ.OR.EX P1, PT, RZ, c[0x0][0x174], P0, P1 ;  /* 0x00005d00ff007a0c */ /* 0x000fe20000722710 */
[----:B------:R-:W-:Y:S01]  /*03b0*/  IMAD.IADD R27, R18, 0x1, -R27 ;  /* 0x00000001121b7824 */ /* 0x000fe200078e0a1b */
[----:B------:R-:W-:Y:S02]  /*03c0*/  SHF.R.S32.HI R44, RZ, 0x1, R44 ;  /* 0x00000001ff2c7819 */ /* 0x000fe4000001142c */
[----:B------:R-:W-:Y:S01]  /*03d0*/  SHF.R.S32.HI R7, RZ, 0x1f, R22 ;  /* 0x0000001fff077819 */ /* 0x000fe20000011416 */
[----:B------:R-:W-:Y:S01]  /*03e0*/  IMAD.SHL.U32 R76, R27, 0x4, RZ ;  /* 0x000000041b4c7824 */ /* 0x000fe200078e00ff */
[----:B------:R-:W-:Y:S01]  /*03f0*/  @P3 LEA R8, P4, R22, c[0x0][0x1f8], 0x2 ;  /* 0x00007e0016083a11 */ /* 0x000fe200078810ff */
[----:B0-----:R-:W-:-:S03]  /*0400*/  @!P0 IMAD.MOV.U32 R2, RZ, RZ, 0x2 ;  /* 0x00000002ff028424 */ /* 0x001fc600078e00ff */
[C---:B------:R-:W-:Y:S01]  /*0410*/  @P3 LEA.HI.X R9, R22.reuse, c[0x0][0x1fc], R7, 0x2, P4 ;  /* 0x00007f0016093a11 */ /* 0x040fe200020f1407 */
[----:B------:R-:W-:Y:S02]  /*0420*/  @P2 IMAD.MOV.U32 R11, RZ, RZ, 0x2 ;  /* 0x00000002ff0b2424 */ /* 0x000fe400078e00ff */
[----:B-1----:R-:W-:Y:S02]  /*0430*/  IMAD R25, R22, c[0x0][0x1d8], R24 ;  /* 0x0000760016197a24 */ /* 0x002fe400078e0218 */
[----:B------:R-:W-:Y:S01]  /*0440*/  IMAD R13, R24, 0x60, RZ ;  /* 0x00000060180d7824 */ /* 0x000fe200078e02ff */
[----:B------:R-:W-:Y:S01]  /*0450*/  IABS R15, c[0x0][0x1d4] ;  /* 0x00007500000f7a13 */ /* 0x000fe20000000000 */
[----:B------:R-:W-:Y:S01]  /*0460*/  IMAD R77, R25, 0x60, RZ ;  /* 0x00000060194d7824 */ /* 0x000fe200078e02ff */
[----:B------:R0:W5:Y:S01]  /*0470*/  @P3 LDG.E R26, [R8.64] ;  /* 0x00000024081a3981 */ /* 0x000162000c1e1900 */
[----:B------:R-:W-:Y:S02]  /*0480*/  IMAD.IADD R14, R13, 0x1, R12 ;  /* 0x000000010d0e7824 */ /* 0x000fe400078e020c */
[----:B------:R-:W-:-:S02]  /*0490*/  IMAD R34, R44, 0x8, R77 ;  /* 0x000000082c227824 */ /* 0x000fc400078e024d */
[----:B------:R-:W-:Y:S01]  /*04a0*/  @!P1 IMAD.MOV.U32 R7, RZ, RZ, 0x2 ;  /* 0x00000002ff079424 */ /* 0x000fe200078e00ff */
[----:B------:R-:W1:Y:S08]  /*04b0*/  I2F.RP R0, R15 ;  /* 0x0000000f00007306 */ /* 0x000e700000209400 */
[----:B-1----:R-:W1:Y:S01]  /*04c0*/  MUFU.RCP R0, R0 ;  /* 0x0000000000007308 */ /* 0x002e620000001000 */
[----:B---3--:R-:W-:-:S05]  /*04d0*/  IADD3 R17, R23, -0x1, RZ ;  /* 0xffffffff17117810 */ /* 0x008fca0007ffe0ff */
[----:B------:R-:W-:Y:S02]  /*04e0*/  @!P0 IMAD R3, R17, 0x8, R76 ;  /* 0x0000000811038824 */ /* 0x000fe400078e024c */
[----:B----4-:R-:W-:Y:S02]  /*04f0*/  @P2 IMAD R5, R19, c[0x0][0x1d8], R24 ;  /* 0x0000760013052a24 */ /* 0x010fe400078e0218 */
[----:B------:R-:W-:Y:S02]  /*0500*/  @!P0 IMAD R3, R34, c[0x0][0x1d4], R3 ;  /* 0x0000750022038a24 */ /* 0x000fe400078e0203 */
[----:B------:R-:W-:Y:S02]  /*0510*/  @P2 IMAD R6, R5, 0x60, R12 ;  /* 0x0000006005062824 */ /* 0x000fe400078e020c */
[----:B------:R-:W-:-:S04]  /*0520*/  @!P1 IMAD.WIDE R4, R14, R7, c[0x0][0x170] ;  /* 0x00005c000e049625 */ /* 0x000fc800078e0207 */
[----:B------:R-:W-:Y:S01]  /*0530*/  @!P0 IMAD.WIDE R2, R3, R2, c[0x0][0x198] ;  /* 0x0000660003028625 */ /* 0x000fe200078e0202 */
[----:B-1----:R-:W-:Y:S01]  /*0540*/  IADD3 R10, R0, 0xffffffe, RZ ;  /* 0x0ffffffe000a7810 */ /* 0x002fe20007ffe0ff */
[----:B------:R1:W5:Y:S02]  /*0550*/  @!P1 LDG.E.64 R20, [R4.64] ;  /* 0x0000002404149981 */ /* 0x000364000c1e1b00 */
[----:B------:R-:W-:Y:S02]  /*0560*/  @P2 IMAD.WIDE R6, R6, R11, c[0x0][0x230] ;  /* 0x00008c0006062625 */ /* 0x000fe400078e020b */
[----:B------:R2:W5:Y:S04]  /*0570*/  @!P0 LDG.E.64 R28, [R2.64] ;  /* 0x00000024021c8981 */ /* 0x000568000c1e1b00 */
[----:B------:R2:W5:Y:S01]  /*0580*/  @P2 LDG.E.64 R36, [R6.64] ;  /* 0x0000002406242981 */ /* 0x000562000c1e1b00 */
[----:B------:R3:W0:Y:S01]  /*0590*/  F2I.FTZ.U32.TRUNC.NTZ R11, R10 ;  /* 0x0000000a000b7305 */ /* 0x000622000021f000 */
[----:B------:R-:W-:Y:S01]  /*05a0*/  IABS R16, R17 ;  /* 0x0000001100107213 */ /* 0x000fe20000000000 */
[----:B---3--:R-:W-:-:S02]  /*05b0*/  IMAD.MOV.U32 R10, RZ, RZ, RZ ;  /* 0x000000ffff0a7224 */ /* 0x008fc400078e00ff */
[----:B0-----:R-:W-:-:S04]  /*05c0*/  IMAD.MOV R8, RZ, RZ, -R11 ;  /* 0x000000ffff087224 */ /* 0x001fc800078e0a0b */
[----:B-1----:R-:W-:-:S04]  /*05d0*/  IMAD R5, R8, R15, RZ ;  /* 0x0000000f08057224 */ /* 0x002fc800078e02ff */
        /* <DEDUP_REMOVED lines=17> */
[----:B--2---:R-:W-:Y:S02]  /*06f0*/  IMAD.MOV.U32 R3, RZ, RZ, 0x2 ;  /* 0x00000002ff037424 */ /* 0x004fe400078e00ff */
        /* <DEDUP_REMOVED lines=25> */
.L_x_628:
[----:B--2---:R-:W-:Y:S05]  /*0890*/  BSYNC B0 ;  /* 0x0000000000007941 */ /* 0x004fea0003800000 */
.L_x_627:
        /* <DEDUP_REMOVED lines=10> */
.L_x_630:
[----:B------:R-:W-:Y:S05]  /*0940*/  BSYNC B0 ;  /* 0x0000000000007941 */ /* 0x000fea0003800000 */
.L_x_629:
        /* <DEDUP_REMOVED lines=70> */
.L_x_633:
        /* <DEDUP_REMOVED lines=9> */
.L_x_634:
        /* <DEDUP_REMOVED lines=61> */
.L_x_638:
[----:B------:R-:W-:Y:S01]  /*1210*/  IMAD R15, R11, 0x2, R35 ;  /* 0x000000020b0f7824 */ /* 0x000fe200078e0223 */
        /* <DEDUP_REMOVED lines=60> */
.L_x_641:
[----:B------:R-:W-:Y:S05]  /*15e0*/  BSYNC B2 ;  /* 0x0000000000027941 */ /* 0x000fea0003800000 */
.L_x_640:
[C-C-:B------:R-:W-:Y:S02]  /*15f0*/  PRMT R0, R28.reuse, 0x5410, R29.reuse ;  /* 0x000054101c007816 */ /* 0x140fe4000000001d */
[----:B------:R-:W-:-:S03]  /*1600*/  PRMT R2, R28, 0x7632, R29 ;  /* 0x000076321c027816 */ /* 0x000fc6000000001d */
[----:B------:R0:W-:Y:S04]  /*1610*/  STS [R11], R0 ;  /* 0x000000000b007388 */ /* 0x0001e80000000800 */
[----:B------:R0:W-:Y:S02]  /*1620*/  STS [R15], R2 ;  /* 0x000000020f007388 */ /* 0x0001e40000000800 */
.L_x_639:
[----:B------:R-:W-:Y:S05]  /*1630*/  BSYNC B1 ;  /* 0x0000000000017941 */ /* 0x000fea0003800000 */
.L_x_637:
[C-C-:B0-----:R-:W-:Y:S02]  /*1640*/  PRMT R0, R32.reuse, 0x5410, R33.reuse ;  /* 0x0000541020007816 */ /* 0x141fe40000000021 */
[----:B------:R-:W-:-:S03]  /*1650*/  PRMT R2, R32, 0x7632, R33 ;  /* 0x0000763220027816 */ /* 0x000fc60000000021 */
[----:B------:R0:W-:Y:S04]  /*1660*/  STS [R14], R0 ;  /* 0x000000000e007388 */ /* 0x0001e80000000800 */
[----:B------:R0:W-:Y:S02]  /*1670*/  STS [R35], R2 ;  /* 0x0000000223007388 */ /* 0x0001e40000000800 */
.L_x_636:
[----:B------:R-:W-:Y:S05]  /*1680*/  BSYNC B0 ;  /* 0x0000000000007941 */ /* 0x000fea0003800000 */
.L_x_635:
[----:B------:R-:W-:Y:S06]  /*1690*/  BAR.SYNC.DEFER_BLOCKING 0x0 ;  /* 0x0000000000007b1d */ /* 0x000fec0000010000 */
[----:B------:R-:W-:Y:S01]  /*16a0*/  BSSY B0, `(.L_x_642) ;  /* 0x0000005000007945 */ /* 0x000fe20003800000 */
[----:B------:R-:W-:Y:S05]  /*16b0*/  @!P6 BRA `(.L_x_643) ;  /* 0x000000300000e947 */ /* 0x000fea0003800000 */
[----:B------:R-:W-:Y:S01]  /*16c0*/  ISETP.NE.AND P0, PT, RZ, c[0x0][0x1ec], PT ;  /* 0x00007b00ff007a0c */ /* 0x000fe20003f05270 */
[----:B0-----:R0:W1:-:S12]  /*16d0*/  LDS.64 R32, [R12] ;  /* 0x000000000c207984 */ /* 0x0010580000000a00 */
[----:B------:R0:W2:Y:S02]  /*16e0*/  @!P0 LDS.64 R28, [R13] ;  /* 0x000000000d1c8984 */ /* 0x0000a40000000a00 */
.L_x_643:
[----:B------:R-:W-:Y:S05]  /*16f0*/  BSYNC B0 ;  /* 0x0000000000007941 */ /* 0x000fea0003800000 */
.L_x_642:
[----:B------:R-:W-:Y:S06]  /*1700*/  BAR.SYNC.DEFER_BLOCKING 0x0 ;  /* 0x0000000000007b1d */ /* 0x000fec0000010000 */
[----:B------:R-:W-:Y:S05]  /*1710*/  BRA `(.L_x_632) ;  /* 0x000005c000007947 */ /* 0x000fea0003800000 */
.L_x_631:
        /* <DEDUP_REMOVED lines=41> */
.L_x_644:
[----:B------:R-:W-:-:S13]  /*19b0*/  ISETP.GE.AND P0, PT, R12, c[0x0][0x1e0], PT ;  /* 0x000078000c007a0c */ /* 0x000fda0003f06270 */
[----:B------:R-:W-:Y:S05]  /*19c0*/  @P0 BRA `(.L_x_645) ;  /* 0x0000030000000947 */ /* 0x000fea0003800000 */
[----:B------:R-:W1:Y:S01]  /*19d0*/  I2F R0, c[0x0][0x1e0] ;  /* 0x0000780000007b06 */ /* 0x000e620000201400 */
[----:B0-----:R-:W-:Y:S01]  /*19e0*/  IADD3 R2, R12, 0x2, RZ ;  /* 0x000000020c027810 */ /* 0x001fe20007ffe0ff */
[----:B------:R-:W-:-:S06]  /*19f0*/  HADD2.F32 R10, -RZ, R29.H1_H1 ;  /* 0x3000001dff0a7230 */ /* 0x000fcc0000004100 */
[----:B------:R-:W-:Y:S08]  /*1a00*/  I2F R2, R2 ;  /* 0x0000000200027306 */ /* 0x000ff00000201400 */
[----:B-1----:R-:W0:Y:S08]  /*1a10*/  MUFU.RCP R3, R0 ;  /* 0x0000000000037308 */ /* 0x002e300000001000 */
[----:B------:R-:W1:Y:S01]  /*1a20*/  I2F R12, R12 ;  /* 0x0000000c000c7306 */ /* 0x000e620000201400 */
[----:B0-----:R-:W-:-:S07]  /*1a30*/  FMUL.FTZ R4, R2, R3 ;  /* 0x0000000302047220 */ /* 0x001fce0000410000 */
[----:B------:R-:W-:Y:S01]  /*1a40*/  I2F R8, R8 ;  /* 0x0000000800087306 */ /* 0x000fe20000201400 */
[----:B------:R-:W-:Y:S01]  /*1a50*/  HADD2.F32 R2, -RZ, R33.H1_H1 ;  /* 0x30000021ff027230 */ /* 0x000fe20000004100 */
[----:B------:R-:W-:Y:S02]  /*1a60*/  FMUL.FTZ R4, R4, 13.28771209716796875 ;  /* 0x41549a7804047820 */ /* 0x000fe40000410000 */
[----:B-1----:R-:W-:-:S04]  /*1a70*/  FMUL.FTZ R3, R12, R3 ;  /* 0x000000030c037220 */ /* 0x002fc80000410000 */
[----:B------:R0:W1:Y:S01]  /*1a80*/  MUFU.EX2 R5, -R4 ;  /* 0x8000000400057308 */ /* 0x0000620000000800 */
[----:B------:R-:W-:Y:S01]  /*1a90*/  HADD2.F32 R12, -RZ, R29.H0_H0 ;  /* 0x2000001dff0c7230 */ /* 0x000fe20000004100 */
[----:B------:R-:W-:-:S06]  /*1aa0*/  FMUL.FTZ R3, R3, 13.28771209716796875 ;  /* 0x41549a7803037820 */ /* 0x000fcc0000410000 */
[----:B------:R-:W2:Y:S01]  /*1ab0*/  MUFU.EX2 R3, -R3 ;  /* 0x8000000300037308 */ /* 0x000ea20000000800 */
[----:B0-----:R-:W-:Y:S01]  /*1ac0*/  HADD2.F32 R4, -RZ, R33.H0_H0 ;  /* 0x20000021ff047230 */ /* 0x001fe20000004100 */
[----:B-1----:R-:W-:-:S04]  /*1ad0*/  FMUL.FTZ R5, R8, R5 ;  /* 0x0000000508057220 */ /* 0x002fc80000410000 */
[----:B------:R-:W-:-:S04]  /*1ae0*/  FMUL.RZ R0, R5, 0.15915493667125701904 ;  /* 0x3e22f98305007820 */ /* 0x000fc8000040c000 */
[----:B------:R-:W0:Y:S01]  /*1af0*/  MUFU.SIN R11, R0 ;  /* 0x00000000000b7308 */ /* 0x000e220000000400 */
[----:B--2---:R-:W-:-:S04]  /*1b00*/  FMUL.FTZ R8, R8, R3 ;  /* 0x0000000308087220 */ /* 0x004fc80000410000 */
[----:B------:R-:W-:-:S03]  /*1b10*/  FMUL.RZ R8, R8, 0.15915493667125701904 ;  /* 0x3e22f98308087820 */ /* 0x000fc6000040c000 */
[----:B------:R1:W2:Y:S08]  /*1b20*/  MUFU.COS R9, R0 ;  /* 0x0000000000097308 */ /* 0x0002b00000000000 */
[----:B------:R-:W3:Y:S01]  /*1b30*/  MUFU.SIN R7, R8 ;  /* 0x0000000800077308 */ /* 0x000ee20000000400 */
[C---:B0-----:R-:W-:Y:S02]  /*1b40*/  FMUL.FTZ R3, R11.reuse, R2 ;  /* 0x000000020b037220 */ /* 0x041fe40000410000 */
[----:B-1----:R-:W-:-:S05]  /*1b50*/  FMUL.FTZ R0, R11, R10 ;  /* 0x0000000a0b007220 */ /* 0x002fca0000410000 */
[----:B------:R-:W0:Y:S01]  /*1b60*/  MUFU.COS R5, R8 ;  /* 0x0000000800057308 */ /* 0x000e220000000000 */
        /* <DEDUP_REMOVED lines=22> */
.L_x_645:
[----:B------:R-:W-:Y:S05]  /*1cd0*/  BSYNC B0 ;  /* 0x0000000000007941 */ /* 0x000fea0003800000 */
.L_x_632:
        /* <DEDUP_REMOVED lines=20> */
.L_x_794:
        /* <DEDUP_REMOVED lines=9> */
.L_x_795:
[----:B01----:R-:W-:Y:S02]  /*1eb0*/  FADD.FTZ R2, R5, R2 ;  /* 0x0000000205027221 */ /* 0x003fe40000010000 */
.L_x_647:
[----:B------:R-:W-:Y:S05]  /*1ec0*/  BSYNC B0 ;  /* 0x0000000000007941 */ /* 0x000fea0003800000 */
.L_x_646:
[----:B------:R-:W-:Y:S01]  /*1ed0*/  ISETP.NE.AND P0, PT, R18, RZ, PT ;  /* 0x000000ff1200720c */ /* 0x000fe20003f05270 */
[----:B------:R-:W-:Y:S01]  /*1ee0*/  IMAD.MOV.U32 R112, RZ, RZ, -0x800001 ;  /* 0xff7fffffff707424 */ /* 0x000fe200078e00ff */
        /* <DEDUP_REMOVED lines=16> */
.L_x_651:
[----:B------:R0:W-:Y:S02]  /*1ff0*/  STS [R7.X4+0x220], R112 ;  /* 0x0002207007007388 */ /* 0x0001e40000004800 */
.L_x_650:
[----:B------:R-:W-:Y:S01]  /*2000*/  WARPSYNC 0xffffffff ;  /* 0xffffffff00007948 */ /* 0x000fe20003800000 */
        /* <DEDUP_REMOVED lines=45> */
.L_x_652:
[----:B-1234-:R-:W-:Y:S01]  /*22e0*/  BSSY B0, `(.L_x_653) ;  /* 0x000026d000007945 */ /* 0x01efe20003800000 */
[----:B------:R-:W-:Y:S01]  /*22f0*/  IMAD R27, R78, 0x60, RZ ;  /* 0x000000604e1b7824 */ /* 0x000fe200078e02ff */
[----:B------:R-:W-:Y:S05]  /*2300*/  @P0 BRA `(.L_x_654) ;  /* 0x000026a000000947 */ /* 0x000fea0003800000 */
[----:B------:R-:W-:Y:S02]  /*2310*/  IMAD R114, R77, c[0x0][0x1d4], R76 ;  /* 0x000075004d727a24 */ /* 0x000fe400078e024c */
[----:B------:R-:W-:-:S02]  /*2320*/  IMAD R77, R19, c[0x0][0x1d8], R24 ;  /* 0x00007600134d7a24 */ /* 0x000fc400078e0218 */
[----:B------:R-:W-:Y:S01]  /*2330*/  IMAD.MOV.U32 R119, RZ, RZ, c[0x0][0x1e8] ;  /* 0x00007a00ff777624 */ /* 0x000fe200078e00ff */
[----:B------:R-:W-:Y:S01]  /*2340*/  SHF.R.S32.HI R118, RZ, 0x1f, R114 ;  /* 0x0000001fff767819 */ /* 0x000fe20000011472 */
[--C-:B------:R-:W-:Y:S02]  /*2350*/  IMAD R77, R77, 0x60, R76.reuse ;  /* 0x000000604d4d7824 */ /* 0x100fe400078e024c */
[----:B------:R-:W-:Y:S01]  /*2360*/  IMAD R115, R27, c[0x0][0x1d4], R76 ;  /* 0x000075001b737a24 */ /* 0x000fe200078e024c */
[----:B------:R-:W-:Y:S01]  /*2370*/  IADD3 R119, R119, c[0x0][0x210], RZ ;  /* 0x0000840077777a10 */ /* 0x000fe20007ffe0ff */
[----:B------:R-:W-:Y:S01]  /*2380*/  IMAD.MOV.U32 R117, RZ, RZ, 0x60 ;  /* 0x00000060ff757424 */ /* 0x000fe200078e00ff */
[----:B------:R-:W-:Y:S01]  /*2390*/  IADD3 R121, R77, 0x8, RZ ;  /* 0x000000084d797810 */ /* 0x000fe20007ffe0ff */
[----:B------:R-:W-:Y:S01]  /*23a0*/  IMAD.MOV.U32 R76, RZ, RZ, 0x2 ;  /* 0x00000002ff4c7424 */ /* 0x000fe200078e00ff */
[----:B------:R-:W-:Y:S01]  /*23b0*/  SHF.R.S32.HI R120, RZ, 0x1f, R115 ;  /* 0x0000001fff787819 */ /* 0x000fe20000011473 */
[----:B------:R-:W-:-:S02]  /*23c0*/  IMAD R117, R117, c[0x0][0x1d4], RZ ;  /* 0x0000750075757a24 */ /* 0x000fc400078e02ff */
[----:B------:R-:W-:-:S04]  /*23d0*/  IMAD.WIDE R76, R77, R76, c[0x0][0x230] ;  /* 0x00008c004d4c7625 */ /* 0x000fc800078e024c */
.L_x_722:
[----:B------:R-:W-:-:S04]  /*23e0*/  ISETP.NE.U32.AND P0, PT, RZ, c[0x0][0x200], PT ;  /* 0x00008000ff007a0c */ /* 0x000fc80003f05070 */
[----:B------:R-:W-:-:S13]  /*23f0*/  ISETP.NE.AND.EX P0, PT, RZ, c[0x0][0x204], PT, P0 ;  /* 0x00008100ff007a0c */ /* 0x000fda0003f05300 */
[----:B------:R-:W-:Y:S01]  /*2400*/  @P0 IMAD R111, R22, c[0x0][0x1d4], RZ ;  /* 0x00007500166f0a24 */ /* 0x000fe200078e02ff */
[----:B------:R-:W-:-:S04]  /*2410*/  @P0 SHF.R.S32.HI R122, RZ, 0x1f, R116 ;  /* 0x0000001fff7a0819 */ /* 0x000fc80000011474 */
[--C-:B------:R-:W-:Y:S02]  /*2420*/  @P0 SHF.R.S32.HI R123, RZ, 0x1f, R111.reuse ;  /* 0x0000001fff7b0819 */ /* 0x100fe4000001146f */
[----:B------:R-:W-:-:S04]  /*2430*/  @P0 IADD3 R110, P1, P3, R116, c[0x0][0x200], R111 ;  /* 0x00008000746e0a10 */ /* 0x000fc80007b3e06f */
[----:B------:R-:W-:-:S06]  /*2440*/  @P0 IADD3.X R111, R122, c[0x0][0x204], R123, P1, P3 ;  /* 0x000081007a6f0a10 */ /* 0x000fcc0000fe647b */
        /* <DEDUP_REMOVED lines=13> */
[----:B------:R-:W-:-:S04]  /*2520*/  IMAD.HI.U32 R129, R123, R129, R122 ;  /* 0x000000817b817227 */ /* 0x000fc800078e007a */
[----:B------:R-:W-:-:S04]  /*2530*/  IMAD.MOV.U32 R122, RZ, RZ, R128 ;  /* 0x000000ffff7a7224 */ /* 0x000fc800078e0080 */
[----:B-1----:R-:W-:-:S04]  /*2540*/  IMAD.HI.U32 R110, R129, R122, RZ ;  /* 0x0000007a816e7227 */ /* 0x002fc800078e00ff */
[----:B------:R-:W-:-:S04]  /*2550*/  IMAD.MOV R123, RZ, RZ, -R110 ;  /* 0x000000ffff7b7224 */ /* 0x000fc800078e0a6e */
[----:B------:R-:W-:-:S05]  /*2560*/  IMAD R122, R125, R123, R122 ;  /* 0x0000007b7d7a7224 */ /* 0x000fca00078e027a */
[----:B------:R-:W-:-:S13]  /*2570*/  ISETP.GT.U32.AND P1, PT, R125, R122, PT ;  /* 0x0000007a7d00720c */ /* 0x000fda0003f24070 */
[----:B------:R-:W-:-:S05]  /*2580*/  @!P1 IMAD.IADD R122, R122, 0x1, -R125 ;  /* 0x000000017a7a9824 */ /* 0x000fca00078e0a7d */
[----:B------:R-:W-:-:S13]  /*2590*/  ISETP.GT.U32.AND P1, PT, R125, R122, PT ;  /* 0x0000007a7d00720c */ /* 0x000fda0003f24070 */
[----:B------:R-:W-:Y:S01]  /*25a0*/  @!P1 IMAD.IADD R122, R122, 0x1, -R125 ;  /* 0x000000017a7a9824 */ /* 0x000fe200078e0a7d */
[----:B------:R-:W-:-:S03]  /*25b0*/  ISETP.GE.AND P1, PT, R116, R17, PT ;  /* 0x000000117400720c */ /* 0x000fc60003f26270 */
[----:B------:R-:W-:Y:S01]  /*25c0*/  @!P3 IMAD.MOV R122, RZ, RZ, -R122 ;  /* 0x000000ffff7ab224 */ /* 0x000fe200078e0a7a */
[----:B------:R-:W-:Y:S02]  /*25d0*/  @!P4 LOP3.LUT R122, RZ, c[0x0][0x1d4], RZ, 0x33, !PT ;  /* 0x00007500ff7aca12 */ /* 0x000fe400078e33ff */
[----:B--2---:R-:W-:-:S07]  /*25e0*/  ISETP.NE.AND P0, PT, R111, RZ, P0 ;  /* 0x000000ff6f00720c */ /* 0x004fce0000705270 */
[----:B------:R-:W-:Y:S05]  /*25f0*/  @P1 BRA `(.L_x_656) ;  /* 0x000001b000001947 */ /* 0x000fea0003800000 */
[----:B------:R-:W-:Y:S01]  /*2600*/  IMAD.SHL.U32 R128, R122, 0x8, RZ ;  /* 0x000000087a807824 */ /* 0x000fe200078e00ff */
[----:B------:R-:W-:Y:S01]  /*2610*/  BSSY B2, `(.L_x_657) ;  /* 0x0000009000027945 */ /* 0x000fe20003800000 */
[----:B------:R-:W-:-:S03]  /*2620*/  CS2R R104, SRZ ;  /* 0x0000000000687805 */ /* 0x000fc6000001ff00 */
[----:B------:R-:W-:-:S13]  /*2630*/  ISETP.GE.AND P2, PT, R128, R117, PT ;  /* 0x000000758000720c */ /* 0x000fda0003f46270 */
[----:B------:R-:W-:Y:S05]  /*2640*/  @P2 BRA `(.L_x_658) ;  /* 0x0000005000002947 */ /* 0x000fea0003800000 */
[----:B------:R-:W-:-:S04]  /*2650*/  IADD3 R105, P2, R115, R128, RZ ;  /* 0x0000008073697210 */ /* 0x000fc80007f5e0ff */
[----:B------:R-:W-:Y:S02]  /*2660*/  LEA.HI.X.SX32 R110, R128, R120, 0x1, P2 ;  /* 0x00000078806e7211 */ /* 0x000fe400010f0eff */
[----:B------:R-:W-:-:S04]  /*2670*/  LEA R104, P2, R105, c[0x0][0x198], 0x1 ;  /* 0x0000660069687a11 */ /* 0x000fc800078408ff */
[----:B------:R-:W-:-:S06]  /*2680*/  LEA.HI.X R105, R105, c[0x0][0x19c], R110, 0x1, P2 ;  /* 0x0000670069697a11 */ /* 0x000fcc00010f0c6e */
[----:B------:R-:W5:Y:S03]  /*2690*/  LDG.E.64 R104, [R104.64] ;  /* 0x0000002468687981 */ /* 0x000f66000c1e1b00 */
.L_x_658:
[----:B------:R-:W-:Y:S05]  /*26a0*/  BSYNC B2 ;  /* 0x0000000000027941 */ /* 0x000fea0003800000 */
.L_x_657:
        /* <DEDUP_REMOVED lines=16> */
.L_x_656:
[----:B------:R-:W-:Y:S05]  /*27b0*/  BSYNC B1 ;  /* 0x0000000000017941 */ /* 0x000fea0003800000 */
.L_x_655:
        /* <DEDUP_REMOVED lines=15> */
.L_x_662:
[----:B------:R-:W-:Y:S05]  /*28b0*/  BSYNC B2 ;  /* 0x0000000000027941 */ /* 0x000fea0003800000 */
.L_x_661:
        /* <DEDUP_REMOVED lines=15> */
.L_x_660:
[----:B------:R-:W-:Y:S05]  /*29b0*/  BSYNC B1 ;  /* 0x0000000000017941 */ /* 0x000fea0003800000 */
.L_x_659:
[----:B------:R-:W-:Y:S01]  /*29c0*/  BSSY B1, `(.L_x_663) ;  /* 0x000001f000017945 */ /* 0x000fe20003800000 */
[----:B------:R-:W-:Y:S05]  /*29d0*/  @P1 BRA `(.L_x_664) ;  /* 0x000001d000001947 */ /* 0x000fea0003800000 */
[----:B------:R-:W-:Y:S01]  /*29e0*/  IMAD.MOV.U32 R109, RZ, RZ, c[0x0][0x1d4] ;  /* 0x00007500ff6d7624 */ /* 0x000fe200078e00ff */
[----:B------:R-:W-:Y:S03]  /*29f0*/  BSSY B2, `(.L_x_665) ;  /* 0x000000b000027945 */ /* 0x000fe60003800000 */
[----:B------:R-:W-:-:S04]  /*2a00*/  IMAD R108, R109, 0x2, R122 ;  /* 0x000000026d6c7824 */ /* 0x000fc800078e027a */
[----:B------:R-:W-:Y:S02]  /*2a10*/  IMAD.SHL.U32 R130, R108, 0x8, RZ ;  /* 0x000000086c827824 */ /* 0x000fe400078e00ff */
[----:B------:R-:W-:-:S03]  /*2a20*/  CS2R R108, SRZ ;  /* 0x00000000006c7805 */ /* 0x000fc6000001ff00 */
[----:B------:R-:W-:-:S13]  /*2a30*/  ISETP.GE.AND P2, PT, R130, R117, PT ;  /* 0x000000758200720c */ /* 0x000fda0003f46270 */
[----:B------:R-:W-:Y:S05]  /*2a40*/  @P2 BRA `(.L_x_666) ;  /* 0x0000005000002947 */ /* 0x000fea0003800000 */
[----:B------:R-:W-:-:S04]  /*2a50*/  IADD3 R109, P2, R115, R130, RZ ;  /* 0x00000082736d7210 */ /* 0x000fc80007f5e0ff */
[----:B-1----:R-:W-:Y:S02]  /*2a60*/  LEA.HI.X.SX32 R126, R130, R120, 0x1, P2 ;  /* 0x00000078827e7211 */ /* 0x002fe400010f0eff */
[----:B------:R-:W-:-:S04]  /*2a70*/  LEA R108, P2, R109, c[0x0][0x198], 0x1 ;  /* 0x000066006d6c7a11 */ /* 0x000fc800078408ff */
[----:B------:R-:W-:-:S06]  /*2a80*/  LEA.HI.X R109, R109, c[0x0][0x19c], R126, 0x1, P2 ;  /* 0x000067006d6d7a11 */ /* 0x000fcc00010f0c7e */
[----:B------:R-:W5:Y:S03]  /*2a90*/  LDG.E.64 R108, [R108.64] ;  /* 0x000000246c6c7981 */ /* 0x000f66000c1e1b00 */
.L_x_666:
[----:B------:R-:W-:Y:S05]  /*2aa0*/  BSYNC B2 ;  /* 0x0000000000027941 */ /* 0x000fea0003800000 */
.L_x_665:
        /* <DEDUP_REMOVED lines=16> */
.L_x_664:
[----:B------:R-:W-:Y:S05]  /*2bb0*/  BSYNC B1 ;  /* 0x0000000000017941 */ /* 0x000fea0003800000 */
.L_x_663:
        /* <DEDUP_REMOVED lines=14> */
.L_x_670:
[----:B------:R-:W-:Y:S05]  /*2ca0*/  BSYNC B2 ;  /* 0x0000000000027941 */ /* 0x000fea0003800000 */
.L_x_669:
        /* <DEDUP_REMOVED lines=16> */
.L_x_668:
[----:B------:R-:W-:Y:S05]  /*2db0*/  BSYNC B1 ;  /* 0x0000000000017941 */ /* 0x000fea0003800000 */
.L_x_667:
        /* <DEDUP_REMOVED lines=9> */
[----:B------:R-:W-:-:S04]  /*2e50*/  IADD3 R83, P2, R115, R130, RZ ;  /* 0x0000008273537210 */ /* 0x000fc80007f5e0ff */
[----:B01----:R-:W-:Y:S02]  /*2e60*/  LEA.HI.X.SX32 R126, R130, R120, 0x1, P2 ;  /* 0x00000078827e7211 */ /* 0x003fe400010f0eff */
[----:B------:R-:W-:-:S04]  /*2e70*/  LEA R82, P2, R83, c[0x0][0x198], 0x1 ;  /* 0x0000660053527a11 */ /* 0x000fc800078408ff */
[----:B------:R-:W-:-:S06]  /*2e80*/  LEA.HI.X R83, R83, c[0x0][0x19c], R126, 0x1, P2 ;  /* 0x0000670053537a11 */ /* 0x000fcc00010f0c7e */
[----:B------:R-:W5:Y:S03]  /*2e90*/  LDG.E.64 R82, [R82.64] ;  /* 0x0000002452527981 */ /* 0x000f66000c1e1b00 */
.L_x_674:
[----:B------:R-:W-:Y:S05]  /*2ea0*/  BSYNC B2 ;  /* 0x0000000000027941 */ /* 0x000fea0003800000 */
.L_x_673:
        /* <DEDUP_REMOVED lines=16> */
.L_x_672:
[----:B------:R-:W-:Y:S05]  /*2fb0*/  BSYNC B1 ;  /* 0x0000000000017941 */ /* 0x000fea0003800000 */
.L_x_671:
        /* <DEDUP_REMOVED lines=13> */
.L_x_678:
[----:B------:R-:W-:Y:S05]  /*3090*/  BSYNC B2 ;  /* 0x0000000000027941 */ /* 0x000fea0003800000 */
.L_x_677:
        /* <DEDUP_REMOVED lines=16> */
.L_x_676:
[----:B------:R-:W-:Y:S05]  /*31a0*/  BSYNC B1 ;  /* 0x0000000000017941 */ /* 0x000fea0003800000 */
.L_x_675:
        /* <DEDUP_REMOVED lines=13> */
.L_x_682:
[----:B------:R-:W-:Y:S05]  /*3280*/  BSYNC B2 ;  /* 0x0000000000027941 */ /* 0x000fea0003800000 */
.L_x_681:
        /* <DEDUP_REMOVED lines=16> */
.L_x_680:
[----:B------:R-:W-:Y:S05]  /*3390*/  BSYNC B1 ;  /* 0x0000000000017941 */ /* 0x000fea0003800000 */
.L_x_679:
        /* <DEDUP_REMOVED lines=13> */
.L_x_686:
[----:B------:R-:W-:Y:S05]  /*3470*/  BSYNC B2 ;  /* 0x0000000000027941 */ /* 0x000fea0003800000 */
.L_x_685:
        /* <DEDUP_REMOVED lines=16> */
.L_x_684:
[----:B------:R-:W-:Y:S05]  /*3580*/  BSYNC B1 ;  /* 0x0000000000017941 */ /* 0x000fea0003800000 */
.L_x_683:
        /* <DEDUP_REMOVED lines=13> */
.L_x_690:
[----:B------:R-:W-:Y:S05]  /*3660*/  BSYNC B2 ;  /* 0x0000000000027941 */ /* 0x000fea0003800000 */
.L_x_689:
        /* <DEDUP_REMOVED lines=16> */
.L_x_688:
[----:B------:R-:W-:Y:S05]  /*3770*/  BSYNC B1 ;  /* 0x0000000000017941 */ /* 0x000fea0003800000 */
.L_x_687:
        /* <DEDUP_REMOVED lines=13> */
.L_x_694:
[----:B------:R-:W-:Y:S05]  /*3850*/  BSYNC B2 ;  /* 0x0000000000027941 */ /* 0x000fea0003800000 */
.L_x_693:
        /* <DEDUP_REMOVED lines=16> */
.L_x_692:
[----:B------:R-:W-:Y:S05]  /*3960*/  BSYNC B1 ;  /* 0x0000000000017941 */ /* 0x000fea0003800000 */
.L_x_691:
        /* <DEDUP_REMOVED lines=13> */
.L_x_698:
[----:B------:R-:W-:Y:S05]  /*3a40*/  BSYNC B2 ;  /* 0x0000000000027941 */ /* 0x000fea0003800000 */
.L_x_697:
        /* <DEDUP_REMOVED lines=16> */
.L_x_696:
[----:B------:R-:W-:Y:S05]  /*3b50*/  BSYNC B1 ;  /* 0x0000000000017941 */ /* 0x000fea0003800000 */
.L_x_695:
        /* <DEDUP_REMOVED lines=13> */
.L_x_702:
[----:B------:R-:W-:Y:S05]  /*3c30*/  BSYNC B2 ;  /* 0x0000000000027941 */ /* 0x000fea0003800000 */
.L_x_701:
        /* <DEDUP_REMOVED lines=16> */
.L_x_700:
[----:B------:R-:W-:Y:S05]  /*3d40*/  BSYNC B1 ;  /* 0x0000000000017941 */ /* 0x000fea0003800000 */
.L_x_699:
        /* <DEDUP_REMOVED lines=13> */
.L_x_706:
[----:B------:R-:W-:Y:S05]  /*3e20*/  BSYNC B2 ;  /* 0x0000000000027941 */ /* 0x000fea0003800000 */
.L_x_705:
        /* <DEDUP_REMOVED lines=16> */
.L_x_704:
[----:B------:R-:W-:Y:S05]  /*3f30*/  BSYNC B1 ;  /* 0x0000000000017941 */ /* 0x000fea0003800000 */
.L_x_703:
        /* <DEDUP_REMOVED lines=13> */
.L_x_710:
[----:B------:R-:W-:Y:S05]  /*4010*/  BSYNC B2 ;  /* 0x0000000000027941 */ /* 0x000fea0003800000 */
.L_x_709:
        /* <DEDUP_REMOVED lines=16> */
.L_x_708:
[----:B------:R-:W-:Y:S05]  /*4120*/  BSYNC B1 ;  /* 0x0000000000017941 */ /* 0x000fea0003800000 */
.L_x_707:
        /* <DEDUP_REMOVED lines=13> */
.L_x_714:
[----:B------:R-:W-:Y:S05]  /*4200*/  BSYNC B2 ;  /* 0x0000000000027941 */ /* 0x000fea0003800000 */
.L_x_713:
        /* <DEDUP_REMOVED lines=16> */
.L_x_712:
[----:B------:R-:W-:Y:S05]  /*4310*/  BSYNC B1 ;  /* 0x0000000000017941 */ /* 0x000fea0003800000 */
.L_x_711:
        /* <DEDUP_REMOVED lines=13> */
.L_x_718:
[----:B------:R-:W-:Y:S05]  /*43f0*/  BSYNC B2 ;  /* 0x0000000000027941 */ /* 0x000fea0003800000 */
.L_x_717:
        /* <DEDUP_REMOVED lines=16> */
.L_x_716:
[----:B------:R-:W-:Y:S05]  /*4500*/  BSYNC B1 ;  /* 0x0000000000017941 */ /* 0x000fea0003800000 */
.L_x_715:
[----:B-----5:R-:W-:Y:S01]  /*4510*/  HMUL2 R110, R2, R104 ;  /* 0x00000068026e7232 */ /* 0x020fe20000000000 */
[----:B------:R-:W-:Y:S01]  /*4520*/  HFMA2.MMA R111, R3, R105, -RZ ;  /* 0x00000069036f7235 */ /* 0x000fe200001000ff */
[----:B------:R-:W-:-:S04]  /*4530*/  LOP3.LUT R128, R18, 0x1, RZ, 0xc0, !PT ;  /* 0x0000000112807812 */ /* 0x000fc800078ec0ff */
[----:B------:R-:W-:-:S05]  /*4540*/  HFMA2.MMA R110, R4, R106, R110 ;  /* 0x0000006a046e7235 */ /* 0x000fca000000006e */
[----:B------:R-:W-:Y:S01]  /*4550*/  HFMA2 R111, R5, R107, R111 ;  /* 0x0000006b056f7231 */ /* 0x000fe2000000006f */
[----:B0-----:R-:W-:-:S03]  /*4560*/  HFMA2.MMA R110, R6, R108, R110 ;  /* 0x0000006c066e7235 */ /* 0x001fc6000000006e */
        /* <DEDUP_REMOVED lines=30> */
[----:B-1----:R-:W-:Y:S01]  /*4750*/  FADD.FTZ R127, R111, R110 ;  /* 0x0000006e6f7f7221 */ /* 0x002fe20000010000 */
[----:B------:R-:W-:Y:S05]  /*4760*/  BRA.DIV ~URZ, `(.L_x_719) ;  /* 0x00003d527f007947 */ /* 0x000fea000b800000 */
[----:B------:R0:W1:Y:S02]  /*4770*/  SHFL.BFLY PT, R110, R127, 0x1, 0x1f ;  /* 0x0c201f007f6e7f89 */ /* 0x00006400000e0000 */
.L_x_796:
        /* <DEDUP_REMOVED lines=8> */
[----:B------:R-:W-:-:S05]  /*4800*/  @P3 IMAD R110, R24, c[0x0][0x220], R23 ;  /* 0x00008800186e3a24 */ /* 0x000fca00078e0217 */
[----:B------:R-:W-:Y:S01]  /*4810*/  @P3 IADD3 R111, R110, -0x1, RZ ;  /* 0xffffffff6e6f3810 */ /* 0x000fe20007ffe0ff */
[----:B------:R-:W-:Y:S02]  /*4820*/  @P3 IMAD.MOV.U32 R110, RZ, RZ, 0x2 ;  /* 0x00000002ff6e3424 */ /* 0x000fe400078e00ff */
[----:B------:R-:W-:Y:S02]  /*4830*/  @P1 IMAD.MOV.U32 R123, RZ, RZ, 0x2 ;  /* 0x00000002ff7b1424 */ /* 0x000fe400078e00ff */
[----:B------:R-:W-:Y:S02]  /*4840*/  @P3 IMAD R111, R111, c[0x0][0x220], R116 ;  /* 0x000088006f6f3a24 */ /* 0x000fe400078e0274 */
[----:B------:R-:W-:-:S04]  /*4850*/  @P1 IMAD.WIDE R122, R24, R123, c[0x0][0x228] ;  /* 0x00008a00187a1625 */ /* 0x000fc800078e027b */
[----:B------:R-:W-:Y:S02]  /*4860*/  @P3 IMAD.WIDE R110, R111, R110, c[0x0][0x218] ;  /* 0x000086006f6e3625 */ /* 0x000fe400078e026e */
[----:B------:R-:W2:Y:S04]  /*4870*/  @P1 LDG.E.U16 R122, [R122.64] ;  /* 0x000000247a7a1981 */ /* 0x000ea8000c1e1500 */
[----:B------:R-:W3:Y:S01]  /*4880*/  @P3 LDG.E.U16 R110, [R110.64] ;  /* 0x000000246e6e3981 */ /* 0x000ee2000c1e1500 */
[C---:B------:R-:W-:Y:S02]  /*4890*/  @P1 ISETP.GE.AND P4, PT, R116.reuse, R119, PT ;  /* 0x000000777400120c */ /* 0x040fe40003f86270 */
[----:B0-----:R-:W-:Y:S02]  /*48a0*/  @P1 IADD3 R127, R116, 0x1, -R23 ;  /* 0x00000001747f1810 */ /* 0x001fe40007ffe817 */
[----:B------:R-:W-:-:S05]  /*48b0*/  @P1 SEL R126, R26, RZ, !P4 ;  /* 0x000000ff1a7e1207 */ /* 0x000fca0006000000 */
[----:B------:R-:W-:-:S04]  /*48c0*/  @P1 IMAD.IADD R127, R126, 0x1, R127 ;  /* 0x000000017e7f1824 */ /* 0x000fc800078e027f */
        /* <DEDUP_REMOVED lines=9> */
.L_x_721:
[----:B------:R-:W-:Y:S05]  /*4960*/  BSYNC B1 ;  /* 0x0000000000017941 */ /* 0x000fea0003800000 */
.L_x_720:
[----:B------:R-:W-:-:S04]  /*4970*/  IADD3 R116, R116, 0x40, RZ ;  /* 0x0000004074747810 */ /* 0x000fc80007ffe0ff */
[----:B------:R-:W-:-:S13]  /*4980*/  ISETP.GE.AND P0, PT, R116, R113, PT ;  /* 0x000000717400720c */ /* 0x000fda0003f06270 */
[----:B0-----:R-:W-:Y:S01]  /*4990*/  @P0 CALL.REL.NOINC `(.L_x_654) ;  /* 0x0000001000000944 */ /* 0x001fe20003c00000 */
[----:B------:R-:W-:Y:S05]  /*49a0*/  BRA `(.L_x_722) ;  /* 0xffffda3000007947 */ /* 0x000fea000383ffff */
.L_x_654:
[----:B------:R-:W-:Y:S05]  /*49b0*/  BSYNC B0 ;  /* 0x0000000000007941 */ /* 0x000fea0003800000 */
.L_x_653:
[----:B------:R-:W-:Y:S05]  /*49c0*/  BRA.DIV ~URZ, `(.L_x_723) ;  /* 0x00003b727f007947 */ /* 0x000fea000b800000 */
[----:B------:R1:W2:Y:S02]  /*49d0*/  SHFL.BFLY PT, R3, R112, 0x10, 0x1f ;  /* 0x0e001f0070037f89 */ /* 0x0002a400000e0000 */
.L_x_797:
[----:B--2---:R-:W-:Y:S01]  /*49e0*/  FMNMX.FTZ R5, R3, R112, !PT ;  /* 0x0000007003057209 */ /* 0x004fe20007810000 */
[----:B------:R-:W-:Y:S05]  /*49f0*/  BRA.DIV ~URZ, `(.L_x_724) ;  /* 0x00003bc27f007947 */ /* 0x000fea000b800000 */
[----:B------:R-:W2:Y:S02]  /*4a00*/  SHFL.BFLY PT, R2, R5, 0x8, 0x1f ;  /* 0x0d001f0005027f89 */ /* 0x000ea400000e0000 */
[----:B--2---:R-:W-:-:S05]  /*4a10*/  FMNMX.FTZ R2, R5, R2, !PT ;  /* 0x0000000205027209 */ /* 0x004fca0007810000 */
[----:B------:R-:W2:Y:S02]  /*4a20*/  SHFL.BFLY PT, R3, R2, 0x4, 0x1f ;  /* 0x0c801f0002037f89 */ /* 0x000ea400000e0000 */
[----:B--2---:R-:W-:-:S05]  /*4a30*/  FMNMX.FTZ R3, R2, R3, !PT ;  /* 0x0000000302037209 */ /* 0x004fca0007810000 */
[----:B------:R2:W3:Y:S02]  /*4a40*/  SHFL.BFLY PT, R4, R3, 0x2, 0x1f ;  /* 0x0c401f0003047f89 */ /* 0x0004e400000e0000 */
.L_x_798:
[----:B0-----:R-:W-:Y:S01]  /*4a50*/  SHF.R.S32.HI R7, RZ, 0x1f, R18 ;  /* 0x0000001fff077819 */ /* 0x001fe20000011412 */
[----:B------:R-:W-:Y:S01]  /*4a60*/  WARPSYNC 0xffffffff ;  /* 0xffffffff00007948 */ /* 0x000fe20003800000 */
[----:B--23--:R-:W-:Y:S02]  /*4a70*/  FMNMX.FTZ R3, R4, R3, !PT ;  /* 0x0000000304037209 */ /* 0x00cfe40007810000 */
[----:B------:R-:W-:-:S04]  /*4a80*/  LEA.HI R2, R7, R18, RZ, 0x5 ;  /* 0x0000001207027211 */ /* 0x000fc800078f28ff */
[----:B------:R-:W-:-:S05]  /*4a90*/  LOP3.LUT R5, R2, 0xffffffe0, RZ, 0xc0, !PT ;  /* 0xffffffe002057812 */ /* 0x000fca00078ec0ff */
[----:B------:R-:W-:-:S05]  /*4aa0*/  IMAD.IADD R5, R18, 0x1, -R5 ;  /* 0x0000000112057824 */ /* 0x000fca00078e0a05 */
[----:B------:R-:W-:-:S13]  /*4ab0*/  ISETP.NE.AND P0, PT, R5, RZ, PT ;  /* 0x000000ff0500720c */ /* 0x000fda0003f05270 */
[----:B------:R-:W-:-:S05]  /*4ac0*/  @!P0 SHF.R.S32.HI R2, RZ, 0x5, R2 ;  /* 0x00000005ff028819 */ /* 0x000fca0000011402 */
[----:B------:R0:W-:Y:S02]  /*4ad0*/  @!P0 STS [R2.X4], R3 ;  /* 0x0000000302008388 */ /* 0x0001e40000004800 */
[----:B------:R-:W-:Y:S01]  /*4ae0*/  BAR.SYNC.DEFER_BLOCKING 0x0 ;  /* 0x0000000000007b1d */ /* 0x000fe20000010000 */
[----:B------:R-:W-:Y:S01]  /*4af0*/  ISETP.GT.AND P0, PT, R5, 0x3, PT ;  /* 0x000000030500780c */ /* 0x000fe20003f04270 */
[----:B0-----:R-:W-:Y:S02]  /*4b00*/  IMAD.MOV.U32 R2, RZ, RZ, -0x800001 ;  /* 0xff7fffffff027424 */ /* 0x001fe400078e00ff */
[----:B------:R-:W-:Y:S02]  /*4b10*/  IMAD.IADD R9, R18, 0x1, R0 ;  /* 0x0000000112097824 */ /* 0x000fe400078e0200 */
[----:B------:R-:W-:Y:S01]  /*4b20*/  BSSY B0, `(.L_x_725) ;  /* 0x0000072000007945 */ /* 0x000fe20003800000 */
[----:B------:R-:W-:Y:S02]  /*4b30*/  IMAD.MOV.U32 R6, RZ, RZ, RZ ;  /* 0x000000ffff067224 */ /* 0x000fe400078e00ff */
[----:B------:R-:W-:-:S05]  /*4b40*/  ISETP.GE.AND P1, PT, R9, R23, PT ;  /* 0x000000170900720c */ /* 0x000fca0003f26270 */
[----:B------:R-:W0:Y:S04]  /*4b50*/  @!P0 LDS R2, [R5.X4] ;  /* 0x0000000005028984 */ /* 0x000e280000004800 */
[----:B0-----:R-:W0:Y:S02]  /*4b60*/  SHFL.BFLY PT, R3, R2, 0x2, 0x1f ;  /* 0x0c401f0002037f89 */ /* 0x001e2400000e0000 */
[----:B0-----:R-:W-:-:S05]  /*4b70*/  FMNMX.FTZ R3, R3, R2, !PT ;  /* 0x0000000203037209 */ /* 0x001fca0007810000 */
[----:B------:R-:W0:Y:S02]  /*4b80*/  SHFL.BFLY PT, R4, R3, 0x1, 0x1f ;  /* 0x0c201f0003047f89 */ /* 0x000e2400000e0000 */
[----:B0-----:R-:W-:-:S05]  /*4b90*/  FMNMX.FTZ R4, R3, R4, !PT ;  /* 0x0000000403047209 */ /* 0x001fca0007810000 */
[----:B------:R0:W2:Y:S01]  /*4ba0*/  SHFL.IDX PT, R15, R4, RZ, 0x1f ;  /* 0x00001fff040f7589 */ /* 0x0000a200000e0000 */
        /* <DEDUP_REMOVED lines=14> */
.L_x_732:
[----:B0-----:R-:W-:Y:S01]  /*4c90*/  IMAD.IADD R2, R11, 0x1, -R0 ;  /* 0x000000010b027824 */ /* 0x001fe200078e0a00 */
[----:B------:R-:W-:Y:S01]  /*4ca0*/  IADD3 R5, R5, -0x1, RZ ;  /* 0xffffffff05057810 */ /* 0x000fe20007ffe0ff */
[----:B------:R-:W-:Y:S03]  /*4cb0*/  BSSY B2, `(.L_x_729) ;  /* 0x0000011000027945 */ /* 0x000fe60003800000 */
[----:B------:R-:W-:-:S02]  /*4cc0*/  ISETP.NE.AND P3, PT, R5, RZ, PT ;  /* 0x000000ff0500720c */ /* 0x000fc40003f65270 */
[----:B--2---:R-:W-:Y:S01]  /*4cd0*/  LEA R8, R2, 0x220, 0x2 ;  /* 0x0000022002087811 */ /* 0x004fe200078e10ff */
[----:B------:R-:W-:Y:S05]  /*4ce0*/  @!P0 BRA `(.L_x_730) ;  /* 0x0000009000008947 */ /* 0x000fea0003800000 */
[----:B------:R-:W-:Y:S01]  /*4cf0*/  IMAD R2, R22, c[0x0][0x1d4], RZ ;  /* 0x0000750016027a24 */ /* 0x000fe200078e02ff */
[----:B------:R-:W-:-:S04]  /*4d00*/  SHF.R.S32.HI R3, RZ, 0x1f, R11 ;  /* 0x0000001fff037819 */ /* 0x000fc8000001140b */
[--C-:B------:R-:W-:Y:S02]  /*4d10*/  SHF.R.S32.HI R10, RZ, 0x1f, R2.reuse ;  /* 0x0000001fff0a7819 */ /* 0x100fe40000011402 */
[----:B------:R-:W-:-:S04]  /*4d20*/  IADD3 R2, P4, P5, R11, c[0x0][0x200], R2 ;  /* 0x000080000b027a10 */ /* 0x000fc80007d9e002 */
[----:B------:R-:W-:-:S05]  /*4d30*/  IADD3.X R3, R3, c[0x0][0x204], R10, P4, P5 ;  /* 0x0000810003037a10 */ /* 0x000fca00027ea40a */
[----:B------:R-:W3:Y:S02]  /*4d40*/  LDG.E.U8 R2, [R2.64] ;  /* 0x0000002402027981 */ /* 0x000ee4000c1e1100 */
[----:B---3--:R-:W-:-:S13]  /*4d50*/  ISETP.NE.AND P4, PT, R2, RZ, PT ;  /* 0x000000ff0200720c */ /* 0x008fda0003f85270 */
[----:B------:R-:W-:Y:S01]  /*4d60*/  @P4 IMAD.MOV.U32 R13, RZ, RZ, RZ ;  /* 0x000000ffff0d4224 */ /* 0x000fe200078e00ff */
[----:B------:R-:W-:Y:S05]  /*4d70*/  @P4 BRA `(.L_x_731) ;  /* 0x0000004000004947 */ /* 0x000fea0003800000 */
.L_x_730:
[----:B------:R-:W0:Y:S02]  /*4d80*/  LDS R2, [R8] ;  /* 0x0000000008027984 */ /* 0x000e240000000800 */
[----:B0-2---:R-:W-:-:S04]  /*4d90*/  FADD.FTZ R2, -R15, R2 ;  /* 0x000000020f027221 */ /* 0x005fc80000010100 */
[----:B------:R-:W-:-:S04]  /*4da0*/  FMUL.FTZ R2, R2, 1.4426950216293334961 ;  /* 0x3fb8aa3b02027820 */ /* 0x000fc80000410000 */
[----:B------:R0:W2:Y:S03]  /*4db0*/  MUFU.EX2 R13, R2 ;  /* 0x00000002000d7308 */ /* 0x0000a60000000800 */
.L_x_731:
[----:B------:R-:W-:Y:S05]  /*4dc0*/  BSYNC B2 ;  /* 0x0000000000027941 */ /* 0x000fea0003800000 */
.L_x_729:
[----:B--2---:R2:W-:Y:S01]  /*4dd0*/  STS [R8], R13 ;  /* 0x0000000d08007388 */ /* 0x0045e20000000800 */
[----:B------:R-:W-:Y:S01]  /*4de0*/  FADD.FTZ R6, R13, R6 ;  /* 0x000000060d067221 */ /* 0x000fe20000010000 */
[----:B------:R-:W-:Y:S01]  /*4df0*/  IADD3 R11, R11, 0x80, RZ ;  /* 0x000000800b0b7810 */ /* 0x000fe20007ffe0ff */
[----:B------:R-:W-:Y:S05]  /*4e00*/  @P3 BRA `(.L_x_732) ;  /* 0xfffffe8000003947 */ /* 0x000fea000383ffff */
.L_x_728:
[----:B------:R-:W-:Y:S05]  /*4e10*/  BSYNC B1 ;  /* 0x0000000000017941 */ /* 0x000fea0003800000 */
.L_x_727:
[----:B------:R-:W-:-:S13]  /*4e20*/  ISETP.GE.U32.AND P0, PT, R4, 0x180, PT ;  /* 0x000001800400780c */ /* 0x000fda0003f06070 */
[----:B------:R-:W-:Y:S05]  /*4e30*/  @!P0 BRA `(.L_x_726) ;  /* 0x0000040000008947 */ /* 0x000fea0003800000 */
[----:B--2---:R-:W-:Y:S01]  /*4e40*/  IMAD R8, R22, c[0x0][0x1d4], RZ ;  /* 0x0000750016087a24 */ /* 0x004fe200078e02ff */
[----:B------:R-:W-:-:S04]  /*4e50*/  ISETP.NE.U32.AND P0, PT, RZ, c[0x0][0x200], PT ;  /* 0x00008000ff007a0c */ /* 0x000fc80003f05070 */
[----:B------:R-:W-:Y:S02]  /*4e60*/  ISETP.NE.AND.EX P0, PT, RZ, c[0x0][0x204], PT, P0 ;  /* 0x00008100ff007a0c */ /* 0x000fe40003f05300 */
[----:B------:R-:W-:Y:S02]  /*4e70*/  SHF.R.S32.HI R10, RZ, 0x1f, R8 ;  /* 0x0000001fff0a7819 */ /* 0x000fe40000011408 */
.L_x_745:
[----:B------:R-:W-:Y:S01]  /*4e80*/  SHF.R.S32.HI R3, RZ, 0x1f, R11 ;  /* 0x0000001fff037819 */ /* 0x000fe2000001140b */
[C---:B---3--:R-:W-:Y:S01]  /*4e90*/  IMAD.IADD R4, R11.reuse, 0x1, -R0 ;  /* 0x000000010b047824 */ /* 0x048fe200078e0a00 */
[C---:B0-----:R-:W-:Y:S01]  /*4ea0*/  IADD3 R2, P4, P5, R11.reuse, c[0x0][0x200], R8 ;  /* 0x000080000b027a10 */ /* 0x041fe20007d9e008 */
[----:B------:R-:W-:Y:S01]  /*4eb0*/  BSSY B1, `(.L_x_733) ;  /* 0x000000e000017945 */ /* 0x000fe20003800000 */
[----:B------:R-:W-:Y:S02]  /*4ec0*/  IADD3 R11, R11, 0x200, RZ ;  /* 0x000002000b0b7810 */ /* 0x000fe40007ffe0ff */
[----:B------:R-:W-:Y:S02]  /*4ed0*/  IADD3.X R3, R3, c[0x0][0x204], R10, P4, P5 ;  /* 0x0000810003037a10 */ /* 0x000fe400027ea40a */
[----:B------:R-:W-:-:S02]  /*4ee0*/  ISETP.GE.AND P3, PT, R11, R23, PT ;  /* 0x000000170b00720c */ /* 0x000fc40003f66270 */
[----:B--2---:R-:W-:Y:S01]  /*4ef0*/  LEA R13, R4, 0x220, 0x2 ;  /* 0x00000220040d7811 */ /* 0x004fe200078e10ff */
[----:B------:R-:W-:Y:S05]  /*4f00*/  @!P0 BRA `(.L_x_734) ;  /* 0x0000004000008947 */ /* 0x000fea0003800000 */
[----:B------:R-:W2:Y:S02]  /*4f10*/  LDG.E.U8 R4, [R2.64] ;  /* 0x0000002402047981 */ /* 0x000ea4000c1e1100 */
[----:B--2---:R-:W-:-:S13]  /*4f20*/  ISETP.NE.AND P4, PT, R4, RZ, PT ;  /* 0x000000ff0400720c */ /* 0x004fda0003f85270 */
[----:B------:R-:W-:Y:S01]  /*4f30*/  @P4 IMAD.MOV.U32 R5, RZ, RZ, RZ ;  /* 0x000000ffff054224 */ /* 0x000fe200078e00ff */
[----:B------:R-:W-:Y:S05]  /*4f40*/  @P4 BRA `(.L_x_735) ;  /* 0x0000004000004947 */ /* 0x000fea0003800000 */
.L_x_734:
[----:B------:R-:W0:Y:S02]  /*4f50*/  LDS R4, [R13] ;  /* 0x000000000d047984 */ /* 0x000e240000000800 */
[----:B0-----:R-:W-:-:S04]  /*4f60*/  FADD.FTZ R4, -R15, R4 ;  /* 0x000000040f047221 */ /* 0x001fc80000010100 */
[----:B------:R-:W-:-:S04]  /*4f70*/  FMUL.FTZ R4, R4, 1.4426950216293334961 ;  /* 0x3fb8aa3b04047820 */ /* 0x000fc80000410000 */
[----:B------:R0:W2:Y:S03]  /*4f80*/  MUFU.EX2 R5, R4 ;  /* 0x0000000400057308 */ /* 0x0000a60000000800 */
.L_x_735:
[----:B------:R-:W-:Y:S05]  /*4f90*/  BSYNC B1 ;  /* 0x0000000000017941 */ /* 0x000fea0003800000 */
.L_x_733:
[----:B--2---:R2:W-:Y:S01]  /*4fa0*/  STS [R13], R5 ;  /* 0x000000050d007388 */ /* 0x0045e20000000800 */
[----:B------:R-:W-:Y:S01]  /*4fb0*/  BSSY B1, `(.L_x_736) ;  /* 0x000000b000017945 */ /* 0x000fe20003800000 */
[----:B------:R-:W-:Y:S01]  /*4fc0*/  FADD.FTZ R21, R5, R6 ;  /* 0x0000000605157221 */ /* 0x000fe20000010000 */
[----:B------:R-:W-:Y:S05]  /*4fd0*/  @!P0 BRA `(.L_x_737) ;  /* 0x0000004000008947 */ /* 0x000fea0003800000 */
[----:B0-----:R-:W3:Y:S02]  /*4fe0*/  LDG.E.U8 R4, [R2.64+0x80] ;  /* 0x0000802402047981 */ /* 0x001ee4000c1e1100 */
[----:B---3--:R-:W-:-:S13]  /*4ff0*/  ISETP.NE.AND P4, PT, R4, RZ, PT ;  /* 0x000000ff0400720c */ /* 0x008fda0003f85270 */
[----:B------:R-:W-:Y:S01]  /*5000*/  @P4 IMAD.MOV.U32 R4, RZ, RZ, RZ ;  /* 0x000000ffff044224 */ /* 0x000fe200078e00ff */
[----:B------:R-:W-:Y:S05]  /*5010*/  @P4 BRA `(.L_x_738) ;  /* 0x0000004000004947 */ /* 0x000fea0003800000 */
.L_x_737:
[----:B0-----:R-:W0:Y:S02]  /*5020*/  LDS R4, [R13+0x200] ;  /* 0x000200000d047984 */ /* 0x001e240000000800 */
[----:B0-----:R-:W-:-:S04]  /*5030*/  FADD.FTZ R4, -R15, R4 ;  /* 0x000000040f047221 */ /* 0x001fc80000010100 */
[----:B------:R-:W-:-:S06]  /*5040*/  FMUL.FTZ R4, R4, 1.4426950216293334961 ;  /* 0x3fb8aa3b04047820 */ /* 0x000fcc0000410000 */
[----:B------:R-:W0:Y:S02]  /*5050*/  MUFU.EX2 R4, R4 ;  /* 0x0000000400047308 */ /* 0x000e240000000800 */
.L_x_738:
[----:B------:R-:W-:Y:S05]  /*5060*/  BSYNC B1 ;  /* 0x0000000000017941 */ /* 0x000fea0003800000 */
.L_x_736:
[----:B0-----:R0:W-:Y:S01]  /*5070*/  STS [R13+0x200], R4 ;  /* 0x000200040d007388 */ /* 0x0011e20000000800 */
[----:B------:R-:W-:Y:S01]  /*5080*/  BSSY B1, `(.L_x_739) ;  /* 0x000000b000017945 */ /* 0x000fe20003800000 */
[----:B------:R-:W-:Y:S01]  /*5090*/  FADD.FTZ R21, R21, R4 ;  /* 0x0000000415157221 */ /* 0x000fe20000010000 */
[----:B------:R-:W-:Y:S05]  /*50a0*/  @!P0 BRA `(.L_x_740) ;  /* 0x0000004000008947 */ /* 0x000fea0003800000 */
[----:B0-----:R-:W3:Y:S02]  /*50b0*/  LDG.E.U8 R4, [R2.64+0x100] ;  /* 0x0001002402047981 */ /* 0x001ee4000c1e1100 */
[----:B---3--:R-:W-:-:S13]  /*50c0*/  ISETP.NE.AND P4, PT, R4, RZ, PT ;  /* 0x000000ff0400720c */ /* 0x008fda0003f85270 */
[----:B------:R-:W-:Y:S01]  /*50d0*/  @P4 IMAD.MOV.U32 R4, RZ, RZ, RZ ;  /* 0x000000ffff044224 */ /* 0x000fe200078e00ff */
[----:B------:R-:W-:Y:S05]  /*50e0*/  @P4 BRA `(.L_x_741) ;  /* 0x0000004000004947 */ /* 0x000fea0003800000 */
.L_x_740:
[----:B0-----:R-:W0:Y:S02]  /*50f0*/  LDS R4, [R13+0x400] ;  /* 0x000400000d047984 */ /* 0x001e240000000800 */
[----:B0-----:R-:W-:-:S04]  /*5100*/  FADD.FTZ R4, -R15, R4 ;  /* 0x000000040f047221 */ /* 0x001fc80000010100 */
[----:B------:R-:W-:-:S06]  /*5110*/  FMUL.FTZ R4, R4, 1.4426950216293334961 ;  /* 0x3fb8aa3b04047820 */ /* 0x000fcc0000410000 */
[----:B------:R-:W0:Y:S02]  /*5120*/  MUFU.EX2 R4, R4 ;  /* 0x0000000400047308 */ /* 0x000e240000000800 */
.L_x_741:
[----:B------:R-:W-:Y:S05]  /*5130*/  BSYNC B1 ;  /* 0x0000000000017941 */ /* 0x000fea0003800000 */
.L_x_739:
[----:B0-----:R0:W-:Y:S01]  /*5140*/  STS [R13+0x400], R4 ;  /* 0x000400040d007388 */ /* 0x0011e20000000800 */
[----:B------:R-:W-:Y:S01]  /*5150*/  BSSY B1, `(.L_x_742) ;  /* 0x000000b000017945 */ /* 0x000fe20003800000 */
[----:B------:R-:W-:Y:S01]  /*5160*/  FADD.FTZ R21, R21, R4 ;  /* 0x0000000415157221 */ /* 0x000fe20000010000 */
[----:B------:R-:W-:Y:S05]  /*5170*/  @!P0 BRA `(.L_x_743) ;  /* 0x0000004000008947 */ /* 0x000fea0003800000 */
[----:B------:R-:W3:Y:S02]  /*5180*/  LDG.E.U8 R2, [R2.64+0x180] ;  /* 0x0001802402027981 */ /* 0x000ee4000c1e1100 */
[----:B---3--:R-:W-:-:S13]  /*5190*/  ISETP.NE.AND P4, PT, R2, RZ, PT ;  /* 0x000000ff0200720c */ /* 0x008fda0003f85270 */
[----:B0-----:R-:W-:Y:S01]  /*51a0*/  @P4 IMAD.MOV.U32 R4, RZ, RZ, RZ ;  /* 0x000000ffff044224 */ /* 0x001fe200078e00ff */
[----:B------:R-:W-:Y:S05]  /*51b0*/  @P4 BRA `(.L_x_744) ;  /* 0x0000004000004947 */ /* 0x000fea0003800000 */
.L_x_743:
[----:B------:R-:W3:Y:S02]  /*51c0*/  LDS R2, [R13+0x600] ;  /* 0x000600000d027984 */ /* 0x000ee40000000800 */
[----:B---3--:R-:W-:-:S04]  /*51d0*/  FADD.FTZ R2, -R15, R2 ;  /* 0x000000020f027221 */ /* 0x008fc80000010100 */
[----:B------:R-:W-:-:S04]  /*51e0*/  FMUL.FTZ R2, R2, 1.4426950216293334961 ;  /* 0x3fb8aa3b02027820 */ /* 0x000fc80000410000 */
[----:B0-----:R0:W3:Y:S03]  /*51f0*/  MUFU.EX2 R4, R2 ;  /* 0x0000000200047308 */ /* 0x0010e60000000800 */
.L_x_744:
[----:B------:R-:W-:Y:S05]  /*5200*/  BSYNC B1 ;  /* 0x0000000000017941 */ /* 0x000fea0003800000 */
.L_x_742:
[----:B---3--:R3:W-:Y:S01]  /*5210*/  STS [R13+0x600], R4 ;  /* 0x000600040d007388 */ /* 0x0087e20000000800 */
[----:B------:R-:W-:Y:S01]  /*5220*/  FADD.FTZ R6, R21, R4 ;  /* 0x0000000415067221 */ /* 0x000fe20000010000 */
[----:B------:R-:W-:Y:S05]  /*5230*/  @!P3 BRA `(.L_x_745) ;  /* 0xfffffc400000b947 */ /* 0x000fea000383ffff */
.L_x_726:
[----:B------:R-:W-:Y:S05]  /*5240*/  BSYNC B0 ;  /* 0x0000000000007941 */ /* 0x000fea0003800000 */
.L_x_725:
[----:B------:R-:W4:Y:S01]  /*5250*/  SHFL.BFLY PT, R3, R6, 0x10, 0x1f ;  /* 0x0e001f0006037f89 */ /* 0x000f2200000e0000 */
        /* <DEDUP_REMOVED lines=10> */
[----:B----4-:R-:W-:Y:S01]  /*5300*/  FADD.FTZ R3, R3, R6 ;  /* 0x0000000603037221 */ /* 0x010fe20000010000 */
        /* <DEDUP_REMOVED lines=8> */
[----:B---3--:R-:W0:Y:S02]  /*5390*/  SHFL.BFLY PT, R4, R5, 0x2, 0x1f ;  /* 0x0c401f0005047f89 */ /* 0x008e2400000e0000 */
[----:B0-----:R-:W-:-:S05]  /*53a0*/  FADD.FTZ R4, R5, R4 ;  /* 0x0000000405047221 */ /* 0x001fca0000010000 */
[----:B------:R-:W0:Y:S02]  /*53b0*/  SHFL.BFLY PT, R11, R4, 0x1, 0x1f ;  /* 0x0c201f00040b7f89 */ /* 0x000e2400000e0000 */
[----:B0-----:R-:W-:-:S05]  /*53c0*/  FADD.FTZ R11, R4, R11 ;  /* 0x0000000b040b7221 */ /* 0x001fca0000010000 */
[----:B------:R0:W-:Y:S04]  /*53d0*/  @!P0 STS [R6+0x10], R11 ;  /* 0x0000100b06008388 */ /* 0x0001e80000000800 */
[----:B------:R-:W-:Y:S01]  /*53e0*/  BAR.SYNC.DEFER_BLOCKING 0x0 ;  /* 0x0000000000007b1d */ /* 0x000fe20000010000 */
[----:B--2---:R-:W-:-:S13]  /*53f0*/  ISETP.NE.AND P0, PT, R12, RZ, PT ;  /* 0x000000ff0c00720c */ /* 0x004fda0003f05270 */
        /* <DEDUP_REMOVED lines=17> */
[----:B------:R0:W2:Y:S03]  /*5510*/  MUFU.RCP R13, R4 ;  /* 0x00000004000d7308 */ /* 0x0000a60000001000 */
[----:B------:R-:W-:-:S02]  /*5520*/  LEA.HI R6, R5, 0x1, RZ, 0x19 ;  /* 0x0000000105067811 */ /* 0x000fc400078fc8ff */
[----:B------:R-:W-:Y:S02]  /*5530*/  ISETP.GE.U32.AND P1, PT, R5, 0x180, PT ;  /* 0x000001800500780c */ /* 0x000fe40003f26070 */
[----:B------:R-:W-:-:S13]  /*5540*/  LOP3.LUT P3, R6, R6, 0x3, RZ, 0xc0, !PT ;  /* 0x0000000306067812 */ /* 0x000fda000786c0ff */
[----:B0-2---:R-:W-:Y:S05]  /*5550*/  @!P3 BRA `(.L_x_749) ;  /* 0x000000f00000b947 */ /* 0x005fea0003800000 */
.L_x_750:
        /* <DEDUP_REMOVED lines=15> */
.L_x_749:
[----:B------:R-:W-:Y:S05]  /*5650*/  BSYNC B1 ;  /* 0x0000000000017941 */ /* 0x000fea0003800000 */
.L_x_748:
        /* <DEDUP_REMOVED lines=8> */
.L_x_751:
        /* <DEDUP_REMOVED lines=19> */
[----:B------:R0:W2:Y:S02]  /*5810*/  LDS R5, [R8+0x600] ;  /* 0x0006000008057984 */ /* 0x0000a40000000800 */
[----:B0-----:R-:W-:Y:S01]  /*5820*/  IADD3 R8, R8, 0x800, RZ ;  /* 0x0000080008087810 */ /* 0x001fe20007ffe0ff */
[----:B--2---:R-:W-:Y:S01]  /*5830*/  FMUL.FTZ R29, R5, R13 ;  /* 0x0000000d051d7220 */ /* 0x004fe20000410000 */
        /* <DEDUP_REMOVED lines=12> */
.L_x_747:
[----:B------:R-:W-:Y:S05]  /*5900*/  BSYNC B0 ;  /* 0x0000000000007941 */ /* 0x000fea0003800000 */
.L_x_746:
[----:B------:R-:W2:Y:S01]  /*5910*/  S2R R24, SR_CTAID.X ;  /* 0x0000000000187919 */ /* 0x000ea20000002500 */
        /* <DEDUP_REMOVED lines=13> */
[CC--:B------:R-:W-:Y:S01]  /*59f0*/  ISETP.NE.AND P0, PT, R26.reuse, R3.reuse, PT ;  /* 0x000000031a00720c */ /* 0x0c0fe20003f05270 */
[----:B------:R-:W-:Y:S01]  /*5a00*/  IMAD R30, R27, c[0x0][0x1d4], R25 ;  /* 0x000075001b1e7a24 */ /* 0x000fe200078e0219 */
[----:B------:R-:W-:Y:S02]  /*5a10*/  ISETP.NE.OR P3, PT, R26, R3, P1 ;  /* 0x000000031a00720c */ /* 0x000fe40000f65670 */
[----:B------:R-:W-:Y:S01]  /*5a20*/  ISETP.GT.AND P1, PT, R29, 0xb, PT ;  /* 0x0000000b1d00780c */ /* 0x000fe20003f24270 */
[----:B--2---:R-:W-:Y:S01]  /*5a30*/  IMAD R22, R22, c[0x0][0x1d8], R24 ;  /* 0x0000760016167a24 */ /* 0x004fe200078e0218 */
        /* <DEDUP_REMOVED lines=13> */
.L_x_754:
[----:B-----5:R0:W-:Y:S02]  /*5b10*/  STS.128 [R29.X16+0x120], R4 ;  /* 0x000120041d007388 */ /* 0x0201e4000000cc00 */
.L_x_753:
[----:B------:R-:W-:Y:S05]  /*5b20*/  BSYNC B0 ;  /* 0x0000000000007941 */ /* 0x000fea0003800000 */
.L_x_752:
[----:B------:R-:W-:Y:S01]  /*5b30*/  BAR.SYNC.DEFER_BLOCKING 0x0 ;  /* 0x0000000000007b1d */ /* 0x000fe20000010000 */
[----:B------:R-:W-:Y:S01]  /*5b40*/  IMAD.MOV.U32 R40, RZ, RZ, RZ ;  /* 0x000000ffff287224 */ /* 0x000fe200078e00ff */
[----:B------:R-:W-:Y:S01]  /*5b50*/  CS2R R38, SRZ ;  /* 0x0000000000267805 */ /* 0x000fe2000001ff00 */
[----:B------:R-:W-:Y:S01]  /*5b60*/  CS2R R36, SRZ ;  /* 0x0000000000247805 */ /* 0x000fe2000001ff00 */
[----:B------:R-:W-:Y:S01]  /*5b70*/  CS2R R34, SRZ ;  /* 0x0000000000227805 */ /* 0x000fe2000001ff00 */
[----:B------:R-:W-:Y:S01]  /*5b80*/  IMAD.MOV.U32 R33, RZ, RZ, RZ ;  /* 0x000000ffff217224 */ /* 0x000fe200078e00ff */
[----:B------:R-:W-:Y:S01]  /*5b90*/  BSSY B0, `(.L_x_755) ;  /* 0x0000186000007945 */ /* 0x000fe20003800000 */
[----:B------:R-:W-:Y:S05]  /*5ba0*/  @P1 BRA `(.L_x_756) ;  /* 0x0000184000001947 */ /* 0x000fea0003800000 */
[C---:B------:R-:W-:Y:S01]  /*5bb0*/  IMAD.IADD R32, R26.reuse, 0x1, R0 ;  /* 0x000000011a207824 */ /* 0x040fe200078e0200 */
[----:B------:R-:W-:Y:S01]  /*5bc0*/  IMNMX R45, R17, c[0x0][0x1d4], PT ;  /* 0x00007500112d7a17 */ /* 0x000fe20003800200 */
[----:B------:R-:W-:Y:S01]  /*5bd0*/  BSSY B1, `(.L_x_757) ;  /* 0x000009b000017945 */ /* 0x000fe20003800000 */
[----:B------:R-:W-:Y:S01]  /*5be0*/  LEA R41, R26, UR6, 0x1 ;  /* 0x000000061a297c11 */ /* 0x000fe2000f8e08ff */
[----:B------:R-:W-:-:S02]  /*5bf0*/  IMAD R9, R32, 0x60, RZ ;  /* 0x0000006020097824 */ /* 0x000fc400078e02ff */
[----:B------:R-:W-:-:S03]  /*5c00*/  IMAD.MOV.U32 R40, RZ, RZ, RZ ;  /* 0x000000ffff287224 */ /* 0x000fc600078e00ff */
[----:B------:R-:W-:Y:S02]  /*5c10*/  SHF.R.S32.HI R10, RZ, 0x1f, R9 ;  /* 0x0000001fff0a7819 */ /* 0x000fe40000011409 */
[----:B------:R-:W-:-:S04]  /*5c20*/  IADD3 R3, P3, R28, R9, RZ ;  /* 0x000000091c037210 */ /* 0x000fc80007f7e0ff */
[----:B------:R-:W-:Y:S01]  /*5c30*/  LEA R2, P4, R3, c[0x0][0x1a0], 0x1 ;  /* 0x0000680003027a11 */ /* 0x000fe200078808ff */
[----:B------:R-:W-:Y:S01]  /*5c40*/  IMAD.X R8, R27, 0x1, R10, P3 ;  /* 0x000000011b087824 */ /* 0x000fe200018e060a */
[----:B------:R-:W-:-:S04]  /*5c50*/  ISETP.GE.AND P3, PT, R32, R45, PT ;  /* 0x0000002d2000720c */ /* 0x000fc80003f66270 */
[----:B------:R-:W-:-:S09]  /*5c60*/  LEA.HI.X R3, R3, c[0x0][0x1a4], R8, 0x1, P4 ;  /* 0x0000690003037a11 */ /* 0x000fd200020f0c08 */
        /* <DEDUP_REMOVED lines=12> */
[----:B------:R-:W-:Y:S01]  /*5d30*/  IMAD.MOV.U32 R33, RZ, RZ, RZ ;  /* 0x000000ffff217224 */ /* 0x000fe200078e00ff */
[----:B------:R-:W-:Y:S01]  /*5d40*/  CS2R R38, SRZ ;  /* 0x0000000000267805 */ /* 0x000fe2000001ff00 */
[----:B------:R-:W-:-:S02]  /*5d50*/  IMAD.IADD R11, R8, 0x1, -R11 ;  /* 0x00000001080b7824 */ /* 0x000fc400078e0a0b */
[----:B------:R-:W-:Y:S02]  /*5d60*/  IMAD.MOV.U32 R44, RZ, RZ, R32 ;  /* 0x000000ffff2c7224 */ /* 0x000fe400078e0020 */
[----:B------:R-:W-:Y:S01]  /*5d70*/  IMAD.MOV.U32 R40, RZ, RZ, RZ ;  /* 0x000000ffff287224 */ /* 0x000fe200078e00ff */
[----:B------:R-:W-:Y:S01]  /*5d80*/  LOP3.LUT P3, RZ, R11, 0x8, RZ, 0xc0, !PT ;  /* 0x000000080bff7812 */ /* 0x000fe2000786c0ff */
[----:B------:R-:W-:-:S12]  /*5d90*/  IMAD.WIDE R20, R20, R21, c[0x0][0x238] ;  /* 0x00008e0014147625 */ /* 0x000fd800078e0215 */
[----:B------:R-:W-:Y:S05]  /*5da0*/  @P3 BRA `(.L_x_760) ;  /* 0x0000028000003947 */ /* 0x000fea0003800000 */
[----:B------:R-:W-:-:S05]  /*5db0*/  IADD3 R9, P2, R30, R9, RZ ;  /* 0x000000091e097210 */ /* 0x000fca0007f5e0ff */
[----:B------:R-:W-:Y:S01]  /*5dc0*/  IMAD.X R10, R31, 0x1, R10, P2 ;  /* 0x000000011f0a7824 */ /* 0x000fe200010e060a */
[----:B------:R-:W-:-:S04]  /*5dd0*/  LEA R8, P2, R9, c[0x0][0x1a0], 0x1 ;  /* 0x0000680009087a11 */ /* 0x000fc800078408ff */
[----:B------:R-:W-:Y:S02]  /*5de0*/  LEA.HI.X R9, R9, c[0x0][0x1a4], R10, 0x1, P2 ;  /* 0x0000690009097a11 */ /* 0x000fe400010f0c0a */
[----:B------:R-:W2:Y:S04]  /*5df0*/  LDS.U16 R10, [R41] ;  /* 0x00000000290a7984 */ /* 0x000ea80000000400 */
[----:B------:R3:W5:Y:S01]  /*5e00*/  LDG.E.128 R12, [R8.64] ;  /* 0x00000024080c7981 */ /* 0x000762000c1e1d00 */
[----:B------:R-:W-:Y:S02]  /*5e10*/  ULDC UR5, c[0x0][0x1ec] ;  /* 0x00007b0000057ab9 */ /* 0x000fe40000000800 */
[----:B------:R-:W-:-:S06]  /*5e20*/  UISETP.NE.AND UP0, UPT, URZ, UR5, UPT ;  /* 0x000000053f00728c */ /* 0x000fcc000bf05270 */
[----:B------:R-:W-:Y:S01]  /*5e30*/  PLOP3.LUT P2, PT, PT, PT, UP0, 0x80, 0x0 ;  /* 0x000000000000781c */ /* 0x000fe20003f4f008 */
[----:B--2---:R-:W-:-:S12]  /*5e40*/  HADD2.F32 R10, -RZ, R10.H0_H0 ;  /* 0x2000000aff0a7230 */ /* 0x004fd80000004100 */
[----:B------:R-:W-:Y:S05]  /*5e50*/  @P2 BRA `(.L_x_761) ;  /* 0x000000c000002947 */ /* 0x000fea0003800000 */
[----:B---3--:R-:W-:Y:S01]  /*5e60*/  ISETP.NE.AND P5, PT, R124, RZ, PT ;  /* 0x000000ff7c00720c */ /* 0x008fe20003fa5270 */
[----:B------:R-:W2:-:S12]  /*5e70*/  LDS.128 R36, [R29.X16+0x120] ;  /* 0x000120001d247984 */ /* 0x000e98000000cc00 */
[----:B------:R-:W3:Y:S01]  /*5e80*/  @P5 LDG.E.128 R48, [R20.64] ;  /* 0x0000002414305981 */ /* 0x000ee2000c1e1d00 */
[----:B--2--5:R-:W-:Y:S01]  /*5e90*/  HFMA2.MMA R12, R12, 1, 1, R36 ;  /* 0x3c003c000c0c7835 */ /* 0x024fe20000000024 */
[----:B------:R-:W-:Y:S01]  /*5ea0*/  HADD2 R13, R13, R37 ;  /* 0x000000250d0d7230 */ /* 0x000fe20000000000 */
[----:B------:R-:W-:Y:S01]  /*5eb0*/  HFMA2.MMA R14, R14, 1, 1, R38 ;  /* 0x3c003c000e0e7835 */ /* 0x000fe20000000026 */
[----:B------:R-:W-:-:S04]  /*5ec0*/  HADD2 R15, R15, R39 ;  /* 0x000000270f0f7230 */ /* 0x000fc80000000000 */
[----:B---3--:R-:W-:-:S03]  /*5ed0*/  @P5 HFMA2.MMA R13, R13, R49, -RZ ;  /* 0x000000310d0d5235 */ /* 0x008fc600001000ff */
[----:B------:R-:W-:Y:S01]  /*5ee0*/  @P5 HMUL2 R12, R12, R48 ;  /* 0x000000300c0c5232 */ /* 0x000fe20000000000 */
[----:B------:R-:W-:Y:S01]  /*5ef0*/  @P5 HFMA2.MMA R15, R15, R51, -RZ ;  /* 0x000000330f0f5235 */ /* 0x000fe200001000ff */
[----:B------:R-:W-:-:S06]  /*5f00*/  @P5 HMUL2 R14, R14, R50 ;  /* 0x000000320e0e5232 */ /* 0x000fcc0000000000 */
[----:B------:R2:W-:Y:S04]  /*5f10*/  STG.E.128 [R2.64], R12 ;  /* 0x0000000c02007986 */ /* 0x0005e8000c101d24 */
.L_x_761:
[----:B---3-5:R-:W-:Y:S01]  /*5f20*/  HADD2.F32 R35, -RZ, R13.H0_H0 ;  /* 0x2000000dff237230 */ /* 0x028fe20000004100 */
[----:B------:R-:W-:Y:S01]  /*5f30*/  IADD3 R44, R32, 0x8, RZ ;  /* 0x00000008202c7810 */ /* 0x000fe20007ffe0ff */
[----:B------:R-:W-:Y:S02]  /*5f40*/  HADD2.F32 R39, -RZ, R14.H1_H1 ;  /* 0x3000000eff277230 */ /* 0x000fe40000004100 */
[----:B------:R-:W-:Y:S01]  /*5f50*/  HADD2.F32 R43, -RZ, R15.H0_H0 ;  /* 0x2000000fff2b7230 */ /* 0x000fe20000004100 */
[C---:B------:R-:W-:Y:S01]  /*5f60*/  FFMA.FTZ R35, R10.reuse, R35, RZ ;  /* 0x000000230a237223 */ /* 0x040fe200000100ff */
[--C-:B------:R-:W-:Y:S01]  /*5f70*/  HADD2.F32 R33, -RZ, R12.reuse.H0_H0 ;  /* 0x2000000cff217230 */ /* 0x100fe20000004100 */
[C---:B------:R-:W-:Y:S01]  /*5f80*/  FFMA.FTZ R38, R10.reuse, R39, RZ ;  /* 0x000000270a267223 */ /* 0x040fe200000100ff */
[----:B------:R-:W-:Y:S01]  /*5f90*/  HADD2.F32 R9, -RZ, R12.H1_H1 ;  /* 0x3000000cff097230 */ /* 0x000fe20000004100 */
[C---:B------:R-:W-:Y:S01]  /*5fa0*/  FFMA.FTZ R39, R10.reuse, R43, RZ ;  /* 0x0000002b0a277223 */ /* 0x040fe200000100ff */
[----:B--2---:R-:W-:Y:S01]  /*5fb0*/  HADD2.F32 R13, -RZ, R13.H1_H1 ;  /* 0x3000000dff0d7230 */ /* 0x004fe20000004100 */
[C---:B------:R-:W-:Y:S01]  /*5fc0*/  FFMA.FTZ R33, R10.reuse, R33, RZ ;  /* 0x000000210a217223 */ /* 0x040fe200000100ff */
[----:B------:R-:W-:Y:S01]  /*5fd0*/  HADD2.F32 R37, -RZ, R14.H0_H0 ;  /* 0x2000000eff257230 */ /* 0x000fe20000004100 */
[C---:B------:R-:W-:Y:S01]  /*5fe0*/  FFMA.FTZ R34, R10.reuse, R9, RZ ;  /* 0x000000090a227223 */ /* 0x040fe200000100ff */
[----:B------:R-:W-:Y:S01]  /*5ff0*/  HADD2.F32 R15, -RZ, R15.H1_H1 ;  /* 0x3000000fff0f7230 */ /* 0x000fe20000004100 */
[----:B------:R-:W-:-:S02]  /*6000*/  FFMA.FTZ R36, R10, R13, RZ ;  /* 0x0000000d0a247223 */ /* 0x000fc400000100ff */
[C---:B------:R-:W-:Y:S02]  /*6010*/  FFMA.FTZ R37, R10.reuse, R37, RZ ;  /* 0x000000250a257223 */ /* 0x040fe400000100ff */
[----:B------:R-:W-:Y:S02]  /*6020*/  FFMA.FTZ R40, R10, R15, RZ ;  /* 0x0000000f0a287223 */ /* 0x000fe400000100ff */
.L_x_760:
[----:B------:R-:W-:Y:S05]  /*6030*/  BSYNC B2 ;  /* 0x0000000000027941 */ /* 0x000fea0003800000 */
.L_x_759:
[----:B------:R-:W-:-:S13]  /*6040*/  LOP3.LUT P3, RZ, R11, 0xfffffff8, RZ, 0xc0, !PT ;  /* 0xfffffff80bff7812 */ /* 0x000fda000786c0ff */
[----:B------:R-:W-:Y:S05]  /*6050*/  @!P3 BRA `(.L_x_758) ;  /* 0x000005200000b947 */ /* 0x000fea0003800000 */
[----:B------:R-:W-:Y:S02]  /*6060*/  ULDC UR5, c[0x0][0x1ec] ;  /* 0x00007b0000057ab9 */ /* 0x000fe40000000800 */
[----:B------:R-:W-:-:S06]  /*6070*/  UISETP.NE.AND UP0, UPT, URZ, UR5, UPT ;  /* 0x000000053f00728c */ /* 0x000fcc000bf05270 */
[----:B------:R-:W-:Y:S02]  /*6080*/  PLOP3.LUT P2, PT, PT, PT, UP0, 0x80, 0x0 ;  /* 0x000000000000781c */ /* 0x000fe40003f4f008 */
.L_x_764:
[----:B------:R-:W-:Y:S01]  /*6090*/  IMAD R9, R44, 0x60, RZ ;  /* 0x000000602c097824 */ /* 0x000fe200078e02ff */
[----:B------:R-:W-:-:S04]  /*60a0*/  ISETP.NE.AND P5, PT, R124, RZ, PT ;  /* 0x000000ff7c00720c */ /* 0x000fc80003fa5270 */
[----:B------:R-:W-:Y:S02]  /*60b0*/  SHF.R.S32.HI R8, RZ, 0x1f, R9 ;  /* 0x0000001fff087819 */ /* 0x000fe40000011409 */
[-C--:B------:R-:W-:Y:S02]  /*60c0*/  IADD3 R10, P3, R30, R9.reuse, RZ ;  /* 0x000000091e0a7210 */ /* 0x080fe40007f7e0ff */
[----:B------:R-:W-:-:S03]  /*60d0*/  IADD3 R9, P4, R28, R9, RZ ;  /* 0x000000091c097210 */ /* 0x000fc60007f9e0ff */
[--C-:B------:R-:W-:Y:S01]  /*60e0*/  IMAD.X R11, R31, 0x1, R8.reuse, P3 ;  /* 0x000000011f0b7824 */ /* 0x100fe200018e0608 */
[C---:B------:R-:W-:Y:S01]  /*60f0*/  LEA R12, P3, R10.reuse, c[0x0][0x1a0], 0x1 ;  /* 0x000068000a0c7a11 */ /* 0x040fe200078608ff */
[----:B------:R-:W-:Y:S01]  /*6100*/  IMAD.X R8, R27, 0x1, R8, P4 ;  /* 0x000000011b087824 */ /* 0x000fe200020e0608 */
[C---:B------:R-:W-:Y:S02]  /*6110*/  LEA R42, P4, R9.reuse, c[0x0][0x1a0], 0x1 ;  /* 0x00006800092a7a11 */ /* 0x040fe400078808ff */
[----:B------:R-:W-:Y:S02]  /*6120*/  LEA.HI.X R13, R10, c[0x0][0x1a4], R11, 0x1, P3 ;  /* 0x000069000a0d7a11 */ /* 0x000fe400018f0c0b */
[----:B------:R-:W-:-:S03]  /*6130*/  LEA.HI.X R43, R9, c[0x0][0x1a4], R8, 0x1, P4 ;  /* 0x00006900092b7a11 */ /* 0x000fc600020f0c08 */
[----:B------:R2:W5:Y:S01]  /*6140*/  LDG.E.128 R8, [R12.64] ;  /* 0x000000240c087981 */ /* 0x000562000c1e1d00 */
[----:B------:R-:W-:Y:S05]  /*6150*/  @P2 BRA `(.L_x_762) ;  /* 0x000000b000002947 */ /* 0x000fea0003800000 */
[----:B------:R-:W3:Y:S04]  /*6160*/  @P5 LDG.E.128 R52, [R20.64] ;  /* 0x0000002414345981 */ /* 0x000ee8000c1e1d00 */
[----:B------:R-:W4:Y:S02]  /*6170*/  LDS.128 R48, [R29.X16+0x120] ;  /* 0x000120001d307984 */ /* 0x000f24000000cc00 */
[----:B----45:R-:W-:Y:S01]  /*6180*/  HFMA2.MMA R8, R8, 1, 1, R48 ;  /* 0x3c003c0008087835 */ /* 0x030fe20000000030 */
        /* <DEDUP_REMOVED lines=8> */
.L_x_762:
[----:B--2---:R-:W5:Y:S01]  /*6210*/  LDG.E.128 R12, [R12.64+0x600] ;  /* 0x000600240c0c7981 */ /* 0x004f62000c1e1d00 */
[----:B------:R-:W-:Y:S01]  /*6220*/  IMAD.IADD R46, R44, 0x1, -R0 ;  /* 0x000000012c2e7824 */ /* 0x000fe200078e0a00 */
[----:B-----5:R-:W-:Y:S02]  /*6230*/  HADD2.F32 R48, -RZ, R8.H0_H0 ;  /* 0x20000008ff307230 */ /* 0x020fe40000004100 */
[----:B------:R-:W-:Y:S02]  /*6240*/  HADD2.F32 R50, -RZ, R9.H0_H0 ;  /* 0x20000009ff327230 */ /* 0x000fe40000004100 */
[C---:B------:R-:W-:Y:S01]  /*6250*/  LEA R49, R46.reuse, UR4, 0x1 ;  /* 0x000000042e317c11 */ /* 0x040fe2000f8e08ff */
[----:B------:R-:W-:Y:S01]  /*6260*/  HADD2.F32 R52, -RZ, R10.H0_H0 ;  /* 0x2000000aff347230 */ /* 0x000fe20000004100 */
[----:B------:R-:W-:Y:S01]  /*6270*/  LEA R46, R46, UR6, 0x1 ;  /* 0x000000062e2e7c11 */ /* 0x000fe2000f8e08ff */
[----:B------:R-:W-:Y:S02]  /*6280*/  HADD2.F32 R54, -RZ, R11.H0_H0 ;  /* 0x2000000bff367230 */ /* 0x000fe40000004100 */
[----:B------:R-:W2:Y:S01]  /*6290*/  LDS.U16 R47, [R49+0x220] ;  /* 0x00022000312f7984 */ /* 0x000ea20000000400 */
[----:B---3--:R-:W-:-:S02]  /*62a0*/  HADD2.F32 R8, -RZ, R8.H1_H1 ;  /* 0x30000008ff087230 */ /* 0x008fc40000004100 */
[----:B------:R-:W-:Y:S02]  /*62b0*/  HADD2.F32 R9, -RZ, R9.H1_H1 ;  /* 0x30000009ff097230 */ /* 0x000fe40000004100 */
        /* <DEDUP_REMOVED lines=13> */
[----:B------:R-:W3:Y:S02]  /*6390*/  LDS.128 R56, [R29.X16+0x120] ;  /* 0x000120001d387984 */ /* 0x000ee4000000cc00 */
[----:B---3--:R-:W-:Y:S01]  /*63a0*/  HFMA2.MMA R12, R12, 1, 1, R56 ;  /* 0x3c003c000c0c7835 */ /* 0x008fe20000000038 */
        /* <DEDUP_REMOVED lines=8> */
.L_x_763:
[----:B------:R-:W3:Y:S01]  /*6430*/  LDS.U16 R8, [R46+0x10] ;  /* 0x000010002e087984 */ /* 0x000ee20000000400 */
[----:B------:R-:W-:Y:S01]  /*6440*/  IADD3 R44, R44, 0x10, RZ ;  /* 0x000000102c2c7810 */ /* 0x000fe20007ffe0ff */
[----:B------:R-:W-:Y:S02]  /*6450*/  HADD2.F32 R35, -RZ, R13.H0_H0 ;  /* 0x2000000dff237230 */ /* 0x000fe40000004100 */
[----:B------:R-:W-:Y:S01]  /*6460*/  HADD2.F32 R39, -RZ, R15.H0_H0 ;  /* 0x2000000fff277230 */ /* 0x000fe20000004100 */
[----:B------:R-:W-:Y:S01]  /*6470*/  ISETP.GE.AND P3, PT, R44, R45, PT ;  /* 0x0000002d2c00720c */ /* 0x000fe20003f66270 */
[--C-:B------:R-:W-:Y:S02]  /*6480*/  HADD2.F32 R33, -RZ, R12.reuse.H0_H0 ;  /* 0x2000000cff217230 */ /* 0x100fe40000004100 */
[----:B------:R-:W-:Y:S02]  /*6490*/  HADD2.F32 R9, -RZ, R12.H1_H1 ;  /* 0x3000000cff097230 */ /* 0x000fe40000004100 */
[----:B--2---:R-:W-:-:S02]  /*64a0*/  HADD2.F32 R13, -RZ, R13.H1_H1 ;  /* 0x3000000dff0d7230 */ /* 0x004fc40000004100 */
[--C-:B------:R-:W-:Y:S02]  /*64b0*/  HADD2.F32 R37, -RZ, R14.reuse.H0_H0 ;  /* 0x2000000eff257230 */ /* 0x100fe40000004100 */
[----:B------:R-:W-:Y:S02]  /*64c0*/  HADD2.F32 R11, -RZ, R14.H1_H1 ;  /* 0x3000000eff0b7230 */ /* 0x000fe40000004100 */
[----:B------:R-:W-:Y:S02]  /*64d0*/  HADD2.F32 R15, -RZ, R15.H1_H1 ;  /* 0x3000000fff0f7230 */ /* 0x000fe40000004100 */
[----:B---3--:R-:W-:-:S05]  /*64e0*/  HADD2.F32 R8, -RZ, R8.H0_H0 ;  /* 0x20000008ff087230 */ /* 0x008fca0000004100 */
        /* <DEDUP_REMOVED lines=9> */
.L_x_758:
[----:B------:R-:W-:Y:S05]  /*6580*/  BSYNC B1 ;  /* 0x0000000000017941 */ /* 0x000fea0003800000 */
.L_x_757:
        /* <DEDUP_REMOVED lines=15> */
[----:B------:R-:W2:Y:S01]  /*6680*/  LDS.U16 R41, [R41] ;  /* 0x0000000029297984 */ /* 0x000ea20000000400 */
        /* <DEDUP_REMOVED lines=25> */
[----:B------:R-:W-:-:S06]  /*6820*/  LEA.HI.X R9, R9, c[0x0][0x1a4], R10, 0x1, P2 ;  /* 0x0000690009097a11 */ /* 0x000fcc00010f0c0a */
[----:B------:R-:W5:Y:S01]  /*6830*/  LDG.E.128 R8, [R8.64] ;  /* 0x0000002408087981 */ /* 0x000f62000c1e1d00 */
[----:B------:R-:W-:Y:S01]  /*6840*/  ULDC UR5, c[0x0][0x1ec] ;  /* 0x00007b0000057ab9 */ /* 0x000fe20000000800 */
[----:B--2---:R-:W-:Y:S01]  /*6850*/  HADD2.F32 R15, -RZ, R41.H0_H0 ;  /* 0x20000029ff0f7230 */ /* 0x004fe20000004100 */
[----:B------:R-:W-:-:S06]  /*6860*/  UISETP.NE.AND UP0, UPT, URZ, UR5, UPT ;  /* 0x000000053f00728c */ /* 0x000fcc000bf05270 */
[----:B------:R-:W-:-:S13]  /*6870*/  PLOP3.LUT P2, PT, PT, PT, UP0, 0x80, 0x0 ;  /* 0x000000000000781c */ /* 0x000fda0003f4f008 */
[----:B------:R-:W-:Y:S05]  /*6880*/  @P2 BRA `(.L_x_769) ;  /* 0x000000c000002947 */ /* 0x000fea0003800000 */
[----:B------:R-:W-:Y:S01]  /*6890*/  ISETP.NE.AND P5, PT, R124, RZ, PT ;  /* 0x000000ff7c00720c */ /* 0x000fe20003fa5270 */
        /* <DEDUP_REMOVED lines=11> */
.L_x_769:
[----:B--2--5:R-:W-:Y:S02]  /*6950*/  HADD2.F32 R2, -RZ, R8.H0_H0 ;  /* 0x20000008ff027230 */ /* 0x024fe40000004100 */
        /* <DEDUP_REMOVED lines=15> */
.L_x_768:
[----:B------:R-:W-:Y:S05]  /*6a50*/  BSYNC B2 ;  /* 0x0000000000027941 */ /* 0x000fea0003800000 */
.L_x_767:
[----:B------:R-:W-:Y:S02]  /*6a60*/  IADD3 R32, R32, 0x8, RZ ;  /* 0x0000000820207810 */ /* 0x000fe40007ffe0ff */
.L_x_766:
[----:B------:R-:W-:Y:S05]  /*6a70*/  BSYNC B1 ;  /* 0x0000000000017941 */ /* 0x000fea0003800000 */
.L_x_765:
[----:B------:R-:W-:-:S13]  /*6a80*/  LOP3.LUT P3, RZ, R14, 0xfffffff8, RZ, 0xc0, !PT ;  /* 0xfffffff80eff7812 */ /* 0x000fda000786c0ff */
[----:B------:R-:W-:Y:S05]  /*6a90*/  @!P3 BRA `(.L_x_756) ;  /* 0x000009500000b947 */ /* 0x000fea0003800000 */
[----:B------:R-:W-:Y:S01]  /*6aa0*/  LEA R3, R32, UR4, 0x1 ;  /* 0x0000000420037c11 */ /* 0x000fe2000f8e08ff */
[----:B------:R-:W-:Y:S02]  /*6ab0*/  IMAD.MOV.U32 R9, RZ, RZ, 0x60 ;  /* 0x00000060ff097424 */ /* 0x000fe400078e00ff */
[----:B------:R-:W-:Y:S02]  /*6ac0*/  IMAD.MOV.U32 R15, RZ, RZ, RZ ;  /* 0x000000ffff0f7224 */ /* 0x000fe400078e00ff */
[----:B------:R-:W-:Y:S02]  /*6ad0*/  IMAD R52, R0, -0x2, R3 ;  /* 0xfffffffe00347824 */ /* 0x000fe400078e0203 */
[----:B------:R-:W-:-:S05]  /*6ae0*/  IMAD R14, R32, R9, 0x300 ;  /* 0x00000300200e7424 */ /* 0x000fca00078e0209 */
.L_x_776:
        /* <DEDUP_REMOVED lines=11> */
[----:B------:R-:W2:Y:S01]  /*6ba0*/  I2F.RP R10, R11 ;  /* 0x0000000b000a7306 */ /* 0x000ea20000209400 */
[----:B------:R-:W-:Y:S02]  /*6bb0*/  ISETP.GE.AND P3, PT, R32, RZ, PT ;  /* 0x000000ff2000720c */ /* 0x000fe40003f66270 */
[----:B------:R-:W-:-:S05]  /*6bc0*/  ISETP.NE.AND P4, PT, RZ, c[0x0][0x1d4], PT ;  /* 0x00007500ff007a0c */ /* 0x000fca0003f85270 */
[----:B--2---:R-:W2:Y:S02]  /*6bd0*/  MUFU.RCP R10, R10 ;  /* 0x0000000a000a7308 */ /* 0x004ea40000001000 */
[----:B--2---:R-:W-:-:S06]  /*6be0*/  IADD3 R20, R10, 0xffffffe, RZ ;  /* 0x0ffffffe0a147810 */ /* 0x004fcc0007ffe0ff */
[----:B------:R2:W3:Y:S02]  /*6bf0*/  F2I.FTZ.U32.TRUNC.NTZ R9, R20 ;  /* 0x0000001400097305 */ /* 0x0004e4000021f000 */
[----:B--2---:R-:W2:Y:S01]  /*6c00*/  LDS.U16 R20, [R53+0x220] ;  /* 0x0002200035147984 */ /* 0x004ea20000000400 */
        /* <DEDUP_REMOVED lines=37> */
.L_x_772:
[--C-:B-----5:R-:W-:Y:S02]  /*6e60*/  HADD2.F32 R21, -RZ, R8.reuse.H0_H0 ;  /* 0x20000008ff157230 */ /* 0x120fe40000004100 */
[----:B------:R-:W-:Y:S02]  /*6e70*/  HADD2.F32 R41, -RZ, R8.H1_H1 ;  /* 0x30000008ff297230 */ /* 0x000fe40000004100 */
[--C-:B------:R-:W-:Y:S01]  /*6e80*/  HADD2.F32 R42, -RZ, R10.reuse.H0_H0 ;  /* 0x2000000aff2a7230 */ /* 0x100fe20000004100 */
[C---:B------:R-:W-:Y:S01]  /*6e90*/  FFMA.FTZ R33, R20.reuse, R21, R33 ;  /* 0x0000001514217223 */ /* 0x040fe20000010021 */
[----:B------:R-:W-:Y:S01]  /*6ea0*/  HADD2.F32 R43, -RZ, R10.H1_H1 ;  /* 0x3000000aff2b7230 */ /* 0x000fe20000004100 */
[C---:B------:R-:W-:Y:S01]  /*6eb0*/  FFMA.FTZ R34, R20.reuse, R41, R34 ;  /* 0x0000002914227223 */ /* 0x040fe20000010022 */
[----:B--2---:R-:W-:Y:S01]  /*6ec0*/  HADD2.F32 R8, -RZ, R9.H0_H0 ;  /* 0x20000009ff087230 */ /* 0x004fe20000004100 */
[C---:B------:R-:W-:Y:S01]  /*6ed0*/  FFMA.FTZ R37, R20.reuse, R42, R37 ;  /* 0x0000002a14257223 */ /* 0x040fe20000010025 */
[----:B------:R-:W-:Y:S01]  /*6ee0*/  HADD2.F32 R10, -RZ, R11.H0_H0 ;  /* 0x2000000bff0a7230 */ /* 0x000fe20000004100 */
[C---:B------:R-:W-:Y:S01]  /*6ef0*/  FFMA.FTZ R38, R20.reuse, R43, R38 ;  /* 0x0000002b14267223 */ /* 0x040fe20000010026 */
[----:B------:R-:W-:Y:S01]  /*6f00*/  HADD2.F32 R9, -RZ, R9.H1_H1 ;  /* 0x30000009ff097230 */ /* 0x000fe20000004100 */
[C---:B------:R-:W-:Y:S01]  /*6f10*/  FFMA.FTZ R35, R20.reuse, R8, R35 ;  /* 0x0000000814237223 */ /* 0x040fe20000010023 */
[----:B------:R-:W-:Y:S01]  /*6f20*/  HADD2.F32 R11, -RZ, R11.H1_H1 ;  /* 0x3000000bff0b7230 */ /* 0x000fe20000004100 */
[----:B------:R-:W-:-:S02]  /*6f30*/  FFMA.FTZ R39, R20, R10, R39 ;  /* 0x0000000a14277223 */ /* 0x000fc40000010027 */
[C---:B------:R-:W-:Y:S02]  /*6f40*/  FFMA.FTZ R36, R20.reuse, R9, R36 ;  /* 0x0000000914247223 */ /* 0x040fe40000010024 */
[----:B------:R-:W-:Y:S02]  /*6f50*/  FFMA.FTZ R40, R20, R11, R40 ;  /* 0x0000000b14287223 */ /* 0x000fe40000010028 */
.L_x_771:
[----:B------:R-:W-:Y:S05]  /*6f60*/  BSYNC B1 ;  /* 0x0000000000017941 */ /* 0x000fea0003800000 */
.L_x_770:
[----:B------:R-:W-:Y:S01]  /*6f70*/  IADD3 R42, R32, 0x8, RZ ;  /* 0x00000008202a7810 */ /* 0x000fe20007ffe0ff */
[----:B------:R-:W-:Y:S03]  /*6f80*/  BSSY B1, `(.L_x_773) ;  /* 0x0000041000017945 */ /* 0x000fe60003800000 */
[----:B------:R-:W-:-:S13]  /*6f90*/  ISETP.GE.AND P3, PT, R42, c[0x0][0x1d4], PT ;  /* 0x000075002a007a0c */ /* 0x000fda0003f66270 */
        /* <DEDUP_REMOVED lines=46> */
[----:B------:R2:W-:Y:S04]  /*7280*/  STG.E.128 [R2.64+0x600], R8 ;  /* 0x0006000802007986 */ /* 0x0005e8000c101d24 */
.L_x_775:
[--C-:B--2--5:R-:W-:Y:S02]  /*7290*/  HADD2.F32 R2, -RZ, R8.reuse.H0_H0 ;  /* 0x20000008ff027230 */ /* 0x124fe40000004100 */
[----:B------:R-:W-:Y:S02]  /*72a0*/  HADD2.F32 R3, -RZ, R8.H1_H1 ;  /* 0x30000008ff037230 */ /* 0x000fe40000004100 */
[--C-:B------:R-:W-:Y:S01]  /*72b0*/  HADD2.F32 R21, -RZ, R10.reuse.H0_H0 ;  /* 0x2000000aff157230 */ /* 0x100fe20000004100 */
[C---:B------:R-:W-:Y:S01]  /*72c0*/  FFMA.FTZ R33, R20.reuse, R2, R33 ;  /* 0x0000000214217223 */ /* 0x040fe20000010021 */
[----:B------:R-:W-:Y:S01]  /*72d0*/  HADD2.F32 R41, -RZ, R10.H1_H1 ;  /* 0x3000000aff297230 */ /* 0x000fe20000004100 */
[C---:B------:R-:W-:Y:S01]  /*72e0*/  FFMA.FTZ R34, R20.reuse, R3, R34 ;  /* 0x0000000314227223 */ /* 0x040fe20000010022 */
[----:B------:R-:W-:Y:S01]  /*72f0*/  HADD2.F32 R8, -RZ, R9.H0_H0 ;  /* 0x20000009ff087230 */ /* 0x000fe20000004100 */
        /* <DEDUP_REMOVED lines=9> */
.L_x_774:
[----:B------:R-:W-:Y:S05]  /*7390*/  BSYNC B1 ;  /* 0x0000000000017941 */ /* 0x000fea0003800000 */
.L_x_773:
[----:B------:R-:W-:Y:S02]  /*73a0*/  IADD3 R32, R32, 0x10, RZ ;  /* 0x0000001020207810 */ /* 0x000fe40007ffe0ff */
[----:B------:R-:W-:Y:S02]  /*73b0*/  IADD3 R15, R15, 0x20, RZ ;  /* 0x000000200f0f7810 */ /* 0x000fe40007ffe0ff */
[----:B------:R-:W-:Y:S02]  /*73c0*/  ISETP.GE.AND P3, PT, R32, R17, PT ;  /* 0x000000112000720c */ /* 0x000fe40003f66270 */
[----:B------:R-:W-:-:S11]  /*73d0*/  IADD3 R14, R14, 0x600, RZ ;  /* 0x000006000e0e7810 */ /* 0x000fd60007ffe0ff */
[----:B------:R-:W-:Y:S05]  /*73e0*/  @!P3 BRA `(.L_x_776) ;  /* 0xfffff7000000b947 */ /* 0x000fea000383ffff */
.L_x_756:
[----:B------:R-:W-:Y:S05]  /*73f0*/  BSYNC B0 ;  /* 0x0000000000007941 */ /* 0x000fea0003800000 */
.L_x_755:
        /* <DEDUP_REMOVED lines=13> */
[----:B------:R-:W2:Y:S02]  /*74d0*/  LDS.U16 R0, [R2+0x220] ;  /* 0x0002200002007984 */ /* 0x000ea40000000400 */
[----:B--2---:R-:W-:Y:S01]  /*74e0*/  HADD2.F32 R0, -RZ, R0.H0_H0 ;  /* 0x20000000ff007230 */ /* 0x004fe20000004100 */
        /* <DEDUP_REMOVED lines=21> */
.L_x_780:
[----:B------:R-:W-:Y:S05]  /*7640*/  BSYNC B1 ;  /* 0x0000000000017941 */ /* 0x000fea0003800000 */
.L_x_779:
[----:B0----5:R-:W-:Y:S02]  /*7650*/  HADD2.F32 R4, -RZ, R9.H0_H0 ;  /* 0x20000009ff047230 */ /* 0x021fe40000004100 */
[----:B------:R-:W-:Y:S02]  /*7660*/  HADD2.F32 R6, -RZ, R11.H0_H0 ;  /* 0x2000000bff067230 */ /* 0x000fe40000004100 */
[--C-:B--2---:R-:W-:Y:S01]  /*7670*/  HADD2.F32 R2, -RZ, R8.reuse.H0_H0 ;  /* 0x20000008ff027230 */ /* 0x104fe20000004100 */
        /* <DEDUP_REMOVED lines=13> */
.L_x_778:
[----:B------:R-:W-:Y:S05]  /*7750*/  BSYNC B0 ;  /* 0x0000000000007941 */ /* 0x000fea0003800000 */
.L_x_777:
[----:B------:R-:W-:Y:S06]  /*7760*/  BAR.SYNC.DEFER_BLOCKING 0x0 ;  /* 0x0000000000007b1d */ /* 0x000fec0000010000 */
[----:B------:R-:W-:Y:S05]  /*7770*/  @P1 BRA `(.L_x_781) ;  /* 0x0000064000001947 */ /* 0x000fea0003800000 */
[----:B------:R-:W-:Y:S01]  /*7780*/  LOP3.LUT R0, R18, 0xffffffc0, RZ, 0xc0, !PT ;  /* 0xffffffc012007812 */ /* 0x000fe200078ec0ff */
[----:B------:R-:W-:Y:S01]  /*7790*/  IMAD R26, R26, 0x60, R25 ;  /* 0x000000601a1a7824 */ /* 0x000fe200078e0219 */
[----:B------:R-:W-:-:S02]  /*77a0*/  LOP3.LUT R2, R18, 0xffffffe0, RZ, 0xc0, !PT ;  /* 0xffffffe012027812 */ /* 0x000fc400078ec0ff */
[----:B------:R-:W-:Y:S02]  /*77b0*/  ISETP.NE.AND P0, PT, R0, 0x40, PT ;  /* 0x000000400000780c */ /* 0x000fe40003f05270 */
[----:B------:R-:W-:Y:S02]  /*77c0*/  LOP3.LUT R3, R18, 0xfffffff0, RZ, 0xc0, !PT ;  /* 0xfffffff012037812 */ /* 0x000fe400078ec0ff */
[----:B------:R-:W-:Y:S02]  /*77d0*/  ISETP.NE.AND P3, PT, R2, 0x20, PT ;  /* 0x000000200200780c */ /* 0x000fe40003f65270 */
[----:B------:R-:W-:Y:S02]  /*77e0*/  ISETP.NE.AND P4, PT, R3, 0x10, PT ;  /* 0x000000100300780c */ /* 0x000fe40003f85270 */
[C---:B------:R-:W-:Y:S02]  /*77f0*/  ISETP.GT.AND P2, PT, R18.reuse, 0x3f, PT ;  /* 0x0000003f1200780c */ /* 0x040fe40003f44270 */
[----:B------:R-:W-:-:S02]  /*7800*/  ISETP.GT.AND P6, PT, R18, 0x1f, PT ;  /* 0x0000001f1200780c */ /* 0x000fc40003fc4270 */
[----:B------:R-:W-:Y:S02]  /*7810*/  ISETP.GT.AND P5, PT, R18, 0xf, PT ;  /* 0x0000000f1200780c */ /* 0x000fe40003fa4270 */
[----:B------:R-:W-:Y:S01]  /*7820*/  LEA R26, R26, 0x220, 0x1 ;  /* 0x000002201a1a7811 */ /* 0x000fe200078e08ff */
[----:B------:R-:W-:Y:S05]  /*7830*/  @P0 BRA `(.L_x_782) ;  /* 0x0000005000000947 */ /* 0x000fea0003800000 */
[----:B0-----:R-:W-:Y:S02]  /*7840*/  F2FP.PACK_AB R4, R34, R33 ;  /* 0x000000212204723e */ /* 0x001fe400000000ff */
[----:B------:R-:W-:Y:S02]  /*7850*/  F2FP.PACK_AB R5, R36, R35 ;  /* 0x000000232405723e */ /* 0x000fe400000000ff */
[----:B------:R-:W-:Y:S02]  /*7860*/  F2FP.PACK_AB R6, R38, R37 ;  /* 0x000000252606723e */ /* 0x000fe400000000ff */
[----:B------:R-:W-:-:S05]  /*7870*/  F2FP.PACK_AB R7, R40, R39 ;  /* 0x000000272807723e */ /* 0x000fca00000000ff */
[----:B------:R0:W-:Y:S02]  /*7880*/  STS.128 [R26+-0x300], R4 ;  /* 0xfffd00041a007388 */ /* 0x0001e40000000c00 */
.L_x_782:
[----:B------:R-:W-:Y:S01]  /*7890*/  WARPSYNC 0xffffffff ;  /* 0xffffffff00007948 */ /* 0x000fe20003800000 */
[----:B------:R-:W-:Y:S06]  /*78a0*/  BAR.SYNC.DEFER_BLOCKING 0x0 ;  /* 0x0000000000007b1d */ /* 0x000fec0000010000 */
[----:B------:R-:W-:Y:S01]  /*78b0*/  BSSY B0, `(.L_x_783) ;  /* 0x0000013000007945 */ /* 0x000fe20003800000 */
[----:B------:R-:W-:Y:S05]  /*78c0*/  @P2 BRA `(.L_x_784) ;  /* 0x0000011000002947 */ /* 0x000fea0003800000 */
[----:B0-----:R-:W0:Y:S02]  /*78d0*/  LDS.128 R4, [R26] ;  /* 0x000000001a047984 */ /* 0x001e240000000c00 */
[----:B0-----:R-:W-:-:S02]  /*78e0*/  HADD2.F32 R0, -RZ, R4.H0_H0 ;  /* 0x20000004ff007230 */ /* 0x001fc40000004100 */
[----:B------:R-:W-:Y:S02]  /*78f0*/  HADD2.F32 R3, -RZ, R4.H1_H1 ;  /* 0x30000004ff037230 */ /* 0x000fe40000004100 */
[--C-:B------:R-:W-:Y:S01]  /*7900*/  HADD2.F32 R4, -RZ, R6.reuse.H0_H0 ;  /* 0x20000006ff047230 */ /* 0x100fe20000004100 */
[----:B------:R-:W-:Y:S01]  /*7910*/  FADD.FTZ R33, R33, R0 ;  /* 0x0000000021217221 */ /* 0x000fe20000010000 */
[----:B------:R-:W-:Y:S01]  /*7920*/  HADD2.F32 R9, -RZ, R6.H1_H1 ;  /* 0x30000006ff097230 */ /* 0x000fe20000004100 */
[----:B------:R-:W-:Y:S01]  /*7930*/  FADD.FTZ R34, R34, R3 ;  /* 0x0000000322227221 */ /* 0x000fe20000010000 */
[----:B------:R-:W-:Y:S01]  /*7940*/  HADD2.F32 R2, -RZ, R5.H0_H0 ;  /* 0x20000005ff027230 */ /* 0x000fe20000004100 */
[----:B------:R-:W-:Y:S01]  /*7950*/  FADD.FTZ R37, R37, R4 ;  /* 0x0000000425257221 */ /* 0x000fe20000010000 */
[----:B------:R-:W-:Y:S01]  /*7960*/  HADD2.F32 R6, -RZ, R7.H0_H0 ;  /* 0x20000007ff067230 */ /* 0x000fe20000004100 */
[----:B------:R-:W-:Y:S01]  /*7970*/  FADD.FTZ R38, R38, R9 ;  /* 0x0000000926267221 */ /* 0x000fe20000010000 */
[----:B------:R-:W-:Y:S01]  /*7980*/  HADD2.F32 R5, -RZ, R5.H1_H1 ;  /* 0x30000005ff057230 */ /* 0x000fe20000004100 */
[----:B------:R-:W-:Y:S01]  /*7990*/  FADD.FTZ R35, R35, R2 ;  /* 0x0000000223237221 */ /* 0x000fe20000010000 */
[----:B------:R-:W-:Y:S01]  /*79a0*/  HADD2.F32 R7, -RZ, R7.H1_H1 ;  /* 0x30000007ff077230 */ /* 0x000fe20000004100 */
[----:B------:R-:W-:-:S02]  /*79b0*/  FADD.FTZ R39, R39, R6 ;  /* 0x0000000627277221 */ /* 0x000fc40000010000 */
[----:B------:R-:W-:Y:S02]  /*79c0*/  FADD.FTZ R36, R36, R5 ;  /* 0x0000000524247221 */ /* 0x000fe40000010000 */
[----:B------:R-:W-:Y:S02]  /*79d0*/  FADD.FTZ R40, R40, R7 ;  /* 0x0000000728287221 */ /* 0x000fe40000010000 */
.L_x_784:
[----:B------:R-:W-:Y:S05]  /*79e0*/  BSYNC B0 ;  /* 0x0000000000007941 */ /* 0x000fea0003800000 */
.L_x_783:
        /* <DEDUP_REMOVED lines=8> */
.L_x_786:
[----:B------:R-:W-:Y:S05]  /*7a70*/  BSYNC B0 ;  /* 0x0000000000007941 */ /* 0x000fea0003800000 */
.L_x_785:
[----:B------:R-:W-:Y:S06]  /*7a80*/  BAR.SYNC.DEFER_BLOCKING 0x0 ;  /* 0x0000000000007b1d */ /* 0x000fec0000010000 */
[----:B------:R-:W-:Y:S01]  /*7a90*/  BSSY B0, `(.L_x_787) ;  /* 0x0000013000007945 */ /* 0x000fe20003800000 */
[----:B------:R-:W-:Y:S05]  /*7aa0*/  @P6 BRA `(.L_x_788) ;  /* 0x0000011000006947 */ /* 0x000fea0003800000 */
[----:B0-----:R-:W0:Y:S02]  /*7ab0*/  LDS.128 R4, [R26] ;  /* 0x000000001a047984 */ /* 0x001e240000000c00 */
[--C-:B0-----:R-:W-:Y:S02]  /*7ac0*/  HADD2.F32 R0, -RZ, R4.reuse.H0_H0 ;  /* 0x20000004ff007230 */ /* 0x101fe40000004100 */
[----:B------:R-:W-:-:S02]  /*7ad0*/  HADD2.F32 R3, -RZ, R4.H1_H1 ;  /* 0x30000004ff037230 */ /* 0x000fc40000004100 */
        /* <DEDUP_REMOVED lines=14> */
.L_x_788:
[----:B------:R-:W-:Y:S05]  /*7bc0*/  BSYNC B0 ;  /* 0x0000000000007941 */ /* 0x000fea0003800000 */
.L_x_787:
        /* <DEDUP_REMOVED lines=8> */
.L_x_790:
[----:B------:R-:W-:Y:S05]  /*7c50*/  BSYNC B0 ;  /* 0x0000000000007941 */ /* 0x000fea0003800000 */
.L_x_789:
        /* <DEDUP_REMOVED lines=20> */
.L_x_792:
[----:B------:R-:W-:Y:S05]  /*7da0*/  BSYNC B0 ;  /* 0x0000000000007941 */ /* 0x000fea0003800000 */
.L_x_791:
[----:B------:R-:W-:Y:S06]  /*7db0*/  BAR.SYNC.DEFER_BLOCKING 0x0 ;  /* 0x0000000000007b1d */ /* 0x000fec0000010000 */
.L_x_781:
        /* <DEDUP_REMOVED lines=17> */
.L_x_793:
[----:B------:R-:W-:Y:S02]  /*7ed0*/  IMAD.MOV.U32 R2, RZ, RZ, c[0x0][0x250] ;  /* 0x00009400ff027624 */ /* 0x000fe400078e00ff */
[----:B------:R-:W-:-:S05]  /*7ee0*/  IMAD.MOV.U32 R3, RZ, RZ, c[0x0][0x254] ;  /* 0x00009500ff037624 */ /* 0x000fca00078e00ff */
[----:B------:R-:W2:Y:S01]  /*7ef0*/  LDG.E R2, [R2.64] ;  /* 0x0000002402027981 */ /* 0x000ea2000c1e1900 */
[----:B------:R-:W-:Y:S02]  /*7f00*/  IMAD R22, R22, 0x60, R25 ;  /* 0x0000006016167824 */ /* 0x000fe400078e0219 */
[C---:B--2---:R-:W-:Y:S02]  /*7f10*/  FMUL.FTZ R34, R2.reuse, R34 ;  /* 0x0000002202227220 */ /* 0x044fe40000410000 */
[C---:B------:R-:W-:Y:S02]  /*7f20*/  FMUL.FTZ R35, R2.reuse, R35 ;  /* 0x0000002302237220 */ /* 0x040fe40000410000 */
[C---:B------:R-:W-:Y:S02]  /*7f30*/  FMUL.FTZ R36, R2.reuse, R36 ;  /* 0x0000002402247220 */ /* 0x040fe40000410000 */
[----:B------:R-:W2:Y:S01]  /*7f40*/  F2I.S8.NTZ R34, R34 ;  /* 0x0000002200227305 */ /* 0x000ea20000202100 */
[----:B------:R-:W-:-:S02]  /*7f50*/  FMUL.FTZ R37, R2, R37 ;  /* 0x0000002502257220 */ /* 0x000fc40000410000 */
[C---:B------:R-:W-:Y:S02]  /*7f60*/  FMUL.FTZ R38, R2.reuse, R38 ;  /* 0x0000002602267220 */ /* 0x040fe40000410000 */
[C---:B------:R-:W-:Y:S02]  /*7f70*/  FMUL.FTZ R33, R2.reuse, R33 ;  /* 0x0000002102217220 */ /* 0x040fe40000410000 */
[C---:B------:R-:W-:Y:S01]  /*7f80*/  FMUL.FTZ R39, R2.reuse, R39 ;  /* 0x0000002702277220 */ /* 0x040fe20000410000 */
[----:B------:R-:W3:Y:S01]  /*7f90*/  F2I.S8.NTZ R35, R35 ;  /* 0x0000002300237305 */ /* 0x000ee20000202100 */
[----:B------:R-:W-:-:S07]  /*7fa0*/  FMUL.FTZ R2, R2, R40 ;  /* 0x0000002802027220 */ /* 0x000fce0000410000 */
[----:B------:R-:W4:Y:S01]  /*7fb0*/  F2I.S8.NTZ R36, R36 ;  /* 0x0000002400247305 */ /* 0x000f220000202100 */
[----:B--2---:R-:W-:-:S04]  /*7fc0*/  PRMT R0, R34, 0x8880, RZ ;  /* 0x0000888022007816 */ /* 0x004fc800000000ff */
[----:B------:R-:W-:-:S03]  /*7fd0*/  PRMT R0, R0, 0x7710, RZ ;  /* 0x0000771000007816 */ /* 0x000fc600000000ff */
[----:B------:R-:W2:Y:S01]  /*7fe0*/  F2I.S8.NTZ R37, R37 ;  /* 0x0000002500257305 */ /* 0x000ea20000202100 */
[----:B---3--:R-:W-:Y:S02]  /*7ff0*/  PRMT R3, R35, 0x8880, RZ ;  /* 0x0000888023037816 */ /* 0x008fe400000000ff */
[----:B------:R-:W-:Y:S02]  /*8000*/  LOP3.LUT R9, R0, 0xff, RZ, 0xc0, !PT ;  /* 0x000000ff00097812 */ /* 0x000fe400078ec0ff */
[----:B------:R-:W-:Y:S02]  /*8010*/  PRMT R3, R3, 0x7710, RZ ;  /* 0x0000771003037816 */ /* 0x000fe400000000ff */
[----:B0---4-:R-:W-:Y:S01]  /*8020*/  PRMT R4, R36, 0x8880, RZ ;  /* 0x0000888024047816 */ /* 0x011fe200000000ff */
[----:B------:R-:W0:Y:S01]  /*8030*/  F2I.S8.NTZ R38, R38 ;  /* 0x0000002600267305 */ /* 0x000e220000202100 */
[----:B------:R-:W-:Y:S02]  /*8040*/  LOP3.LUT R7, R3, 0xff, RZ, 0xc0, !PT ;  /* 0x000000ff03077812 */ /* 0x000fe400078ec0ff */
[----:B------:R-:W-:-:S02]  /*8050*/  PRMT R4, R4, 0x7710, RZ ;  /* 0x0000771004047816 */ /* 0x000fc400000000ff */
[----:B------:R-:W-:Y:S02]  /*8060*/  SHF.L.U64.HI R3, R9, 0x8, RZ ;  /* 0x0000000809037819 */ /* 0x000fe400000102ff */
[----:B------:R-:W-:Y:S01]  /*8070*/  LOP3.LUT R6, R4, 0xff, RZ, 0xc0, !PT ;  /* 0x000000ff04067812 */ /* 0x000fe200078ec0ff */
[----:B------:R-:W3:Y:S01]  /*8080*/  F2I.S8.NTZ R33, R33 ;  /* 0x0000002100217305 */ /* 0x000ee20000202100 */
[----:B--2---:R-:W-:Y:S02]  /*8090*/  PRMT R0, R37, 0x8880, RZ ;  /* 0x0000888025007816 */ /* 0x004fe400000000ff */
[----:B------:R-:W-:Y:S02]  /*80a0*/  SHF.L.U64.HI R4, R7, 0x10, RZ ;  /* 0x0000001007047819 */ /* 0x000fe400000102ff */
[----:B------:R-:W-:Y:S02]  /*80b0*/  SHF.L.U64.HI R5, R6, 0x18, RZ ;  /* 0x0000001806057819 */ /* 0x000fe400000102ff */
[----:B------:R-:W-:Y:S01]  /*80c0*/  PRMT R0, R0, 0x7710, RZ ;  /* 0x0000771000007816 */ /* 0x000fe200000000ff */
[----:B------:R-:W2:Y:S01]  /*80d0*/  F2I.S8.NTZ R39, R39 ;  /* 0x0000002700277305 */ /* 0x000ea20000202100 */
[----:B------:R-:W-:-:S02]  /*80e0*/  LOP3.LUT R5, R5, R4, R3, 0xfe, !PT ;  /* 0x0000000405057212 */ /* 0x000fc400078efe03 */
[----:B0-----:R-:W-:Y:S02]  /*80f0*/  PRMT R3, R38, 0x8880, RZ ;  /* 0x0000888026037816 */ /* 0x001fe400000000ff */
[----:B------:R-:W-:Y:S02]  /*8100*/  LOP3.LUT R0, R0, 0xff, RZ, 0xc0, !PT ;  /* 0x000000ff00007812 */ /* 0x000fe400078ec0ff */
[----:B------:R-:W-:Y:S01]  /*8110*/  PRMT R3, R3, 0x7710, RZ ;  /* 0x0000771003037816 */ /* 0x000fe200000000ff */
[----:B------:R-:W0:Y:S01]  /*8120*/  F2I.S8.NTZ R2, R2 ;  /* 0x0000000200027305 */ /* 0x000e220000202100 */
[----:B---3--:R-:W-:Y:S02]  /*8130*/  PRMT R33, R33, 0x8880, RZ ;  /* 0x0000888021217816 */ /* 0x008fe400000000ff */
[----:B------:R-:W-:Y:S02]  /*8140*/  LOP3.LUT R5, R0, 0xffffff00, R5, 0xf8, !PT ;  /* 0xffffff0000057812 */ /* 0x000fe400078ef805 */
[----:B------:R-:W-:-:S02]  /*8150*/  PRMT R0, R33, 0x7710, RZ ;  /* 0x0000771021007816 */ /* 0x000fc400000000ff */
[----:B------:R-:W-:Y:S02]  /*8160*/  PRMT R4, R3, 0x7604, RZ ;  /* 0x0000760403047816 */ /* 0x000fe400000000ff */
[----:B--2---:R-:W-:Y:S02]  /*8170*/  PRMT R39, R39, 0x8880, RZ ;  /* 0x0000888027277816 */ /* 0x004fe400000000ff */
[----:B------:R-:W-:Y:S02]  /*8180*/  PRMT R8, R0, 0x6540, R9 ;  /* 0x0000654000087816 */ /* 0x000fe40000000009 */
[----:B------:R-:W-:Y:S02]  /*8190*/  PRMT R3, R39, 0x7710, RZ ;  /* 0x0000771027037816 */ /* 0x000fe400000000ff */
[----:B------:R-:W-:Y:S01]  /*81a0*/  LOP3.LUT R0, R4, 0xffff00ff, R5, 0xf8, !PT ;  /* 0xffff00ff04007812 */ /* 0x000fe200078ef805 */
[----:B------:R-:W-:Y:S01]  /*81b0*/  IMAD.U32 R5, R7, 0x10000, RZ ;  /* 0x0001000007057824 */ /* 0x000fe200078e00ff */
[----:B------:R-:W-:-:S02]  /*81c0*/  PRMT R3, R3, 0x7054, RZ ;  /* 0x0000705403037816 */ /* 0x000fc400000000ff */
[----:B0-----:R-:W-:Y:S02]  /*81d0*/  PRMT R2, R2, 0x8880, RZ ;  /* 0x0000888002027816 */ /* 0x001fe400000000ff */
        /* <DEDUP_REMOVED lines=9> */
.L_x_648:
[----:B------:R-:W-:Y:S01]  /*8270*/  IMAD.MOV.U32 R122, RZ, RZ, R5 ;  /* 0x000000ffff7a7224 */ /* 0x000fe200078e0005 */
[----:B------:R-:W-:Y:S01]  /*8280*/  MOV R110, 0x82d0 ;  /* 0x000082d0006e7802 */ /* 0x000fe20000000f00 */
[----:B------:R-:W-:Y:S02]  /*8290*/  IMAD.MOV.U32 R123, RZ, RZ, 0x10 ;  /* 0x00000010ff7b7424 */ /* 0x000fe400078e00ff */
[----:B------:R-:W-:Y:S02]  /*82a0*/  IMAD.MOV.U32 R125, RZ, RZ, 0x1f ;  /* 0x0000001fff7d7424 */ /* 0x000fe400078e00ff */
[----:B------:R-:W-:Y:S02]  /*82b0*/  IMAD.MOV.U32 R126, RZ, RZ, -0x1 ;  /* 0xffffffffff7e7424 */ /* 0x000fe400078e00ff */
[----:B0-----:R-:W-:Y:S05]  /*82c0*/  CALL.REL.NOINC `($__internal_4_$__cuda_sm70_shflsync_bfly_p) ;  /* 0x0000045000007944 */ /* 0x001fea0003c00000 */
[----:B-1----:R-:W-:Y:S01]  /*82d0*/  IMAD.MOV.U32 R0, RZ, RZ, R122 ;  /* 0x000000ffff007224 */ /* 0x002fe200078e007a */
[----:B0-----:R-:W-:Y:S05]  /*82e0*/  BRA `(.L_x_794) ;  /* 0xffff9b3000007947 */ /* 0x001fea000383ffff */
.L_x_649:
[----:B------:R-:W-:Y:S01]  /*82f0*/  IMAD.MOV.U32 R122, RZ, RZ, R7 ;  /* 0x000000ffff7a7224 */ /* 0x000fe200078e0007 */
[----:B------:R-:W-:Y:S01]  /*8300*/  MOV R110, 0x8350 ;  /* 0x00008350006e7802 */ /* 0x000fe20000000f00 */
[----:B------:R-:W-:-:S02]  /*8310*/  IMAD.MOV.U32 R123, RZ, RZ, 0x8 ;  /* 0x00000008ff7b7424 */ /* 0x000fc400078e00ff */
[----:B------:R-:W-:Y:S02]  /*8320*/  IMAD.MOV.U32 R125, RZ, RZ, 0x1f ;  /* 0x0000001fff7d7424 */ /* 0x000fe400078e00ff */
[----:B------:R-:W-:Y:S02]  /*8330*/  IMAD.MOV.U32 R126, RZ, RZ, -0x1 ;  /* 0xffffffffff7e7424 */ /* 0x000fe400078e00ff */
[----:B01----:R-:W-:Y:S05]  /*8340*/  CALL.REL.NOINC `($__internal_4_$__cuda_sm70_shflsync_bfly_p) ;  /* 0x000003d000007944 */ /* 0x003fea0003c00000 */
[----:B-1----:R-:W-:Y:S01]  /*8350*/  FADD.FTZ R7, R7, R122 ;  /* 0x0000007a07077221 */ /* 0x002fe20000010000 */
[----:B------:R-:W-:Y:S01]  /*8360*/  MOV R110, 0x83c0 ;  /* 0x000083c0006e7802 */ /* 0x000fe20000000f00 */
[----:B0-----:R-:W-:Y:S02]  /*8370*/  IMAD.MOV.U32 R123, RZ, RZ, 0x4 ;  /* 0x00000004ff7b7424 */ /* 0x001fe400078e00ff */
[----:B------:R-:W-:Y:S02]  /*8380*/  IMAD.MOV.U32 R125, RZ, RZ, 0x1f ;  /* 0x0000001fff7d7424 */ /* 0x000fe400078e00ff */
[----:B------:R-:W-:Y:S02]  /*8390*/  IMAD.MOV.U32 R126, RZ, RZ, -0x1 ;  /* 0xffffffffff7e7424 */ /* 0x000fe400078e00ff */
[----:B------:R-:W-:-:S02]  /*83a0*/  IMAD.MOV.U32 R122, RZ, RZ, R7 ;  /* 0x000000ffff7a7224 */ /* 0x000fc400078e0007 */
[----:B------:R-:W-:Y:S05]  /*83b0*/  CALL.REL.NOINC `($__internal_4_$__cuda_sm70_shflsync_bfly_p) ;  /* 0x0000036000007944 */ /* 0x000fea0003c00000 */
[----:B-1----:R-:W-:Y:S01]  /*83c0*/  FADD.FTZ R7, R7, R122 ;  /* 0x0000007a07077221 */ /* 0x002fe20000010000 */
[----:B------:R-:W-:Y:S01]  /*83d0*/  MOV R110, 0x8430 ;  /* 0x00008430006e7802 */ /* 0x000fe20000000f00 */
[----:B0-----:R-:W-:-:S02]  /*83e0*/  IMAD.MOV.U32 R123, RZ, RZ, 0x2 ;  /* 0x00000002ff7b7424 */ /* 0x001fc400078e00ff */
[----:B------:R-:W-:Y:S02]  /*83f0*/  IMAD.MOV.U32 R125, RZ, RZ, 0x1f ;  /* 0x0000001fff7d7424 */ /* 0x000fe400078e00ff */
[----:B------:R-:W-:Y:S02]  /*8400*/  IMAD.MOV.U32 R126, RZ, RZ, -0x1 ;  /* 0xffffffffff7e7424 */ /* 0x000fe400078e00ff */
[----:B------:R-:W-:Y:S02]  /*8410*/  IMAD.MOV.U32 R122, RZ, RZ, R7 ;  /* 0x000000ffff7a7224 */ /* 0x000fe400078e0007 */
[----:B------:R-:W-:Y:S05]  /*8420*/  CALL.REL.NOINC `($__internal_4_$__cuda_sm70_shflsync_bfly_p) ;  /* 0x000002f000007944 */ /* 0x000fea0003c00000 */
[----:B-1----:R-:W-:Y:S01]  /*8430*/  FADD.FTZ R2, R7, R122 ;  /* 0x0000007a07027221 */ /* 0x002fe20000010000 */
[----:B------:R-:W-:Y:S01]  /*8440*/  MOV R110, 0x84a0 ;  /* 0x000084a0006e7802 */ /* 0x000fe20000000f00 */
[----:B0-----:R-:W-:Y:S02]  /*8450*/  IMAD.MOV.U32 R123, RZ, RZ, 0x1 ;  /* 0x00000001ff7b7424 */ /* 0x001fe400078e00ff */
[----:B------:R-:W-:Y:S02]  /*8460*/  IMAD.MOV.U32 R125, RZ, RZ, 0x1f ;  /* 0x0000001fff7d7424 */ /* 0x000fe400078e00ff */
[----:B------:R-:W-:-:S02]  /*8470*/  IMAD.MOV.U32 R126, RZ, RZ, -0x1 ;  /* 0xffffffffff7e7424 */ /* 0x000fc400078e00ff */
[----:B------:R-:W-:Y:S02]  /*8480*/  IMAD.MOV.U32 R122, RZ, RZ, R2 ;  /* 0x000000ffff7a7224 */ /* 0x000fe400078e0002 */
[----:B------:R-:W-:Y:S05]  /*8490*/  CALL.REL.NOINC `($__internal_4_$__cuda_sm70_shflsync_bfly_p) ;  /* 0x0000028000007944 */ /* 0x000fea0003c00000 */
[----:B-1----:R-:W-:Y:S01]  /*84a0*/  IMAD.MOV.U32 R5, RZ, RZ, R122 ;  /* 0x000000ffff057224 */ /* 0x002fe200078e007a */
[----:B0-----:R-:W-:Y:S05]  /*84b0*/  BRA `(.L_x_795) ;  /* 0xffff99f000007947 */ /* 0x001fea000383ffff */
.L_x_719:
[----:B------:R-:W-:Y:S01]  /*84c0*/  IMAD.MOV.U32 R122, RZ, RZ, R127 ;  /* 0x000000ffff7a7224 */ /* 0x000fe200078e007f */
[----:B------:R-:W-:Y:S01]  /*84d0*/  MOV R110, 0x8520 ;  /* 0x00008520006e7802 */ /* 0x000fe20000000f00 */
[----:B------:R-:W-:Y:S02]  /*84e0*/  IMAD.MOV.U32 R123, RZ, RZ, 0x1 ;  /* 0x00000001ff7b7424 */ /* 0x000fe400078e00ff */
[----:B------:R-:W-:Y:S02]  /*84f0*/  IMAD.MOV.U32 R125, RZ, RZ, 0x1f ;  /* 0x0000001fff7d7424 */ /* 0x000fe400078e00ff */
[----:B------:R-:W-:Y:S02]  /*8500*/  IMAD.MOV.U32 R126, RZ, RZ, -0x1 ;  /* 0xffffffffff7e7424 */ /* 0x000fe400078e00ff */
[----:B------:R-:W-:Y:S05]  /*8510*/  CALL.REL.NOINC `($__internal_4_$__cuda_sm70_shflsync_bfly_p) ;  /* 0x0000020000007944 */ /* 0x000fea0003c00000 */
[----:B-1----:R-:W-:Y:S01]  /*8520*/  IMAD.MOV.U32 R110, RZ, RZ, R122 ;  /* 0x000000ffff6e7224 */ /* 0x002fe200078e007a */
[----:B0-----:R-:W-:Y:S05]  /*8530*/  BRA `(.L_x_796) ;  /* 0xffffc24000007947 */ /* 0x001fea000383ffff */
.L_x_723:
[----:B------:R-:W-:Y:S01]  /*8540*/  IMAD.MOV.U32 R122, RZ, RZ, R112 ;  /* 0x000000ffff7a7224 */ /* 0x000fe200078e0070 */
[----:B------:R-:W-:Y:S01]  /*8550*/  MOV R110, 0x85a0 ;  /* 0x000085a0006e7802 */ /* 0x000fe20000000f00 */
[----:B------:R-:W-:-:S02]  /*8560*/  IMAD.MOV.U32 R123, RZ, RZ, 0x10 ;  /* 0x00000010ff7b7424 */ /* 0x000fc400078e00ff */
[----:B------:R-:W-:Y:S02]  /*8570*/  IMAD.MOV.U32 R125, RZ, RZ, 0x1f ;  /* 0x0000001fff7d7424 */ /* 0x000fe400078e00ff */
[----:B------:R-:W-:Y:S02]  /*8580*/  IMAD.MOV.U32 R126, RZ, RZ, -0x1 ;  /* 0xffffffffff7e7424 */ /* 0x000fe400078e00ff */
[----:B0-----:R-:W-:Y:S05]  /*8590*/  CALL.REL.NOINC `($__internal_4_$__cuda_sm70_shflsync_bfly_p) ;  /* 0x0000018000007944 */ /* 0x001fea0003c00000 */
[----:B-1----:R-:W-:Y:S01]  /*85a0*/  IMAD.MOV.U32 R3, RZ, RZ, R122 ;  /* 0x000000ffff037224 */ /* 0x002fe200078e007a */
[----:B0-----:R-:W-:Y:S05]  /*85b0*/  BRA `(.L_x_797) ;  /* 0xffffc42000007947 */ /* 0x001fea000383ffff */
.L_x_724:
[----:B------:R-:W-:Y:S01]  /*85c0*/  IMAD.MOV.U32 R122, RZ, RZ, R5 ;  /* 0x000000ffff7a7224 */ /* 0x000fe200078e0005 */
[----:B------:R-:W-:Y:S01]  /*85d0*/  MOV R110, 0x8620 ;  /* 0x00008620006e7802 */ /* 0x000fe20000000f00 */
[----:B------:R-:W-:Y:S02]  /*85e0*/  IMAD.MOV.U32 R123, RZ, RZ, 0x8 ;  /* 0x00000008ff7b7424 */ /* 0x000fe400078e00ff */
[----:B------:R-:W-:Y:S02]  /*85f0*/  IMAD.MOV.U32 R125, RZ, RZ, 0x1f ;  /* 0x0000001fff7d7424 */ /* 0x000fe400078e00ff */
[----:B------:R-:W-:Y:S02]  /*8600*/  IMAD.MOV.U32 R126, RZ, RZ, -0x1 ;  /* 0xffffffffff7e7424 */ /* 0x000fe400078e00ff */
[----:B01----:R-:W-:Y:S05]  /*8610*/  CALL.REL.NOINC `($__internal_4_$__cuda_sm70_shflsync_bfly_p) ;  /* 0x0000010000007944 */ /* 0x003fea0003c00000 */
[----:B-1----:R-:W-:Y:S01]  /*8620*/  FMNMX.FTZ R3, R5, R122, !PT ;  /* 0x0000007a05037209 */ /* 0x002fe20007810000 */
[----:B0-----:R-:W-:Y:S01]  /*8630*/  IMAD.MOV.U32 R123, RZ, RZ, 0x4 ;  /* 0x00000004ff7b7424 */ /* 0x001fe200078e00ff */
[----:B------:R-:W-:Y:S01]  /*8640*/  MOV R110, 0x8690 ;  /* 0x00008690006e7802 */ /* 0x000fe20000000f00 */
[----:B------:R-:W-:-:S02]  /*8650*/  IMAD.MOV.U32 R125, RZ, RZ, 0x1f ;  /* 0x0000001fff7d7424 */ /* 0x000fc400078e00ff */
[----:B------:R-:W-:Y:S02]  /*8660*/  IMAD.MOV.U32 R126, RZ, RZ, -0x1 ;  /* 0xffffffffff7e7424 */ /* 0x000fe400078e00ff */
[----:B------:R-:W-:Y:S02]  /*8670*/  IMAD.MOV.U32 R122, RZ, RZ, R3 ;  /* 0x000000ffff7a7224 */ /* 0x000fe400078e0003 */
[----:B------:R-:W-:Y:S05]  /*8680*/  CALL.REL.NOINC `($__internal_4_$__cuda_sm70_shflsync_bfly_p) ;  /* 0x0000009000007944 */ /* 0x000fea0003c00000 */
[----:B-1----:R-:W-:Y:S01]  /*8690*/  FMNMX.FTZ R3, R3, R122, !PT ;  /* 0x0000007a03037209 */ /* 0x002fe20007810000 */
[----:B0-----:R-:W-:Y:S01]  /*86a0*/  IMAD.MOV.U32 R123, RZ, RZ, 0x2 ;  /* 0x00000002ff7b7424 */ /* 0x001fe200078e00ff */
[----:B------:R-:W-:Y:S01]  /*86b0*/  MOV R110, 0x8700 ;  /* 0x00008700006e7802 */ /* 0x000fe20000000f00 */
[----:B------:R-:W-:Y:S02]  /*86c0*/  IMAD.MOV.U32 R125, RZ, RZ, 0x1f ;  /* 0x0000001fff7d7424 */ /* 0x000fe400078e00ff */
[----:B------:R-:W-:Y:S02]  /*86d0*/  IMAD.MOV.U32 R126, RZ, RZ, -0x1 ;  /* 0xffffffffff7e7424 */ /* 0x000fe400078e00ff */
[----:B------:R-:W-:Y:S02]  /*86e0*/  IMAD.MOV.U32 R122, RZ, RZ, R3 ;  /* 0x000000ffff7a7224 */ /* 0x000fe400078e0003 */
[----:B------:R-:W-:Y:S05]  /*86f0*/  CALL.REL.NOINC `($__internal_4_$__cuda_sm70_shflsync_bfly_p) ;  /* 0x0000002000007944 */ /* 0x000fea0003c00000 */
[----:B-1----:R-:W-:Y:S01]  /*8700*/  IMAD.MOV.U32 R4, RZ, RZ, R122 ;  /* 0x000000ffff047224 */ /* 0x002fe200078e007a */
[----:B0-----:R-:W-:Y:S05]  /*8710*/  BRA `(.L_x_798) ;  /* 0xffffc33000007947 */ /* 0x001fea000383ffff */
        .weak           $__internal_4_$__cuda_sm70_shflsync_bfly_p
        .type           $__internal_4_$__cuda_sm70_shflsync_bfly_p,@function
        .size           $__internal_4_$__cuda_sm70_shflsync_bfly_p,(.L_x_3255 - $__internal_4_$__cuda_sm70_shflsync_bfly_p)
$__internal_4_$__cuda_sm70_shflsync_bfly_p:
[----:B------:R-:W-:Y:S01]  /*8720*/  IMAD.MOV.U32 R111, RZ, RZ, 0x0 ;  /* 0x00000000ff6f7424 */ /* 0x000fe200078e00ff */
[----:B------:R-:W-:Y:S04]  /*8730*/  WARPSYNC R126 ;  /* 0x0000007e00007348 */ /* 0x000fe80003800000 */
[----:B------:R0:W1:Y:S01]  /*8740*/  SHFL.BFLY PT, R122, R122, R123, R125 ;  /* 0x0c00007b7a7a7389 */ /* 0x00006200000e007d */
[----:B------:R-:W-:Y:S05]  /*8750*/  RET.REL.NODEC R110 `(_ZN4mmha33masked_multihead_attention_kernelItLi96ELi128ELi2ELi16ELi128ELb1ELb0EEEv26Multihead_attention_paramsIT_XT5_EE) ;  /* 0xffff78a06e007950 */ /* 0x000fea0003c3ffff */
.L_x_799:
        /* <DEDUP_REMOVED lines=10> */
.L_x_3255:


//--------------------- .text._ZN4mmha33masked_multihead_attention_kernelItLi96ELi128ELi4ELi16ELi64ELb1ELb0EEEv26Multihead_attention_paramsIT_XT5_EE --------------------------
	.section	.text._ZN4mmha33masked_multihead_attention_kernelItLi96ELi128ELi4ELi16ELi64ELb1ELb0EEEv26Multihead_attention_paramsIT_XT5_EE,"ax",@progbits
	.sectioninfo	@"SHI_REGISTERS=85"
	.align	128
        .global         _ZN4mmha33masked_multihead_attention_kernelItLi96ELi128ELi4ELi16ELi64ELb1ELb0EEEv26Multihead_attention_paramsIT_XT5_EE
        .type           _ZN4mmha33masked_multihead_attention_kernelItLi96ELi128ELi4ELi16ELi64ELb1ELb0EEEv26Multihead_attention_paramsIT_XT5_EE,@function
        .size           _ZN4mmha33masked_multihead_attention_kernelItLi96ELi128ELi4ELi16ELi64ELb1ELb0EEEv26Multihead_attention_paramsIT_XT5_EE,(.L_x_3256 - _ZN4mmha33masked_multihead_attention_kernelItLi96ELi128ELi4ELi16ELi64ELb1ELb0EEEv26Multihead_attention_paramsIT_XT5_EE)
        .other          _ZN4mmha33masked_multihead_attention_kernelItLi96ELi128ELi4ELi16ELi64ELb1ELb0EEEv26Multihead_attention_paramsIT_XT5_EE,@"STO_CUDA_ENTRY STV_DEFAULT"
_ZN4mmha33masked_multihead_attention_kernelItLi96ELi128ELi4ELi16ELi64ELb1ELb0EEEv26Multihead_attention_paramsIT_XT5_EE:
.text._ZN4mmha33masked_multihead_attention_kernelItLi96ELi128ELi4ELi16ELi64ELb1ELb0EEEv26Multihead_attention_paramsIT_XT5_EE:
        /* <DEDUP_REMOVED lines=11> */
.L_x_800:
        /* <DEDUP_REMOVED lines=126> */
.L_x_802:
[----:B------:R-:W-:Y:S05]  /*0890*/  BSYNC B0 ;  /* 0x0000000000007941 */ /* 0x000fea0003800000 */
.L_x_801:
        /* <DEDUP_REMOVED lines=10> */
.L_x_804:
[----:B------:R-:W-:Y:S05]  /*0940*/  BSYNC B0 ;  /* 0x0000000000007941 */ /* 0x000fea0003800000 */
.L_x_803:
        /* <DEDUP_REMOVED lines=69> */
.L_x_807:
        /* <DEDUP_REMOVED lines=9> */
.L_x_808:
        /* <DEDUP_REMOVED lines=61> */
.L_x_812:
        /* <DEDUP_REMOVED lines=61> */
.L_x_815:
[----:B------:R-:W-:Y:S05]  /*15d0*/  BSYNC B2 ;  /* 0x0000000000027941 */ /* 0x000fea0003800000 */
.L_x_814:
[C-C-:B------:R-:W-:Y:S02]  /*15e0*/  PRMT R6, R30.reuse, 0x5410, R31.reuse ;  /* 0x000054101e067816 */ /* 0x140fe4000000001f */
[----:B------:R-:W-:-:S03]  /*15f0*/  PRMT R7, R30, 0x7632, R31 ;  /* 0x000076321e077816 */ /* 0x000fc6000000001f */
[----:B------:R0:W-:Y:S04]  /*1600*/  STS [R21], R6 ;  /* 0x0000000615007388 */ /* 0x0001e80000000800 */
[----:B------:R0:W-:Y:S02]  /*1610*/  STS [R40], R7 ;  /* 0x0000000728007388 */ /* 0x0001e40000000800 */
.L_x_813:
[----:B------:R-:W-:Y:S05]  /*1620*/  BSYNC B1 ;  /* 0x0000000000017941 */ /* 0x000fea0003800000 */
.L_x_811:
[C-C-:B0-----:R-:W-:Y:S02]  /*1630*/  PRMT R7, R34.reuse, 0x5410, R35.reuse ;  /* 0x0000541022077816 */ /* 0x141fe40000000023 */
[----:B------:R-:W-:-:S03]  /*1640*/  PRMT R6, R34, 0x7632, R35 ;  /* 0x0000763222067816 */ /* 0x000fc60000000023 */
[----:B------:R0:W-:Y:S04]  /*1650*/  STS [R4], R7 ;  /* 0x0000000704007388 */ /* 0x0001e80000000800 */
[----:B------:R0:W-:Y:S02]  /*1660*/  STS [R5], R6 ;  /* 0x0000000605007388 */ /* 0x0001e40000000800 */
.L_x_810:
[----:B------:R-:W-:Y:S05]  /*1670*/  BSYNC B0 ;  /* 0x0000000000007941 */ /* 0x000fea0003800000 */
.L_x_809:
[----:B------:R-:W-:Y:S06]  /*1680*/  BAR.SYNC.DEFER_BLOCKING 0x0 ;  /* 0x0000000000007b1d */ /* 0x000fec0000010000 */
[----:B------:R-:W-:Y:S01]  /*1690*/  BSSY B0, `(.L_x_816) ;  /* 0x0000005000007945 */ /* 0x000fe20003800000 */
[----:B------:R-:W-:Y:S05]  /*16a0*/  @!P6 BRA `(.L_x_817) ;  /* 0x000000300000e947 */ /* 0x000fea0003800000 */
[----:B------:R-:W-:Y:S01]  /*16b0*/  ISETP.NE.AND P0, PT, RZ, c[0x0][0x1ec], PT ;  /* 0x00007b00ff007a0c */ /* 0x000fe20003f05270 */
[----:B0-----:R0:W1:-:S12]  /*16c0*/  LDS.64 R34, [R0] ;  /* 0x0000000000227984 */ /* 0x0010580000000a00 */
[----:B------:R0:W2:Y:S02]  /*16d0*/  @!P0 LDS.64 R30, [R3] ;  /* 0x00000000031e8984 */ /* 0x0000a40000000a00 */
.L_x_817:
[----:B------:R-:W-:Y:S05]  /*16e0*/  BSYNC B0 ;  /* 0x0000000000007941 */ /* 0x000fea0003800000 */
.L_x_816:
[----:B------:R-:W-:Y:S06]  /*16f0*/  BAR.SYNC.DEFER_BLOCKING 0x0 ;  /* 0x0000000000007b1d */ /* 0x000fec0000010000 */
[----:B------:R-:W-:Y:S05]  /*1700*/  BRA `(.L_x_806) ;  /* 0x000005c000007947 */ /* 0x000fea0003800000 */
.L_x_805:
        /* <DEDUP_REMOVED lines=41> */
.L_x_818:
        /* <DEDUP_REMOVED lines=50> */
.L_x_819:
[----:B------:R-:W-:Y:S05]  /*1cc0*/  BSYNC B0 ;  /* 0x0000000000007941 */ /* 0x000fea0003800000 */
.L_x_806:
        /* <DEDUP_REMOVED lines=20> */
.L_x_965:
        /* <DEDUP_REMOVED lines=9> */
.L_x_966:
[----:B-1----:R-:W-:Y:S02]  /*1ea0*/  FADD.FTZ R0, R5, R4 ;  /* 0x0000000405007221 */ /* 0x002fe40000010000 */
.L_x_821:
[----:B------:R-:W-:Y:S05]  /*1eb0*/  BSYNC B0 ;  /* 0x0000000000007941 */ /* 0x000fea0003800000 */
.L_x_820:
        /* <DEDUP_REMOVED lines=18> */
.L_x_825:
[----:B------:R0:W-:Y:S02]  /*1fe0*/  STS [R8.X4+0x210], R3 ;  /* 0x0002100308007388 */ /* 0x0001e40000004800 */
.L_x_824:
        /* <DEDUP_REMOVED lines=50> */
.L_x_826:
        /* <DEDUP_REMOVED lines=17> */
.L_x_897:
[----:B------:R-:W-:-:S04]  /*2420*/  ISETP.NE.U32.AND P0, PT, RZ, c[0x0][0x200], PT ;  /* 0x00008000ff007a0c */ /* 0x000fc80003f05070 */
[----:B------:R-:W-:-:S13]  /*2430*/  ISETP.NE.AND.EX P0, PT, RZ, c[0x0][0x204], PT, P0 ;  /* 0x00008100ff007a0c */ /* 0x000fda0003f05300 */
[----:B------:R-:W-:Y:S01]  /*2440*/  @P0 IMAD R48, R28, c[0x0][0x1d4], RZ ;  /* 0x000075001c300a24 */ /* 0x000fe200078e02ff */
[----:B------:R-:W-:-:S04]  /*2450*/  @P0 SHF.R.S32.HI R46, RZ, 0x1f, R55 ;  /* 0x0000001fff2e0819 */ /* 0x000fc80000011437 */
[--C-:B------:R-:W-:Y:S02]  /*2460*/  @P0 SHF.R.S32.HI R47, RZ, 0x1f, R48.reuse ;  /* 0x0000001fff2f0819 */ /* 0x100fe40000011430 */
[----:B------:R-:W-:-:S04]  /*2470*/  @P0 IADD3 R48, P1, P3, R55, c[0x0][0x200], R48 ;  /* 0x0000800037300a10 */ /* 0x000fc80007b3e030 */
[----:B------:R-:W-:-:S05]  /*2480*/  @P0 IADD3.X R49, R46, c[0x0][0x204], R47, P1, P3 ;  /* 0x000081002e310a10 */ /* 0x000fca0000fe642f */
[----:B------:R-:W2:Y:S01]  /*2490*/  @P0 LDG.E.U8 R48, [R48.64] ;  /* 0x0000002430300981 */ /* 0x000ea2000c1e1100 */
[----:B------:R-:W-:Y:S01]  /*24a0*/  IABS R67, c[0x0][0x1d4] ;  /* 0x0000750000437a13 */ /* 0x000fe20000000000 */
[----:B------:R-:W-:Y:S01]  /*24b0*/  BSSY B1, `(.L_x_829) ;  /* 0x0000030000017945 */ /* 0x000fe20003800000 */
        /* <DEDUP_REMOVED lines=25> */
[----:B------:R-:W-:-:S03]  /*2650*/  IMAD.MOV.U32 R64, RZ, RZ, RZ ;  /* 0x000000ffff407224 */ /* 0x000fc600078e00ff */
[----:B------:R-:W-:-:S13]  /*2660*/  ISETP.GE.AND P3, PT, R67, R57, PT ;  /* 0x000000394300720c */ /* 0x000fda0003f66270 */
[----:B------:R-:W-:Y:S05]  /*2670*/  @P3 BRA `(.L_x_832) ;  /* 0x0000005000003947 */ /* 0x000fea0003800000 */
[----:B------:R-:W-:-:S04]  /*2680*/  IADD3 R47, P2, R56, R67, RZ ;  /* 0x00000043382f7210 */ /* 0x000fc80007f5e0ff */
[----:B------:R-:W-:Y:S02]  /*2690*/  LEA.HI.X.SX32 R48, R67, R60, 0x1, P2 ;  /* 0x0000003c43307211 */ /* 0x000fe400010f0eff */
[----:B------:R-:W-:-:S04]  /*26a0*/  LEA R46, P2, R47, c[0x0][0x198], 0x1 ;  /* 0x000066002f2e7a11 */ /* 0x000fc800078408ff */
[----:B------:R-:W-:-:S05]  /*26b0*/  LEA.HI.X R47, R47, c[0x0][0x19c], R48, 0x1, P2 ;  /* 0x000067002f2f7a11 */ /* 0x000fca00010f0c30 */
[----:B------:R1:W5:Y:S04]  /*26c0*/  LDG.E R64, [R46.64] ;  /* 0x000000242e407981 */ /* 0x000368000c1e1900 */
.L_x_832:
[----:B------:R-:W-:Y:S05]  /*26d0*/  BSYNC B2 ;  /* 0x0000000000027941 */ /* 0x000fea0003800000 */
.L_x_831:
[----:B------:R-:W-:Y:S02]  /*26e0*/  ULDC UR4, c[0x0][0x1ec] ;  /* 0x00007b0000047ab9 */ /* 0x000fe40000000800 */
[----:B------:R-:W-:-:S06]  /*26f0*/  UISETP.NE.AND UP0, UPT, URZ, UR4, UPT ;  /* 0x000000043f00728c */ /* 0x000fcc000bf05270 */
[----:B------:R-:W-:-:S13]  /*2700*/  PLOP3.LUT P2, PT, PT, PT, UP0, 0x80, 0x0 ;  /* 0x000000000000781c */ /* 0x000fda0003f4f008 */
[----:B------:R-:W-:Y:S05]  /*2710*/  @P2 BRA `(.L_x_830) ;  /* 0x0000009000002947 */ /* 0x000fea0003800000 */
[----:B------:R-:W-:-:S13]  /*2720*/  ISETP.NE.AND P5, PT, R2, RZ, PT ;  /* 0x000000ff0200720c */ /* 0x000fda0003fa5270 */
[----:B------:R-:W2:Y:S01]  /*2730*/  @P5 LDG.E R49, [R44.64] ;  /* 0x000000242c315981 */ /* 0x000ea2000c1e1900 */
[----:B-----5:R-:W-:Y:S01]  /*2740*/  HFMA2.MMA R64, R64, 1, 1, R31 ;  /* 0x3c003c0040407835 */ /* 0x020fe2000000001f */
[----:B-1----:R-:W-:-:S04]  /*2750*/  @!P3 IADD3 R47, P4, R54, R67, RZ ;  /* 0x00000043362fb210 */ /* 0x002fc80007f9e0ff */
[----:B------:R-:W-:Y:S02]  /*2760*/  @!P3 LEA.HI.X.SX32 R48, R67, R59, 0x1, P4 ;  /* 0x0000003b4330b211 */ /* 0x000fe400020f0eff */
[----:B------:R-:W-:-:S04]  /*2770*/  @!P3 LEA R46, P4, R47, c[0x0][0x198], 0x1 ;  /* 0x000066002f2eba11 */ /* 0x000fc800078808ff */
[----:B------:R-:W-:Y:S01]  /*2780*/  @!P3 LEA.HI.X R47, R47, c[0x0][0x19c], R48, 0x1, P4 ;  /* 0x000067002f2fba11 */ /* 0x000fe200020f0c30 */
[----:B--2---:R-:W-:-:S05]  /*2790*/  @P5 HMUL2 R64, R64, R49 ;  /* 0x0000003140405232 */ /* 0x004fca0000000000 */
[----:B------:R1:W-:Y:S03]  /*27a0*/  @!P3 STG.E [R46.64], R64 ;  /* 0x000000402e00b986 */ /* 0x0003e6000c101924 */
.L_x_830:
[----:B------:R-:W-:Y:S05]  /*27b0*/  BSYNC B1 ;  /* 0x0000000000017941 */ /* 0x000fea0003800000 */
.L_x_829:
        /* <DEDUP_REMOVED lines=10> */
[----:B------:R-:W-:-:S04]  /*2860*/  IADD3 R49, P2, R56, R67, RZ ;  /* 0x0000004338317210 */ /* 0x000fc80007f5e0ff */
[----:B------:R-:W-:Y:S02]  /*2870*/  LEA.HI.X.SX32 R80, R67, R60, 0x1, P2 ;  /* 0x0000003c43507211 */ /* 0x000fe400010f0eff */
[----:B------:R-:W-:-:S04]  /*2880*/  LEA R48, P2, R49, c[0x0][0x198], 0x1 ;  /* 0x0000660031307a11 */ /* 0x000fc800078408ff */
[----:B------:R-:W-:-:S05]  /*2890*/  LEA.HI.X R49, R49, c[0x0][0x19c], R80, 0x1, P2 ;  /* 0x0000670031317a11 */ /* 0x000fca00010f0c50 */
[----:B------:R1:W5:Y:S04]  /*28a0*/  LDG.E R63, [R48.64] ;  /* 0x00000024303f7981 */ /* 0x000368000c1e1900 */
.L_x_836:
[----:B------:R-:W-:Y:S05]  /*28b0*/  BSYNC B2 ;  /* 0x0000000000027941 */ /* 0x000fea0003800000 */
.L_x_835:
        /* <DEDUP_REMOVED lines=13> */
.L_x_834:
[----:B------:R-:W-:Y:S05]  /*2990*/  BSYNC B1 ;  /* 0x0000000000017941 */ /* 0x000fea0003800000 */
.L_x_833:
        /* <DEDUP_REMOVED lines=14> */
.L_x_840:
[----:B------:R-:W-:Y:S05]  /*2a80*/  BSYNC B2 ;  /* 0x0000000000027941 */ /* 0x000fea0003800000 */
.L_x_839:
[----:B------:R-:W-:Y:S02]  /*2a90*/  ULDC UR4, c[0x0][0x1ec] ;  /* 0x00007b0000047ab9 */ /* 0x000fe40000000800 */
[----:B------:R-:W-:-:S06]  /*2aa0*/  UISETP.NE.AND UP0, UPT, URZ, UR4, UPT ;  /* 0x000000043f00728c */ /* 0x000fcc000bf05270 */
[----:B------:R-:W-:-:S13]  /*2ab0*/  PLOP3.LUT P2, PT, PT, PT, UP0, 0x80, 0x0 ;  /* 0x000000000000781c */ /* 0x000fda0003f4f008 */
[----:B------:R-:W-:Y:S05]  /*2ac0*/  @P2 BRA `(.L_x_838) ;  /* 0x0000009000002947 */ /* 0x000fea0003800000 */
[----:B------:R-:W-:-:S13]  /*2ad0*/  ISETP.NE.AND P5, PT, R2, RZ, PT ;  /* 0x000000ff0200720c */ /* 0x000fda0003fa5270 */
[----:B-1----:R-:W2:Y:S01]  /*2ae0*/  @P5 LDG.E R67, [R46.64+0x10] ;  /* 0x000010242e435981 */ /* 0x002ea2000c1e1900 */
[----:B------:R-:W-:Y:S01]  /*2af0*/  @!P3 IADD3 R49, P4, R54, R79, RZ ;  /* 0x0000004f3631b210 */ /* 0x000fe20007f9e0ff */
[----:B-----5:R-:W-:-:S03]  /*2b00*/  HADD2 R66, R66, R33 ;  /* 0x0000002142427230 */ /* 0x020fc60000000000 */
[----:B------:R-:W-:Y:S02]  /*2b10*/  @!P3 LEA.HI.X.SX32 R80, R79, R59, 0x1, P4 ;  /* 0x0000003b4f50b211 */ /* 0x000fe400020f0eff */
[----:B------:R-:W-:-:S04]  /*2b20*/  @!P3 LEA R48, P4, R49, c[0x0][0x198], 0x1 ;  /* 0x000066003130ba11 */ /* 0x000fc800078808ff */
[----:B------:R-:W-:Y:S01]  /*2b30*/  @!P3 LEA.HI.X R49, R49, c[0x0][0x19c], R80, 0x1, P4 ;  /* 0x000067003131ba11 */ /* 0x000fe200020f0c50 */
[----:B--2---:R-:W-:-:S05]  /*2b40*/  @P5 HMUL2 R66, R66, R67 ;  /* 0x0000004342425232 */ /* 0x004fca0000000000 */
[----:B------:R1:W-:Y:S03]  /*2b50*/  @!P3 STG.E [R48.64], R66 ;  /* 0x000000423000b986 */ /* 0x0003e6000c101924 */
.L_x_838:
[----:B------:R-:W-:Y:S05]  /*2b60*/  BSYNC B1 ;  /* 0x0000000000017941 */ /* 0x000fea0003800000 */
.L_x_837:
        /* <DEDUP_REMOVED lines=14> */
.L_x_844:
[----:B------:R-:W-:Y:S05]  /*2c50*/  BSYNC B2 ;  /* 0x0000000000027941 */ /* 0x000fea0003800000 */
.L_x_843:
[----:B------:R-:W-:Y:S02]  /*2c60*/  ULDC UR4, c[0x0][0x1ec] ;  /* 0x00007b0000047ab9 */ /* 0x000fe40000000800 */
[----:B------:R-:W-:-:S06]  /*2c70*/  UISETP.NE.AND UP0, UPT, URZ, UR4, UPT ;  /* 0x000000043f00728c */ /* 0x000fcc000bf05270 */
[----:B------:R-:W-:-:S13]  /*2c80*/  PLOP3.LUT P2, PT, PT, PT, UP0, 0x80, 0x0 ;  /* 0x000000000000781c */ /* 0x000fda0003f4f008 */
[----:B------:R-:W-:Y:S05]  /*2c90*/  @P2 BRA `(.L_x_842) ;  /* 0x0000009000002947 */ /* 0x000fea0003800000 */
[----:B------:R-:W-:-:S13]  /*2ca0*/  ISETP.NE.AND P5, PT, R2, RZ, PT ;  /* 0x000000ff0200720c */ /* 0x000fda0003fa5270 */
[----:B------:R-:W2:Y:S01]  /*2cb0*/  @P5 LDG.E R80, [R46.64+0x20] ;  /* 0x000020242e505981 */ /* 0x000ea2000c1e1900 */
[----:B0----5:R-:W-:Y:S01]  /*2cc0*/  HFMA2.MMA R65, R65, 1, 1, R34 ;  /* 0x3c003c0041417835 */ /* 0x021fe20000000022 */
[----:B-1----:R-:W-:-:S04]  /*2cd0*/  @!P3 IADD3 R49, P4, R54, R67, RZ ;  /* 0x000000433631b210 */ /* 0x002fc80007f9e0ff */
[----:B------:R-:W-:Y:S02]  /*2ce0*/  @!P3 LEA.HI.X.SX32 R82, R67, R59, 0x1, P4 ;  /* 0x0000003b4352b211 */ /* 0x000fe400020f0eff */
[----:B------:R-:W-:-:S04]  /*2cf0*/  @!P3 LEA R48, P4, R49, c[0x0][0x198], 0x1 ;  /* 0x000066003130ba11 */ /* 0x000fc800078808ff */
[----:B------:R-:W-:Y:S01]  /*2d00*/  @!P3 LEA.HI.X R49, R49, c[0x0][0x19c], R82, 0x1, P4 ;  /* 0x000067003131ba11 */ /* 0x000fe200020f0c52 */
[----:B--2---:R-:W-:-:S05]  /*2d10*/  @P5 HMUL2 R65, R65, R80 ;  /* 0x0000005041415232 */ /* 0x004fca0000000000 */
[----:B------:R0:W-:Y:S03]  /*2d20*/  @!P3 STG.E [R48.64], R65 ;  /* 0x000000413000b986 */ /* 0x0001e6000c101924 */
.L_x_842:
[----:B------:R-:W-:Y:S05]  /*2d30*/  BSYNC B1 ;  /* 0x0000000000017941 */ /* 0x000fea0003800000 */
.L_x_841:
        /* <DEDUP_REMOVED lines=14> */
.L_x_848:
[----:B------:R-:W-:Y:S05]  /*2e20*/  BSYNC B2 ;  /* 0x0000000000027941 */ /* 0x000fea0003800000 */
.L_x_847:
[----:B------:R-:W-:Y:S02]  /*2e30*/  ULDC UR4, c[0x0][0x1ec] ;  /* 0x00007b0000047ab9 */ /* 0x000fe40000000800 */
[----:B------:R-:W-:-:S06]  /*2e40*/  UISETP.NE.AND UP0, UPT, URZ, UR4, UPT ;  /* 0x000000043f00728c */ /* 0x000fcc000bf05270 */
[----:B------:R-:W-:-:S13]  /*2e50*/  PLOP3.LUT P2, PT, PT, PT, UP0, 0x80, 0x0 ;  /* 0x000000000000781c */ /* 0x000fda0003f4f008 */
[----:B------:R-:W-:Y:S05]  /*2e60*/  @P2 BRA `(.L_x_846) ;  /* 0x0000009000002947 */ /* 0x000fea0003800000 */
[----:B------:R-:W-:-:S13]  /*2e70*/  ISETP.NE.AND P5, PT, R2, RZ, PT ;  /* 0x000000ff0200720c */ /* 0x000fda0003fa5270 */
[----:B------:R-:W2:Y:S01]  /*2e80*/  @P5 LDG.E R79, [R46.64+0x30] ;  /* 0x000030242e4f5981 */ /* 0x000ea2000c1e1900 */
[----:B0-----:R-:W-:Y:S01]  /*2e90*/  @!P3 IADD3 R49, P4, R54, R81, RZ ;  /* 0x000000513631b210 */ /* 0x001fe20007f9e0ff */
[----:B-----5:R-:W-:-:S03]  /*2ea0*/  HADD2 R68, R68, R35 ;  /* 0x0000002344447230 */ /* 0x020fc60000000000 */
[----:B------:R-:W-:Y:S02]  /*2eb0*/  @!P3 LEA.HI.X.SX32 R80, R81, R59, 0x1, P4 ;  /* 0x0000003b5150b211 */ /* 0x000fe400020f0eff */
[----:B------:R-:W-:-:S04]  /*2ec0*/  @!P3 LEA R48, P4, R49, c[0x0][0x198], 0x1 ;  /* 0x000066003130ba11 */ /* 0x000fc800078808ff */
[----:B------:R-:W-:Y:S01]  /*2ed0*/  @!P3 LEA.HI.X R49, R49, c[0x0][0x19c], R80, 0x1, P4 ;  /* 0x000067003131ba11 */ /* 0x000fe200020f0c50 */
[----:B--2---:R-:W-:-:S07]  /*2ee0*/  @P5 HFMA2.MMA R68, R68, R79, -RZ ;  /* 0x0000004f44445235 */ /* 0x004fce00001000ff */
[----:B------:R0:W-:Y:S04]  /*2ef0*/  @!P3 STG.E [R48.64], R68 ;  /* 0x000000443000b986 */ /* 0x0001e8000c101924 */
.L_x_846:
[----:B------:R-:W-:Y:S05]  /*2f00*/  BSYNC B1 ;  /* 0x0000000000017941 */ /* 0x000fea0003800000 */
.L_x_845:
        /* <DEDUP_REMOVED lines=13> */
.L_x_852:
[----:B------:R-:W-:Y:S05]  /*2fe0*/  BSYNC B2 ;  /* 0x0000000000027941 */ /* 0x000fea0003800000 */
.L_x_851:
        /* <DEDUP_REMOVED lines=11> */
[----:B--2---:R-:W-:-:S05]  /*30a0*/  @P5 HMUL2 R69, R69, R80 ;  /* 0x0000005045455232 */ /* 0x004fca0000000000 */
[----:B------:R0:W-:Y:S03]  /*30b0*/  @!P3 STG.E [R48.64], R69 ;  /* 0x000000453000b986 */ /* 0x0001e6000c101924 */
.L_x_850:
[----:B------:R-:W-:Y:S05]  /*30c0*/  BSYNC B1 ;  /* 0x0000000000017941 */ /* 0x000fea0003800000 */
.L_x_849:
        /* <DEDUP_REMOVED lines=8> */
[----:B------:R-:W-:-:S04]  /*3150*/  IADD3 R0, P2, R56, R81, RZ ;  /* 0x0000005138007210 */ /* 0x000fc80007f5e0ff */
[----:B0-----:R-:W-:Y:S02]  /*3160*/  LEA.HI.X.SX32 R49, R81, R60, 0x1, P2 ;  /* 0x0000003c51317211 */ /* 0x001fe400010f0eff */
[----:B------:R-:W-:-:S04]  /*3170*/  LEA R48, P2, R0, c[0x0][0x198], 0x1 ;  /* 0x0000660000307a11 */ /* 0x000fc800078408ff */
[----:B------:R-:W-:-:S05]  /*3180*/  LEA.HI.X R49, R0, c[0x0][0x19c], R49, 0x1, P2 ;  /* 0x0000670000317a11 */ /* 0x000fca00010f0c31 */
[----:B------:R0:W5:Y:S04]  /*3190*/  LDG.E R0, [R48.64] ;  /* 0x0000002430007981 */ /* 0x000168000c1e1900 */
.L_x_856:
[----:B------:R-:W-:Y:S05]  /*31a0*/  BSYNC B2 ;  /* 0x0000000000027941 */ /* 0x000fea0003800000 */
.L_x_855:
[----:B------:R-:W-:Y:S02]  /*31b0*/  ULDC UR4, c[0x0][0x1ec] ;  /* 0x00007b0000047ab9 */ /* 0x000fe40000000800 */
[----:B------:R-:W-:-:S06]  /*31c0*/  UISETP.NE.AND UP0, UPT, URZ, UR4, UPT ;  /* 0x000000043f00728c */ /* 0x000fcc000bf05270 */
[----:B------:R-:W-:-:S13]  /*31d0*/  PLOP3.LUT P2, PT, PT, PT, UP0, 0x80, 0x0 ;  /* 0x000000000000781c */ /* 0x000fda0003f4f008 */
[----:B------:R-:W-:Y:S05]  /*31e0*/  @P2 BRA `(.L_x_854) ;  /* 0x0000009000002947 */ /* 0x000fea0003800000 */
[----:B------:R-:W-:-:S13]  /*31f0*/  ISETP.NE.AND P5, PT, R2, RZ, PT ;  /* 0x000000ff0200720c */ /* 0x000fda0003fa5270 */
[----:B------:R-:W2:Y:S01]  /*3200*/  @P5 LDG.E R79, [R46.64+0x50] ;  /* 0x000050242e4f5981 */ /* 0x000ea2000c1e1900 */
[----:B0----5:R-:W-:Y:S01]  /*3210*/  HFMA2.MMA R0, R0, 1, 1, R37 ;  /* 0x3c003c0000007835 */ /* 0x021fe20000000025 */
[----:B------:R-:W-:-:S04]  /*3220*/  @!P3 IADD3 R49, P4, R54, R81, RZ ;  /* 0x000000513631b210 */ /* 0x000fc80007f9e0ff */
[----:B------:R-:W-:Y:S02]  /*3230*/  @!P3 LEA.HI.X.SX32 R80, R81, R59, 0x1, P4 ;  /* 0x0000003b5150b211 */ /* 0x000fe400020f0eff */
[----:B------:R-:W-:-:S04]  /*3240*/  @!P3 LEA R48, P4, R49, c[0x0][0x198], 0x1 ;  /* 0x000066003130ba11 */ /* 0x000fc800078808ff */
[----:B------:R-:W-:Y:S01]  /*3250*/  @!P3 LEA.HI.X R49, R49, c[0x0][0x19c], R80, 0x1, P4 ;  /* 0x000067003131ba11 */ /* 0x000fe200020f0c50 */
[----:B--2---:R-:W-:-:S05]  /*3260*/  @P5 HMUL2 R0, R0, R79 ;  /* 0x0000004f00005232 */ /* 0x004fca0000000000 */
[----:B------:R0:W-:Y:S03]  /*3270*/  @!P3 STG.E [R48.64], R0 ;  /* 0x000000003000b986 */ /* 0x0001e6000c101924 */
.L_x_854:
[----:B------:R-:W-:Y:S05]  /*3280*/  BSYNC B1 ;  /* 0x0000000000017941 */ /* 0x000fea0003800000 */
.L_x_853:
        /* <DEDUP_REMOVED lines=13> */
.L_x_860:
[----:B------:R-:W-:Y:S05]  /*3360*/  BSYNC B2 ;  /* 0x0000000000027941 */ /* 0x000fea0003800000 */
.L_x_859:
        /* <DEDUP_REMOVED lines=13> */
.L_x_858:
[----:B------:R-:W-:Y:S05]  /*3440*/  BSYNC B1 ;  /* 0x0000000000017941 */ /* 0x000fea0003800000 */
.L_x_857:
        /* <DEDUP_REMOVED lines=13> */
.L_x_864:
[----:B------:R-:W-:Y:S05]  /*3520*/  BSYNC B2 ;  /* 0x0000000000027941 */ /* 0x000fea0003800000 */
.L_x_863:
        /* <DEDUP_REMOVED lines=13> */
.L_x_862:
[----:B------:R-:W-:Y:S05]  /*3600*/  BSYNC B1 ;  /* 0x0000000000017941 */ /* 0x000fea0003800000 */
.L_x_861:
        /* <DEDUP_REMOVED lines=13> */
.L_x_868:
[----:B------:R-:W-:Y:S05]  /*36e0*/  BSYNC B2 ;  /* 0x0000000000027941 */ /* 0x000fea0003800000 */
.L_x_867:
[----:B------:R-:W-:Y:S02]  /*36f0*/  ULDC UR4, c[0x0][0x1ec] ;  /* 0x00007b0000047ab9 */ /* 0x000fe40000000800 */
[----:B------:R-:W-:-:S06]  /*3700*/  UISETP.NE.AND UP0, UPT, URZ, UR4, UPT ;  /* 0x000000043f00728c */ /* 0x000fcc000bf05270 */
[----:B------:R-:W-:-:S13]  /*3710*/  PLOP3.LUT P2, PT, PT, PT, UP0, 0x80, 0x0 ;  /* 0x000000000000781c */ /* 0x000fda0003f4f008 */
[----:B------:R-:W-:Y:S05]  /*3720*/  @P2 BRA `(.L_x_866) ;  /* 0x0000009000002947 */ /* 0x000fea0003800000 */
[----:B------:R-:W-:-:S13]  /*3730*/  ISETP.NE.AND P5, PT, R2, RZ, PT ;  /* 0x000000ff0200720c */ /* 0x000fda0003fa5270 */
[----:B------:R-:W2:Y:S01]  /*3740*/  @P5 LDG.E R80, [R46.64+0x80] ;  /* 0x000080242e505981 */ /* 0x000ea2000c1e1900 */
[----:B-----5:R-:W-:Y:S01]  /*3750*/  HFMA2.MMA R73, R73, 1, 1, R40 ;  /* 0x3c003c0049497835 */ /* 0x020fe20000000028 */
[----:B0-----:R-:W-:-:S04]  /*3760*/  @!P3 IADD3 R49, P4, R54, R79, RZ ;  /* 0x0000004f3631b210 */ /* 0x001fc80007f9e0ff */
[----:B------:R-:W-:Y:S02]  /*3770*/  @!P3 LEA.HI.X.SX32 R82, R79, R59, 0x1, P4 ;  /* 0x0000003b4f52b211 */ /* 0x000fe400020f0eff */
[----:B------:R-:W-:-:S04]  /*3780*/  @!P3 LEA R48, P4, R49, c[0x0][0x198], 0x1 ;  /* 0x000066003130ba11 */ /* 0x000fc800078808ff */
[----:B------:R-:W-:Y:S01]  /*3790*/  @!P3 LEA.HI.X R49, R49, c[0x0][0x19c], R82, 0x1, P4 ;  /* 0x000067003131ba11 */ /* 0x000fe200020f0c52 */
[----:B--2---:R-:W-:-:S05]  /*37a0*/  @P5 HMUL2 R73, R73, R80 ;  /* 0x0000005049495232 */ /* 0x004fca0000000000 */
[----:B------:R0:W-:Y:S03]  /*37b0*/  @!P3 STG.E [R48.64], R73 ;  /* 0x000000493000b986 */ /* 0x0001e6000c101924 */
.L_x_866:
[----:B------:R-:W-:Y:S05]  /*37c0*/  BSYNC B1 ;  /* 0x0000000000017941 */ /* 0x000fea0003800000 */
.L_x_865:
        /* <DEDUP_REMOVED lines=13> */
.L_x_872:
[----:B------:R-:W-:Y:S05]  /*38a0*/  BSYNC B2 ;  /* 0x0000000000027941 */ /* 0x000fea0003800000 */
.L_x_871:
        /* <DEDUP_REMOVED lines=13> */
.L_x_870:
[----:B------:R-:W-:Y:S05]  /*3980*/  BSYNC B1 ;  /* 0x0000000000017941 */ /* 0x000fea0003800000 */
.L_x_869:
        /* <DEDUP_REMOVED lines=13> */
.L_x_876:
[----:B------:R-:W-:Y:S05]  /*3a60*/  BSYNC B2 ;  /* 0x0000000000027941 */ /* 0x000fea0003800000 */
.L_x_875:
        /* <DEDUP_REMOVED lines=13> */
.L_x_874:
[----:B------:R-:W-:Y:S05]  /*3b40*/  BSYNC B1 ;  /* 0x0000000000017941 */ /* 0x000fea0003800000 */
.L_x_873:
        /* <DEDUP_REMOVED lines=13> */
.L_x_880:
[----:B------:R-:W-:Y:S05]  /*3c20*/  BSYNC B2 ;  /* 0x0000000000027941 */ /* 0x000fea0003800000 */
.L_x_879:
        /* <DEDUP_REMOVED lines=13> */
.L_x_878:
[----:B------:R-:W-:Y:S05]  /*3d00*/  BSYNC B1 ;  /* 0x0000000000017941 */ /* 0x000fea0003800000 */
.L_x_877:
        /* <DEDUP_REMOVED lines=13> */
.L_x_884:
[----:B------:R-:W-:Y:S05]  /*3de0*/  BSYNC B2 ;  /* 0x0000000000027941 */ /* 0x000fea0003800000 */
.L_x_883:
        /* <DEDUP_REMOVED lines=13> */
.L_x_882:
[----:B------:R-:W-:Y:S05]  /*3ec0*/  BSYNC B1 ;  /* 0x0000000000017941 */ /* 0x000fea0003800000 */
.L_x_881:
        /* <DEDUP_REMOVED lines=13> */
.L_x_888:
[----:B------:R-:W-:Y:S05]  /*3fa0*/  BSYNC B2 ;  /* 0x0000000000027941 */ /* 0x000fea0003800000 */
.L_x_887:
        /* <DEDUP_REMOVED lines=13> */
.L_x_886:
[----:B------:R-:W-:Y:S05]  /*4080*/  BSYNC B1 ;  /* 0x0000000000017941 */ /* 0x000fea0003800000 */
.L_x_885:
        /* <DEDUP_REMOVED lines=8> */
[----:B0-----:R-:W-:-:S04]  /*4110*/  IADD3 R48, P2, R56, R67, RZ ;  /* 0x0000004338307210 */ /* 0x001fc80007f5e0ff */
[----:B------:R-:W-:Y:S02]  /*4120*/  LEA.HI.X.SX32 R49, R67, R60, 0x1, P2 ;  /* 0x0000003c43317211 */ /* 0x000fe400010f0eff */
[----:B------:R-:W-:-:S04]  /*4130*/  LEA R78, P2, R48, c[0x0][0x198], 0x1 ;  /* 0x00006600304e7a11 */ /* 0x000fc800078408ff */
[----:B------:R-:W-:-:S05]  /*4140*/  LEA.HI.X R79, R48, c[0x0][0x19c], R49, 0x1, P2 ;  /* 0x00006700304f7a11 */ /* 0x000fca00010f0c31 */
[----:B------:R0:W5:Y:S04]  /*4150*/  LDG.E R78, [R78.64] ;  /* 0x000000244e4e7981 */ /* 0x000168000c1e1900 */
.L_x_892:
[----:B------:R-:W-:Y:S05]  /*4160*/  BSYNC B2 ;  /* 0x0000000000027941 */ /* 0x000fea0003800000 */
.L_x_891:
        /* <DEDUP_REMOVED lines=13> */
.L_x_890:
[----:B------:R-:W-:Y:S05]  /*4240*/  BSYNC B1 ;  /* 0x0000000000017941 */ /* 0x000fea0003800000 */
.L_x_889:
[----:B-----5:R-:W-:Y:S01]  /*4250*/  HFMA2.MMA R46, R5, R64, -RZ ;  /* 0x00000040052e7235 */ /* 0x020fe200001000ff */
[----:B------:R-:W-:-:S05]  /*4260*/  LOP3.LUT P1, RZ, R23, 0x3, RZ, 0xc0, !PT ;  /* 0x0000000317ff7812 */ /* 0x000fca000782c0ff */
[----:B------:R-:W-:-:S10]  /*4270*/  HFMA2.MMA R46, R6, R63, R46 ;  /* 0x0000003f062e7235 */ /* 0x000fd4000000002e */
[----:B------:R-:W-:-:S06]  /*4280*/  HFMA2 R46, R7, R66, R46 ;  /* 0x00000042072e7231 */ /* 0x000fcc000000002e */
[----:B0-----:R-:W-:-:S10]  /*4290*/  HFMA2.MMA R46, R8, R65, R46 ;  /* 0x00000041082e7235 */ /* 0x001fd4000000002e */
        /* <DEDUP_REMOVED lines=17> */
.L_x_967:
[----:B01----:R-:W-:Y:S01]  /*43b0*/  FADD.FTZ R79, R79, R46 ;  /* 0x0000002e4f4f7221 */ /* 0x003fe20000010000 */
[----:B------:R-:W-:Y:S05]  /*43c0*/  BRA.DIV ~URZ, `(.L_x_894) ;  /* 0x00003bb27f007947 */ /* 0x000fea000b800000 */
[----:B------:R0:W1:Y:S02]  /*43d0*/  SHFL.BFLY PT, R46, R79, 0x1, 0x1f ;  /* 0x0c201f004f2e7f89 */ /* 0x00006400000e0000 */
.L_x_968:
        /* <DEDUP_REMOVED lines=30> */
.L_x_896:
[----:B------:R-:W-:Y:S05]  /*45c0*/  BSYNC B1 ;  /* 0x0000000000017941 */ /* 0x000fea0003800000 */
.L_x_895:
[----:B------:R-:W-:-:S04]  /*45d0*/  IADD3 R55, R55, 0x10, RZ ;  /* 0x0000001037377810 */ /* 0x000fc80007ffe0ff */
[----:B------:R-:W-:-:S13]  /*45e0*/  ISETP.GE.AND P0, PT, R55, R30, PT ;  /* 0x0000001e3700720c */ /* 0x000fda0003f06270 */
[----:B0-----:R-:W-:Y:S01]  /*45f0*/  @P0 CALL.REL.NOINC `(.L_x_828) ;  /* 0x0000001000000944 */ /* 0x001fe20003c00000 */
[----:B------:R-:W-:Y:S05]  /*4600*/  BRA `(.L_x_897) ;  /* 0xffffde1000007947 */ /* 0x000fea000383ffff */
.L_x_828:
[----:B------:R-:W-:Y:S05]  /*4610*/  BSYNC B0 ;  /* 0x0000000000007941 */ /* 0x000fea0003800000 */
.L_x_827:
[----:B------:R-:W-:Y:S01]  /*4620*/  SHF.R.S32.HI R6, RZ, 0x1f, R23 ;  /* 0x0000001fff067819 */ /* 0x000fe20000011417 */
[----:B------:R-:W-:Y:S05]  /*4630*/  BRA.DIV ~URZ, `(.L_x_898) ;  /* 0x000039c27f007947 */ /* 0x000fea000b800000 */
[----:B------:R1:W2:Y:S02]  /*4640*/  SHFL.BFLY PT, R0, R3, 0x10, 0x1f ;  /* 0x0e001f0003007f89 */ /* 0x0002a400000e0000 */
.L_x_969:
[----:B--2---:R-:W-:Y:S01]  /*4650*/  FMNMX.FTZ R5, R0, R3, !PT ;  /* 0x0000000300057209 */ /* 0x004fe20007810000 */
[----:B------:R-:W-:Y:S05]  /*4660*/  BRA.DIV ~URZ, `(.L_x_899) ;  /* 0x00003a127f007947 */ /* 0x000fea000b800000 */
[----:B------:R-:W2:Y:S02]  /*4670*/  SHFL.BFLY PT, R0, R5, 0x8, 0x1f ;  /* 0x0d001f0005007f89 */ /* 0x000ea400000e0000 */
[----:B--2---:R-:W-:-:S05]  /*4680*/  FMNMX.FTZ R0, R5, R0, !PT ;  /* 0x0000000005007209 */ /* 0x004fca0007810000 */
[----:B-1----:R1:W2:Y:S02]  /*4690*/  SHFL.BFLY PT, R3, R0, 0x4, 0x1f ;  /* 0x0c801f0000037f89 */ /* 0x0022a400000e0000 */
.L_x_970:
        /* <DEDUP_REMOVED lines=32> */
.L_x_907:
        /* <DEDUP_REMOVED lines=15> */
.L_x_905:
[----:B------:R-:W0:Y:S02]  /*4990*/  LDS R6, [R10] ;  /* 0x000000000a067984 */ /* 0x000e240000000800 */
[----:B01----:R-:W-:-:S04]  /*49a0*/  FADD.FTZ R6, -R13, R6 ;  /* 0x000000060d067221 */ /* 0x003fc80000010100 */
[----:B------:R-:W-:-:S04]  /*49b0*/  FMUL.FTZ R6, R6, 1.4426950216293334961 ;  /* 0x3fb8aa3b06067820 */ /* 0x000fc80000410000 */
[----:B------:R0:W1:Y:S03]  /*49c0*/  MUFU.EX2 R11, R6 ;  /* 0x00000006000b7308 */ /* 0x0000660000000800 */
.L_x_906:
[----:B------:R-:W-:Y:S05]  /*49d0*/  BSYNC B2 ;  /* 0x0000000000027941 */ /* 0x000fea0003800000 */
.L_x_904:
[----:B-1----:R1:W-:Y:S01]  /*49e0*/  STS [R10], R11 ;  /* 0x0000000b0a007388 */ /* 0x0023e20000000800 */
[----:B------:R-:W-:Y:S01]  /*49f0*/  FADD.FTZ R8, R11, R8 ;  /* 0x000000080b087221 */ /* 0x000fe20000010000 */
[----:B------:R-:W-:Y:S01]  /*4a00*/  IADD3 R9, R9, 0x40, RZ ;  /* 0x0000004009097810 */ /* 0x000fe20007ffe0ff */
[----:B------:R-:W-:Y:S05]  /*4a10*/  @P3 BRA `(.L_x_907) ;  /* 0xfffffe8000003947 */ /* 0x000fea000383ffff */
.L_x_903:
[----:B------:R-:W-:Y:S05]  /*4a20*/  BSYNC B1 ;  /* 0x0000000000017941 */ /* 0x000fea0003800000 */
.L_x_902:
[----:B------:R-:W-:-:S13]  /*4a30*/  ISETP.GE.U32.AND P0, PT, R0, 0xc0, PT ;  /* 0x000000c00000780c */ /* 0x000fda0003f06070 */
[----:B------:R-:W-:Y:S05]  /*4a40*/  @!P0 BRA `(.L_x_901) ;  /* 0x0000040000008947 */ /* 0x000fea0003800000 */
[----:B-1----:R-:W-:Y:S01]  /*4a50*/  IMAD R10, R28, c[0x0][0x1d4], RZ ;  /* 0x000075001c0a7a24 */ /* 0x002fe200078e02ff */
[----:B------:R-:W-:-:S04]  /*4a60*/  ISETP.NE.U32.AND P0, PT, RZ, c[0x0][0x200], PT ;  /* 0x00008000ff007a0c */ /* 0x000fc80003f05070 */
[----:B------:R-:W-:Y:S02]  /*4a70*/  ISETP.NE.AND.EX P0, PT, RZ, c[0x0][0x204], PT, P0 ;  /* 0x00008100ff007a0c */ /* 0x000fe40003f05300 */
[----:B------:R-:W-:Y:S02]  /*4a80*/  SHF.R.S32.HI R12, RZ, 0x1f, R10 ;  /* 0x0000001fff0c7819 */ /* 0x000fe4000001140a */
.L_x_920:
        /* <DEDUP_REMOVED lines=13> */
.L_x_909:
[----:B------:R-:W0:Y:S02]  /*4b60*/  LDS R0, [R11] ;  /* 0x000000000b007984 */ /* 0x000e240000000800 */
[----:B0-----:R-:W-:-:S04]  /*4b70*/  FADD.FTZ R0, -R13, R0 ;  /* 0x000000000d007221 */ /* 0x001fc80000010100 */
[----:B------:R-:W-:-:S04]  /*4b80*/  FMUL.FTZ R0, R0, 1.4426950216293334961 ;  /* 0x3fb8aa3b00007820 */ /* 0x000fc80000410000 */
[----:B------:R0:W1:Y:S03]  /*4b90*/  MUFU.EX2 R5, R0 ;  /* 0x0000000000057308 */ /* 0x0000660000000800 */
.L_x_910:
[----:B------:R-:W-:Y:S05]  /*4ba0*/  BSYNC B1 ;  /* 0x0000000000017941 */ /* 0x000fea0003800000 */
.L_x_908:
        /* <DEDUP_REMOVED lines=8> */
.L_x_912:
[----:B0-----:R-:W0:Y:S02]  /*4c30*/  LDS R0, [R11+0x100] ;  /* 0x000100000b007984 */ /* 0x001e240000000800 */
[----:B0-----:R-:W-:-:S04]  /*4c40*/  FADD.FTZ R0, -R13, R0 ;  /* 0x000000000d007221 */ /* 0x001fc80000010100 */
[----:B------:R-:W-:-:S06]  /*4c50*/  FMUL.FTZ R0, R0, 1.4426950216293334961 ;  /* 0x3fb8aa3b00007820 */ /* 0x000fcc0000410000 */
[----:B------:R-:W0:Y:S02]  /*4c60*/  MUFU.EX2 R0, R0 ;  /* 0x0000000000007308 */ /* 0x000e240000000800 */
.L_x_913:
[----:B------:R-:W-:Y:S05]  /*4c70*/  BSYNC B1 ;  /* 0x0000000000017941 */ /* 0x000fea0003800000 */
.L_x_911:
        /* <DEDUP_REMOVED lines=8> */
.L_x_915:
[----:B0-----:R-:W0:Y:S02]  /*4d00*/  LDS R0, [R11+0x200] ;  /* 0x000200000b007984 */ /* 0x001e240000000800 */
[----:B0-----:R-:W-:-:S04]  /*4d10*/  FADD.FTZ R0, -R13, R0 ;  /* 0x000000000d007221 */ /* 0x001fc80000010100 */
[----:B------:R-:W-:-:S06]  /*4d20*/  FMUL.FTZ R0, R0, 1.4426950216293334961 ;  /* 0x3fb8aa3b00007820 */ /* 0x000fcc0000410000 */
[----:B------:R-:W0:Y:S02]  /*4d30*/  MUFU.EX2 R0, R0 ;  /* 0x0000000000007308 */ /* 0x000e240000000800 */
.L_x_916:
[----:B------:R-:W-:Y:S05]  /*4d40*/  BSYNC B1 ;  /* 0x0000000000017941 */ /* 0x000fea0003800000 */
.L_x_914:
        /* <DEDUP_REMOVED lines=8> */
.L_x_918:
[----:B0-----:R-:W0:Y:S02]  /*4dd0*/  LDS R0, [R11+0x300] ;  /* 0x000300000b007984 */ /* 0x001e240000000800 */
[----:B0-----:R-:W-:-:S04]  /*4de0*/  FADD.FTZ R0, -R13, R0 ;  /* 0x000000000d007221 */ /* 0x001fc80000010100 */
[----:B------:R-:W-:-:S06]  /*4df0*/  FMUL.FTZ R0, R0, 1.4426950216293334961 ;  /* 0x3fb8aa3b00007820 */ /* 0x000fcc0000410000 */
[----:B------:R-:W0:Y:S02]  /*4e00*/  MUFU.EX2 R0, R0 ;  /* 0x0000000000007308 */ /* 0x000e240000000800 */
.L_x_919:
[----:B------:R-:W-:Y:S05]  /*4e10*/  BSYNC B1 ;  /* 0x0000000000017941 */ /* 0x000fea0003800000 */
.L_x_917:
[----:B0-----:R0:W-:Y:S01]  /*4e20*/  STS [R11+0x300], R0 ;  /* 0x000300000b007388 */ /* 0x0011e20000000800 */
[----:B------:R-:W-:Y:S01]  /*4e30*/  FADD.FTZ R8, R15, R0 ;  /* 0x000000000f087221 */ /* 0x000fe20000010000 */
[----:B------:R-:W-:Y:S05]  /*4e40*/  @!P3 BRA `(.L_x_920) ;  /* 0xfffffc400000b947 */ /* 0x000fea000383ffff */
.L_x_901:
[----:B0-----:R-:W-:Y:S05]  /*4e50*/  BSYNC B0 ;  /* 0x0000000000007941 */ /* 0x001fea0003800000 */
.L_x_900:
        /* <DEDUP_REMOVED lines=48> */
.L_x_925:
        /* <DEDUP_REMOVED lines=15> */
.L_x_924:
[----:B01----:R-:W-:Y:S05]  /*5250*/  BSYNC B1 ;  /* 0x0000000000017941 */ /* 0x003fea0003800000 */
.L_x_923:
        /* <DEDUP_REMOVED lines=8> */
.L_x_926:
        /* <DEDUP_REMOVED lines=34> */
.L_x_922:
[----:B------:R-:W-:Y:S05]  /*5500*/  BSYNC B0 ;  /* 0x0000000000007941 */ /* 0x000fea0003800000 */
.L_x_921:
        /* <DEDUP_REMOVED lines=33> */
.L_x_929:
[----:B-----5:R0:W-:Y:S02]  /*5720*/  STS.128 [R0.X16+0x110], R8 ;  /* 0x0001100800007388 */ /* 0x0201e4000000cc00 */
.L_x_928:
[----:B------:R-:W-:Y:S05]  /*5730*/  BSYNC B0 ;  /* 0x0000000000007941 */ /* 0x000fea0003800000 */
.L_x_927:
[----:B------:R-:W-:Y:S01]  /*5740*/  BAR.SYNC.DEFER_BLOCKING 0x0 ;  /* 0x0000000000007b1d */ /* 0x000fe20000010000 */
[----:B------:R-:W-:Y:S01]  /*5750*/  IMAD.MOV.U32 R46, RZ, RZ, RZ ;  /* 0x000000ffff2e7224 */ /* 0x000fe200078e00ff */
[----:B------:R-:W-:Y:S01]  /*5760*/  CS2R R40, SRZ ;  /* 0x0000000000287805 */ /* 0x000fe2000001ff00 */
[----:B------:R-:W-:Y:S02]  /*5770*/  IMAD.MOV.U32 R44, RZ, RZ, RZ ;  /* 0x000000ffff2c7224 */ /* 0x000fe400078e00ff */
[----:B------:R-:W-:Y:S01]  /*5780*/  IMAD.MOV.U32 R27, RZ, RZ, RZ ;  /* 0x000000ffff1b7224 */ /* 0x000fe200078e00ff */
[----:B------:R-:W-:Y:S01]  /*5790*/  BSSY B0, `(.L_x_930) ;  /* 0x000018b000007945 */ /* 0x000fe20003800000 */
[----:B------:R-:W-:Y:S02]  /*57a0*/  IMAD.MOV.U32 R42, RZ, RZ, RZ ;  /* 0x000000ffff2a7224 */ /* 0x000fe400078e00ff */
[----:B------:R-:W-:Y:S02]  /*57b0*/  IMAD.MOV.U32 R25, RZ, RZ, RZ ;  /* 0x000000ffff197224 */ /* 0x000fe400078e00ff */
[----:B------:R-:W-:Y:S01]  /*57c0*/  IMAD.MOV.U32 R21, RZ, RZ, RZ ;  /* 0x000000ffff157224 */ /* 0x000fe200078e00ff */
[----:B------:R-:W-:Y:S05]  /*57d0*/  @P1 BRA `(.L_x_931) ;  /* 0x0000186000001947 */ /* 0x000fea0003800000 */
[----:B------:R-:W-:Y:S01]  /*57e0*/  IMAD.IADD R22, R7, 0x1, R4 ;  /* 0x0000000107167824 */ /* 0x000fe200078e0204 */
        /* <DEDUP_REMOVED lines=31> */
[----:B------:R-:W-:-:S04]  /*59e0*/  IMAD.WIDE R38, R38, R39, c[0x0][0x238] ;  /* 0x00008e0026267625 */ /* 0x000fc800078e0227 */
[----:B------:R-:W-:Y:S05]  /*59f0*/  @P3 BRA `(.L_x_935) ;  /* 0x0000028000003947 */ /* 0x000fea0003800000 */
[----:B------:R-:W-:Y:S01]  /*5a00*/  IADD3 R13, P2, R53, R12, RZ ;  /* 0x0000000c350d7210 */ /* 0x000fe20007f5e0ff */
[----:B------:R-:W1:Y:S04]  /*5a10*/  LDS.U16 R21, [R43] ;  /* 0x000000002b157984 */ /* 0x000e680000000400 */
[----:B------:R-:W-:Y:S01]  /*5a20*/  IMAD.X R14, R20, 0x1, R15, P2 ;  /* 0x00000001140e7824 */ /* 0x000fe200010e060f */
[----:B------:R-:W-:-:S04]  /*5a30*/  LEA R12, P2, R13, c[0x0][0x1a0], 0x1 ;  /* 0x000068000d0c7a11 */ /* 0x000fc800078408ff */
[----:B------:R-:W-:-:S06]  /*5a40*/  LEA.HI.X R13, R13, c[0x0][0x1a4], R14, 0x1, P2 ;  /* 0x000069000d0d7a11 */ /* 0x000fcc00010f0c0e */
[----:B------:R-:W5:Y:S01]  /*5a50*/  LDG.E.128 R12, [R12.64] ;  /* 0x000000240c0c7981 */ /* 0x000f62000c1e1d00 */
[----:B------:R-:W-:Y:S02]  /*5a60*/  ULDC UR5, c[0x0][0x1ec] ;  /* 0x00007b0000057ab9 */ /* 0x000fe40000000800 */
[----:B------:R-:W-:-:S06]  /*5a70*/  UISETP.NE.AND UP0, UPT, URZ, UR5, UPT ;  /* 0x000000053f00728c */ /* 0x000fcc000bf05270 */
[----:B------:R-:W-:Y:S01]  /*5a80*/  PLOP3.LUT P2, PT, PT, PT, UP0, 0x80, 0x0 ;  /* 0x000000000000781c */ /* 0x000fe20003f4f008 */
[----:B-1----:R-:W-:-:S12]  /*5a90*/  HADD2.F32 R46, -RZ, R21.H0_H0 ;  /* 0x20000015ff2e7230 */ /* 0x002fd80000004100 */
        /* <DEDUP_REMOVED lines=13> */
.L_x_936:
[--C-:B-----5:R-:W-:Y:S01]  /*5b70*/  HADD2.F32 R25, -RZ, R12.reuse.H1_H1 ;  /* 0x3000000cff197230 */ /* 0x120fe20000004100 */
[----:B------:R-:W-:Y:S01]  /*5b80*/  IADD3 R47, R22, 0x4, RZ ;  /* 0x00000004162f7810 */ /* 0x000fe20007ffe0ff */
[--C-:B------:R-:W-:Y:S02]  /*5b90*/  HADD2.F32 R27, -RZ, R13.reuse.H0_H0 ;  /* 0x2000000dff1b7230 */ /* 0x100fe40000004100 */
[----:B------:R-:W-:Y:S01]  /*5ba0*/  HADD2.F32 R21, -RZ, R12.H0_H0 ;  /* 0x2000000cff157230 */ /* 0x000fe20000004100 */
[C---:B------:R-:W-:Y:S01]  /*5bb0*/  FFMA.FTZ R40, R46.reuse, R25, RZ ;  /* 0x000000192e287223 */ /* 0x040fe200000100ff */
[----:B-1----:R-:W-:Y:S01]  /*5bc0*/  HADD2.F32 R13, -RZ, R13.H1_H1 ;  /* 0x3000000dff0d7230 */ /* 0x002fe20000004100 */
[C---:B------:R-:W-:Y:S01]  /*5bd0*/  FFMA.FTZ R25, R46.reuse, R27, RZ ;  /* 0x0000001b2e197223 */ /* 0x040fe200000100ff */
[--C-:B------:R-:W-:Y:S01]  /*5be0*/  HADD2.F32 R29, -RZ, R14.reuse.H0_H0 ;  /* 0x2000000eff1d7230 */ /* 0x100fe20000004100 */
        /* <DEDUP_REMOVED lines=9> */
.L_x_935:
[----:B------:R-:W-:Y:S05]  /*5c80*/  BSYNC B2 ;  /* 0x0000000000027941 */ /* 0x000fea0003800000 */
.L_x_934:
[----:B------:R-:W-:-:S13]  /*5c90*/  LOP3.LUT P3, RZ, R48, 0xfffffffc, RZ, 0xc0, !PT ;  /* 0xfffffffc30ff7812 */ /* 0x000fda000786c0ff */
[----:B------:R-:W-:Y:S05]  /*5ca0*/  @!P3 BRA `(.L_x_933) ;  /* 0x000005200000b947 */ /* 0x000fea0003800000 */
[----:B------:R-:W-:Y:S02]  /*5cb0*/  ULDC UR5, c[0x0][0x1ec] ;  /* 0x00007b0000057ab9 */ /* 0x000fe40000000800 */
[----:B------:R-:W-:-:S06]  /*5cc0*/  UISETP.NE.AND UP0, UPT, URZ, UR5, UPT ;  /* 0x000000053f00728c */ /* 0x000fcc000bf05270 */
[----:B------:R-:W-:Y:S02]  /*5cd0*/  PLOP3.LUT P2, PT, PT, PT, UP0, 0x80, 0x0 ;  /* 0x000000000000781c */ /* 0x000fe40003f4f008 */
.L_x_939:
[----:B------:R-:W-:Y:S01]  /*5ce0*/  IMAD R12, R47, 0x60, RZ ;  /* 0x000000602f0c7824 */ /* 0x000fe200078e02ff */
[----:B------:R-:W-:-:S04]  /*5cf0*/  ISETP.NE.AND P5, PT, R2, RZ, PT ;  /* 0x000000ff0200720c */ /* 0x000fc80003fa5270 */
[----:B------:R-:W-:Y:S02]  /*5d00*/  SHF.R.S32.HI R13, RZ, 0x1f, R12 ;  /* 0x0000001fff0d7819 */ /* 0x000fe4000001140c */
[-C--:B------:R-:W-:Y:S02]  /*5d10*/  IADD3 R14, P3, R53, R12.reuse, RZ ;  /* 0x0000000c350e7210 */ /* 0x080fe40007f7e0ff */
[----:B------:R-:W-:-:S03]  /*5d20*/  IADD3 R12, P4, R18, R12, RZ ;  /* 0x0000000c120c7210 */ /* 0x000fc60007f9e0ff */
[--C-:B------:R-:W-:Y:S01]  /*5d30*/  IMAD.X R15, R20, 0x1, R13.reuse, P3 ;  /* 0x00000001140f7824 */ /* 0x100fe200018e060d */
[----:B------:R-:W-:Y:S01]  /*5d40*/  LEA R50, P3, R14, c[0x0][0x1a0], 0x1 ;  /* 0x000068000e327a11 */ /* 0x000fe200078608ff */
[----:B------:R-:W-:Y:S01]  /*5d50*/  IMAD.X R13, R19, 0x1, R13, P4 ;  /* 0x00000001130d7824 */ /* 0x000fe200020e060d */
[----:B------:R-:W-:Y:S02]  /*5d60*/  LEA R48, P4, R12, c[0x0][0x1a0], 0x1 ;  /* 0x000068000c307a11 */ /* 0x000fe400078808ff */
        /* <DEDUP_REMOVED lines=15> */
.L_x_937:
[----:B------:R-:W-:Y:S01]  /*5e60*/  IMAD.IADD R32, R47, 0x1, -R4 ;  /* 0x000000012f207824 */ /* 0x000fe200078e0a04 */
[----:B------:R3:W5:Y:S02]  /*5e70*/  LDG.E.128 R28, [R50.64+0x300] ;  /* 0x00030024321c7981 */ /* 0x000764000c1e1d00 */
[--C-:B-----5:R-:W-:Y:S02]  /*5e80*/  HADD2.F32 R34, -RZ, R12.reuse.H0_H0 ;  /* 0x2000000cff227230 */ /* 0x120fe40000004100 */
[----:B--2---:R-:W-:Y:S01]  /*5e90*/  HADD2.F32 R12, -RZ, R12.H1_H1 ;  /* 0x3000000cff0c7230 */ /* 0x004fe20000004100 */
[----:B------:R-:W-:Y:S01]  /*5ea0*/  LEA R35, R32, UR4, 0x1 ;  /* 0x0000000420237c11 */ /* 0x000fe2000f8e08ff */
[----:B------:R-:W-:Y:S02]  /*5eb0*/  HADD2.F32 R52, -RZ, R13.H0_H0 ;  /* 0x2000000dff347230 */ /* 0x000fe40000004100 */
[----:B------:R-:W-:Y:S02]  /*5ec0*/  HADD2.F32 R54, -RZ, R14.H0_H0 ;  /* 0x2000000eff367230 */ /* 0x000fe40000004100 */
[----:B------:R-:W2:Y:S01]  /*5ed0*/  LDS.U16 R33, [R35+0x210] ;  /* 0x0002100023217984 */ /* 0x000ea20000000400 */
[----:B-1-3--:R-:W-:-:S02]  /*5ee0*/  HADD2.F32 R50, -RZ, R15.H0_H0 ;  /* 0x2000000fff327230 */ /* 0x00afc40000004100 */
[----:B------:R-:W-:Y:S02]  /*5ef0*/  HADD2.F32 R13, -RZ, R13.H1_H1 ;  /* 0x3000000dff0d7230 */ /* 0x000fe40000004100 */
[----:B------:R-:W-:Y:S02]  /*5f00*/  HADD2.F32 R14, -RZ, R14.H1_H1 ;  /* 0x3000000eff0e7230 */ /* 0x000fe40000004100 */
[----:B------:R-:W-:Y:S02]  /*5f10*/  HADD2.F32 R15, -RZ, R15.H1_H1 ;  /* 0x3000000fff0f7230 */ /* 0x000fe40000004100 */
[----:B--2---:R-:W-:-:S05]  /*5f20*/  HADD2.F32 R33, -RZ, R33.H0_H0 ;  /* 0x20000021ff217230 */ /* 0x004fca0000004100 */
        /* <DEDUP_REMOVED lines=21> */
.L_x_938:
        /* <DEDUP_REMOVED lines=21> */
.L_x_933:
[----:B------:R-:W-:Y:S05]  /*61d0*/  BSYNC B1 ;  /* 0x0000000000017941 */ /* 0x000fea0003800000 */
.L_x_932:
        /* <DEDUP_REMOVED lines=60> */
.L_x_944:
        /* <DEDUP_REMOVED lines=16> */
.L_x_943:
[----:B------:R-:W-:Y:S05]  /*66a0*/  BSYNC B2 ;  /* 0x0000000000027941 */ /* 0x000fea0003800000 */
.L_x_942:
[----:B------:R-:W-:Y:S02]  /*66b0*/  IADD3 R22, R22, 0x4, RZ ;  /* 0x0000000416167810 */ /* 0x000fe40007ffe0ff */
.L_x_941:
[----:B------:R-:W-:Y:S05]  /*66c0*/  BSYNC B1 ;  /* 0x0000000000017941 */ /* 0x000fea0003800000 */
.L_x_940:
[----:B------:R-:W-:-:S13]  /*66d0*/  LOP3.LUT P3, RZ, R45, 0xfffffffc, RZ, 0xc0, !PT ;  /* 0xfffffffc2dff7812 */ /* 0x000fda000786c0ff */
[----:B------:R-:W-:Y:S05]  /*66e0*/  @!P3 BRA `(.L_x_931) ;  /* 0x000009500000b947 */ /* 0x000fea0003800000 */
[----:B------:R-:W-:Y:S01]  /*66f0*/  LEA R13, R22, UR4, 0x1 ;  /* 0x00000004160d7c11 */ /* 0x000fe2000f8e08ff */
[----:B------:R-:W-:Y:S02]  /*6700*/  IMAD.MOV.U32 R45, RZ, RZ, 0x60 ;  /* 0x00000060ff2d7424 */ /* 0x000fe400078e00ff */
[----:B------:R-:W-:Y:S02]  /*6710*/  IMAD.MOV.U32 R43, RZ, RZ, RZ ;  /* 0x000000ffff2b7224 */ /* 0x000fe400078e00ff */
[----:B------:R-:W-:Y:S02]  /*6720*/  IMAD R48, R4, -0x2, R13 ;  /* 0xfffffffe04307824 */ /* 0x000fe400078e020d */
[----:B------:R-:W-:-:S05]  /*6730*/  IMAD R45, R22, R45, 0x180 ;  /* 0x00000180162d7424 */ /* 0x000fca00078e022d */
.L_x_951:
        /* <DEDUP_REMOVED lines=16> */
[----:B------:R1:W2:Y:S02]  /*6840*/  F2I.FTZ.U32.TRUNC.NTZ R13, R28 ;  /* 0x0000001c000d7305 */ /* 0x0002a4000021f000 */
[----:B-1----:R-:W1:Y:S01]  /*6850*/  LDS.U16 R28, [R47+0x210] ;  /* 0x000210002f1c7984 */ /* 0x002e620000000400 */
        /* <DEDUP_REMOVED lines=37> */
.L_x_947:
        /* <DEDUP_REMOVED lines=16> */
.L_x_946:
[----:B------:R-:W-:Y:S05]  /*6bb0*/  BSYNC B1 ;  /* 0x0000000000017941 */ /* 0x000fea0003800000 */
.L_x_945:
        /* <DEDUP_REMOVED lines=50> */
.L_x_950:
        /* <DEDUP_REMOVED lines=16> */
.L_x_949:
[----:B------:R-:W-:Y:S05]  /*6fe0*/  BSYNC B1 ;  /* 0x0000000000017941 */ /* 0x000fea0003800000 */
.L_x_948:
[----:B------:R-:W-:Y:S02]  /*6ff0*/  IADD3 R22, R22, 0x8, RZ ;  /* 0x0000000816167810 */ /* 0x000fe40007ffe0ff */
[----:B------:R-:W-:Y:S02]  /*7000*/  IADD3 R43, R43, 0x10, RZ ;  /* 0x000000102b2b7810 */ /* 0x000fe40007ffe0ff */
[----:B------:R-:W-:Y:S02]  /*7010*/  ISETP.GE.AND P3, PT, R22, R17, PT ;  /* 0x000000111600720c */ /* 0x000fe40003f66270 */
[----:B------:R-:W-:-:S11]  /*7020*/  IADD3 R45, R45, 0x300, RZ ;  /* 0x000003002d2d7810 */ /* 0x000fd60007ffe0ff */
[----:B------:R-:W-:Y:S05]  /*7030*/  @!P3 BRA `(.L_x_951) ;  /* 0xfffff7000000b947 */ /* 0x000fea000383ffff */
.L_x_931:
[----:B------:R-:W-:Y:S05]  /*7040*/  BSYNC B0 ;  /* 0x0000000000007941 */ /* 0x000fea0003800000 */
.L_x_930:
        /* <DEDUP_REMOVED lines=36> */
.L_x_955:
[----:B------:R-:W-:Y:S05]  /*7290*/  BSYNC B1 ;  /* 0x0000000000017941 */ /* 0x000fea0003800000 */
.L_x_954:
        /* <DEDUP_REMOVED lines=16> */
.L_x_953:
[----:B------:R-:W-:Y:S05]  /*73a0*/  BSYNC B0 ;  /* 0x0000000000007941 */ /* 0x000fea0003800000 */
.L_x_952:
        /* <DEDUP_REMOVED lines=16> */
.L_x_957:
        /* <DEDUP_REMOVED lines=21> */
.L_x_959:
[----:B------:R-:W-:Y:S05]  /*7600*/  BSYNC B0 ;  /* 0x0000000000007941 */ /* 0x000fea0003800000 */
.L_x_958:
        /* <DEDUP_REMOVED lines=8> */
.L_x_961:
[----:B------:R-:W-:Y:S05]  /*7690*/  BSYNC B0 ;  /* 0x0000000000007941 */ /* 0x000fea0003800000 */
.L_x_960:
        /* <DEDUP_REMOVED lines=20> */
.L_x_963:
[----:B------:R-:W-:Y:S05]  /*77e0*/  BSYNC B0 ;  /* 0x0000000000007941 */ /* 0x000fea0003800000 */
.L_x_962:
[----:B------:R-:W-:Y:S06]  /*77f0*/  BAR.SYNC.DEFER_BLOCKING 0x0 ;  /* 0x0000000000007b1d */ /* 0x000fec0000010000 */
.L_x_956:
        /* <DEDUP_REMOVED lines=17> */
.L_x_964:
        /* <DEDUP_REMOVED lines=58> */
.L_x_822:
[----:B------:R-:W-:Y:S01]  /*7cb0*/  IMAD.MOV.U32 R48, RZ, RZ, R15 ;  /* 0x000000ffff307224 */ /* 0x000fe200078e000f */
[----:B------:R-:W-:Y:S01]  /*7cc0*/  MOV R46, 0x7d10 ;  /* 0x00007d10002e7802 */ /* 0x000fe20000000f00 */
[----:B------:R-:W-:Y:S02]  /*7cd0*/  IMAD.MOV.U32 R49, RZ, RZ, 0x10 ;  /* 0x00000010ff317424 */ /* 0x000fe400078e00ff */
[----:B------:R-:W-:Y:S02]  /*7ce0*/  IMAD.MOV.U32 R62, RZ, RZ, 0x1f ;  /* 0x0000001fff3e7424 */ /* 0x000fe400078e00ff */
[----:B------:R-:W-:Y:S02]  /*7cf0*/  IMAD.MOV.U32 R67, RZ, RZ, -0x1 ;  /* 0xffffffffff437424 */ /* 0x000fe400078e00ff */
[----:B0-----:R-:W-:Y:S05]  /*7d00*/  CALL.REL.NOINC `($__internal_5_$__cuda_sm70_shflsync_bfly_p) ;  /* 0x0000046000007944 */ /* 0x001fea0003c00000 */
[----:B-1----:R-:W-:Y:S01]  /*7d10*/  IMAD.MOV.U32 R0, RZ, RZ, R48 ;  /* 0x000000ffff007224 */ /* 0x002fe200078e0030 */
[----:B0-----:R-:W-:Y:S05]  /*7d20*/  BRA `(.L_x_965) ;  /* 0xffffa0e000007947 */ /* 0x001fea000383ffff */
.L_x_823:
[----:B------:R-:W-:Y:S01]  /*7d30*/  IMAD.MOV.U32 R48, RZ, RZ, R15 ;  /* 0x000000ffff307224 */ /* 0x000fe200078e000f */
[----:B------:R-:W-:Y:S01]  /*7d40*/  MOV R46, 0x7d90 ;  /* 0x00007d90002e7802 */ /* 0x000fe20000000f00 */
[----:B------:R-:W-:-:S02]  /*7d50*/  IMAD.MOV.U32 R49, RZ, RZ, 0x8 ;  /* 0x00000008ff317424 */ /* 0x000fc400078e00ff */
[----:B------:R-:W-:Y:S02]  /*7d60*/  IMAD.MOV.U32 R62, RZ, RZ, 0x1f ;  /* 0x0000001fff3e7424 */ /* 0x000fe400078e00ff */
[----:B------:R-:W-:Y:S02]  /*7d70*/  IMAD.MOV.U32 R67, RZ, RZ, -0x1 ;  /* 0xffffffffff437424 */ /* 0x000fe400078e00ff */
[----:B0-----:R-:W-:Y:S05]  /*7d80*/  CALL.REL.NOINC `($__internal_5_$__cuda_sm70_shflsync_bfly_p) ;  /* 0x000003e000007944 */ /* 0x001fea0003c00000 */
[----:B-1----:R-:W-:Y:S01]  /*7d90*/  FADD.FTZ R15, R15, R48 ;  /* 0x000000300f0f7221 */ /* 0x002fe20000010000 */
[----:B------:R-:W-:Y:S01]  /*7da0*/  MOV R46, 0x7e00 ;  /* 0x00007e00002e7802 */ /* 0x000fe20000000f00 */
[----:B0-----:R-:W-:Y:S02]  /*7db0*/  IMAD.MOV.U32 R49, RZ, RZ, 0x4 ;  /* 0x00000004ff317424 */ /* 0x001fe400078e00ff */
[----:B------:R-:W-:Y:S02]  /*7dc0*/  IMAD.MOV.U32 R62, RZ, RZ, 0x1f ;  /* 0x0000001fff3e7424 */ /* 0x000fe400078e00ff */
[----:B------:R-:W-:Y:S02]  /*7dd0*/  IMAD.MOV.U32 R67, RZ, RZ, -0x1 ;  /* 0xffffffffff437424 */ /* 0x000fe400078e00ff */
[----:B------:R-:W-:-:S02]  /*7de0*/  IMAD.MOV.U32 R48, RZ, RZ, R15 ;  /* 0x000000ffff307224 */ /* 0x000fc400078e000f */
[----:B------:R-:W-:Y:S05]  /*7df0*/  CALL.REL.NOINC `($__internal_5_$__cuda_sm70_shflsync_bfly_p) ;  /* 0x0000037000007944 */ /* 0x000fea0003c00000 */
[----:B-1----:R-:W-:Y:S01]  /*7e00*/  FADD.FTZ R15, R15, R48 ;  /* 0x000000300f0f7221 */ /* 0x002fe20000010000 */
[----:B------:R-:W-:Y:S01]  /*7e10*/  MOV R46, 0x7e70 ;  /* 0x00007e70002e7802 */ /* 0x000fe20000000f00 */
[----:B0-----:R-:W-:-:S02]  /*7e20*/  IMAD.MOV.U32 R49, RZ, RZ, 0x2 ;  /* 0x00000002ff317424 */ /* 0x001fc400078e00ff */
[----:B------:R-:W-:Y:S02]  /*7e30*/  IMAD.MOV.U32 R62, RZ, RZ, 0x1f ;  /* 0x0000001fff3e7424 */ /* 0x000fe400078e00ff */
[----:B------:R-:W-:Y:S02]  /*7e40*/  IMAD.MOV.U32 R67, RZ, RZ, -0x1 ;  /* 0xffffffffff437424 */ /* 0x000fe400078e00ff */
[----:B------:R-:W-:Y:S02]  /*7e50*/  IMAD.MOV.U32 R48, RZ, RZ, R15 ;  /* 0x000000ffff307224 */ /* 0x000fe400078e000f */
[----:B------:R-:W-:Y:S05]  /*7e60*/  CALL.REL.NOINC `($__internal_5_$__cuda_sm70_shflsync_bfly_p) ;  /* 0x0000030000007944 */ /* 0x000fea0003c00000 */
[----:B-1----:R-:W-:Y:S01]  /*7e70*/  FADD.FTZ R4, R15, R48 ;  /* 0x000000300f047221 */ /* 0x002fe20000010000 */
[----:B------:R-:W-:Y:S01]  /*7e80*/  MOV R46, 0x7ee0 ;  /* 0x00007ee0002e7802 */ /* 0x000fe20000000f00 */
[----:B0-----:R-:W-:Y:S02]  /*7e90*/  IMAD.MOV.U32 R49, RZ, RZ, 0x1 ;  /* 0x00000001ff317424 */ /* 0x001fe400078e00ff */
[----:B------:R-:W-:Y:S02]  /*7ea0*/  IMAD.MOV.U32 R62, RZ, RZ, 0x1f ;  /* 0x0000001fff3e7424 */ /* 0x000fe400078e00ff */
[----:B------:R-:W-:-:S02]  /*7eb0*/  IMAD.MOV.U32 R67, RZ, RZ, -0x1 ;  /* 0xffffffffff437424 */ /* 0x000fc400078e00ff */
[----:B------:R-:W-:Y:S02]  /*7ec0*/  IMAD.MOV.U32 R48, RZ, RZ, R4 ;  /* 0x000000ffff307224 */ /* 0x000fe400078e0004 */
[----:B------:R-:W-:Y:S05]  /*7ed0*/  CALL.REL.NOINC `($__internal_5_$__cuda_sm70_shflsync_bfly_p) ;  /* 0x0000029000007944 */ /* 0x000fea0003c00000 */
[----:B-1----:R-:W-:Y:S01]  /*7ee0*/  IMAD.MOV.U32 R5, RZ, RZ, R48 ;  /* 0x000000ffff057224 */ /* 0x002fe200078e0030 */
[----:B0-----:R-:W-:Y:S05]  /*7ef0*/  BRA `(.L_x_966) ;  /* 0xffff9fa000007947 */ /* 0x001fea000383ffff */
.L_x_893:
[----:B------:R-:W-:Y:S01]  /*7f00*/  IMAD.MOV.U32 R48, RZ, RZ, R79 ;  /* 0x000000ffff307224 */ /* 0x000fe200078e004f */
[----:B------:R-:W-:Y:S01]  /*7f10*/  MOV R46, 0x7f60 ;  /* 0x00007f60002e7802 */ /* 0x000fe20000000f00 */
[----:B------:R-:W-:Y:S02]  /*7f20*/  IMAD.MOV.U32 R49, RZ, RZ, 0x2 ;  /* 0x00000002ff317424 */ /* 0x000fe400078e00ff */
[----:B------:R-:W-:Y:S02]  /*7f30*/  IMAD.MOV.U32 R62, RZ, RZ, 0x1f ;  /* 0x0000001fff3e7424 */ /* 0x000fe400078e00ff */
[----:B------:R-:W-:Y:S02]  /*7f40*/  IMAD.MOV.U32 R67, RZ, RZ, -0x1 ;  /* 0xffffffffff437424 */ /* 0x000fe400078e00ff */
[----:B------:R-:W-:Y:S05]  /*7f50*/  CALL.REL.NOINC `($__internal_5_$__cuda_sm70_shflsync_bfly_p) ;  /* 0x0000021000007944 */ /* 0x000fea0003c00000 */
[----:B-1----:R-:W-:Y:S01]  /*7f60*/  IMAD.MOV.U32 R46, RZ, RZ, R48 ;  /* 0x000000ffff2e7224 */ /* 0x002fe200078e0030 */
[----:B0-----:R-:W-:Y:S05]  /*7f70*/  BRA `(.L_x_967) ;  /* 0xffffc43000007947 */ /* 0x001fea000383ffff */
.L_x_894:
[----:B------:R-:W-:Y:S01]  /*7f80*/  IMAD.MOV.U32 R48, RZ, RZ, R79 ;  /* 0x000000ffff307224 */ /* 0x000fe200078e004f */
[----:B------:R-:W-:Y:S01]  /*7f90*/  MOV R46, 0x7fe0 ;  /* 0x00007fe0002e7802 */ /* 0x000fe20000000f00 */
[----:B------:R-:W-:-:S02]  /*7fa0*/  IMAD.MOV.U32 R49, RZ, RZ, 0x1 ;  /* 0x00000001ff317424 */ /* 0x000fc400078e00ff */
[----:B------:R-:W-:Y:S02]  /*7fb0*/  IMAD.MOV.U32 R62, RZ, RZ, 0x1f ;  /* 0x0000001fff3e7424 */ /* 0x000fe400078e00ff */
[----:B------:R-:W-:Y:S02]  /*7fc0*/  IMAD.MOV.U32 R67, RZ, RZ, -0x1 ;  /* 0xffffffffff437424 */ /* 0x000fe400078e00ff */
[----:B------:R-:W-:Y:S05]  /*7fd0*/  CALL.REL.NOINC `($__internal_5_$__cuda_sm70_shflsync_bfly_p) ;  /* 0x0000019000007944 */ /* 0x000fea0003c00000 */
[----:B-1----:R-:W-:Y:S01]  /*7fe0*/  IMAD.MOV.U32 R46, RZ, RZ, R48 ;  /* 0x000000ffff2e7224 */ /* 0x002fe200078e0030 */
[----:B0-----:R-:W-:Y:S05]  /*7ff0*/  BRA `(.L_x_968) ;  /* 0xffffc3e000007947 */ /* 0x001fea000383ffff */
.L_x_898:
        /* <DEDUP_REMOVED lines=8> */
.L_x_899:
[----:B------:R-:W-:Y:S01]  /*8080*/  IMAD.MOV.U32 R48, RZ, RZ, R5 ;  /* 0x000000ffff307224 */ /* 0x000fe200078e0005 */
[----:B------:R-:W-:Y:S01]  /*8090*/  MOV R46, 0x80e0 ;  /* 0x000080e0002e7802 */ /* 0x000fe20000000f00 */
[----:B------:R-:W-:-:S02]  /*80a0*/  IMAD.MOV.U32 R49, RZ, RZ, 0x8 ;  /* 0x00000008ff317424 */ /* 0x000fc400078e00ff */
[----:B------:R-:W-:Y:S02]  /*80b0*/  IMAD.MOV.U32 R62, RZ, RZ, 0x1f ;  /* 0x0000001fff3e7424 */ /* 0x000fe400078e00ff */
[----:B------:R-:W-:Y:S02]  /*80c0*/  IMAD.MOV.U32 R67, RZ, RZ, -0x1 ;  /* 0xffffffffff437424 */ /* 0x000fe400078e00ff */
[----:B01----:R-:W-:Y:S05]  /*80d0*/  CALL.REL.NOINC `($__internal_5_$__cuda_sm70_shflsync_bfly_p) ;  /* 0x0000009000007944 */ /* 0x003fea0003c00000 */
[----:B-1----:R-:W-:Y:S01]  /*80e0*/  FMNMX.FTZ R0, R5, R48, !PT ;  /* 0x0000003005007209 */ /* 0x002fe20007810000 */
[----:B0-----:R-:W-:Y:S01]  /*80f0*/  IMAD.MOV.U32 R49, RZ, RZ, 0x4 ;  /* 0x00000004ff317424 */ /* 0x001fe200078e00ff */
[----:B------:R-:W-:Y:S01]  /*8100*/  MOV R46, 0x8150 ;  /* 0x00008150002e7802 */ /* 0x000fe20000000f00 */
[----:B------:R-:W-:Y:S02]  /*8110*/  IMAD.MOV.U32 R62, RZ, RZ, 0x1f ;  /* 0x0000001fff3e7424 */ /* 0x000fe400078e00ff */
[----:B------:R-:W-:Y:S02]  /*8120*/  IMAD.MOV.U32 R67, RZ, RZ, -0x1 ;  /* 0xffffffffff437424 */ /* 0x000fe400078e00ff */
[----:B------:R-:W-:Y:S02]  /*8130*/  IMAD.MOV.U32 R48, RZ, RZ, R0 ;  /* 0x000000ffff307224 */ /* 0x000fe400078e0000 */
[----:B------:R-:W-:Y:S05]  /*8140*/  CALL.REL.NOINC `($__internal_5_$__cuda_sm70_shflsync_bfly_p) ;  /* 0x0000002000007944 */ /* 0x000fea0003c00000 */
[----:B-1----:R-:W-:Y:S01]  /*8150*/  IMAD.MOV.U32 R3, RZ, RZ, R48 ;  /* 0x000000ffff037224 */ /* 0x002fe200078e0030 */
[----:B0-----:R-:W-:Y:S05]  /*8160*/  BRA `(.L_x_970) ;  /* 0xffffc53000007947 */ /* 0x001fea000383ffff */
        .weak           $__internal_5_$__cuda_sm70_shflsync_bfly_p
        .type           $__internal_5_$__cuda_sm70_shflsync_bfly_p,@function
        .size           $__internal_5_$__cuda_sm70_shflsync_bfly_p,(.L_x_3256 - $__internal_5_$__cuda_sm70_shflsync_bfly_p)
$__internal_5_$__cuda_sm70_shflsync_bfly_p:
[----:B------:R-:W-:Y:S01]  /*8170*/  IMAD.MOV.U32 R47, RZ, RZ, 0x0 ;  /* 0x00000000ff2f7424 */ /* 0x000fe200078e00ff */
[----:B------:R-:W-:Y:S04]  /*8180*/  WARPSYNC R67 ;  /* 0x0000004300007348 */ /* 0x000fe80003800000 */
[----:B------:R0:W1:Y:S01]  /*8190*/  SHFL.BFLY PT, R48, R48, R49, R62 ;  /* 0x0c00003130307389 */ /* 0x00006200000e003e */
[----:B------:R-:W-:Y:S05]  /*81a0*/  RET.REL.NODEC R46 `(_ZN4mmha33masked_multihead_attention_kernelItLi96ELi128ELi4ELi16ELi64ELb1ELb0EEEv26Multihead_attention_paramsIT_XT5_EE) ;  /* 0xffff7e502e007950 */ /* 0x000fea0003c3ffff */
.L_x_971:
        /* <DEDUP_REMOVED lines=13> */
.L_x_3256:


//--------------------- .text._ZN4mmha33masked_multihead_attention_kernelIfLi96ELi128ELi1ELi32ELi256ELb1ELb1EEEv26Multihead_attention_paramsIT_XT5_EE --------------------------
	.section	.text._ZN4mmha33masked_multihead_attention_kernelIfLi96ELi128ELi1ELi32ELi256ELb1ELb1EEEv26Multihead_attention_paramsIT_XT5_EE,"ax",@progbits
	.sectioninfo	@"SHI_REGISTERS=255"
	.align	128
        .global         _ZN4mmha33masked_multihead_attention_kernelIfLi96ELi128ELi1ELi32ELi256ELb1ELb1EEEv26Multihead_attention_paramsIT_XT5_EE
        .type           _ZN4mmha33masked_multihead_attention_kernelIfLi96ELi128ELi1ELi32ELi256ELb1ELb1EEEv26Multihead_attention_paramsIT_XT5_EE,@function
        .size           _ZN4mmha33masked_multihead_attention_kernelIfLi96ELi128ELi1ELi32ELi256ELb1ELb1EEEv26Multihead_attention_paramsIT_XT5_EE,(.L_x_3257 - _ZN4mmha33masked_multihead_attention_kernelIfLi96ELi128ELi1ELi32ELi256ELb1ELb1EEEv26Multihead_attention_paramsIT_XT5_EE)
        .other          _ZN4mmha33masked_multihead_attention_kernelIfLi96ELi128ELi1ELi32ELi256ELb1ELb1EEEv26Multihead_attention_paramsIT_XT5_EE,@"STO_CUDA_ENTRY STV_DEFAULT"
_ZN4mmha33masked_multihead_attention_kernelIfLi96ELi128ELi1ELi32ELi256ELb1ELb1EEEv26Multihead_attention_paramsIT_XT5_EE:
.text._ZN4mmha33masked_multihead_attention_kernelIfLi96ELi128ELi1ELi32ELi256ELb1ELb1EEEv26Multihead_attention_paramsIT_XT5_EE:
[----:B------:R-:W-:Y:S02]  /*0000*/  MOV R1, c[0x0][0x28] ;  /* 0x00000a0000017a02 */ /* 0x000fe40000000f00 */
[----:B------:R-:W0:Y:S01]  /*0010*/  S2R R17, SR_CTAID.Y ;  /* 0x0000000000117919 */ /* 0x000e220000002600 */
[----:B------:R-:W-:Y:S01]  /*0020*/  ISETP.NE.U32.AND P0, PT, RZ, c[0x0][0x270], PT ;  /* 0x00009c00ff007a0c */ /* 0x000fe20003f05070 */
[----:B------:R-:W-:Y:S01]  /*0030*/  ULDC.64 UR36, c[0x0][0x118] ;  /* 0x0000460000247ab9 */ /* 0x000fe20000000a00 */
[----:B------:R-:W-:Y:S02]  /*0040*/  IADD3 R1, R1, -0x1d8, RZ ;  /* 0xfffffe2801017810 */ /* 0x000fe40007ffe0ff */
[----:B------:R-:W-:-:S13]  /*0050*/  ISETP.NE.AND.EX P0, PT, RZ, c[0x0][0x274], PT, P0 ;  /* 0x00009d00ff007a0c */ /* 0x000fda0003f05300 */
[----:B------:R-:W-:Y:S05]  /*0060*/  @!P0 BRA `(.L_x_972) ;  /* 0x0000005000008947 */ /* 0x000fea0003800000 */
[----:B0-----:R-:W-:-:S04]  /*0070*/  IADD3 R2, P0, R17, c[0x0][0x270], RZ ;  /* 0x00009c0011027a10 */ /* 0x001fc80007f1e0ff */
[----:B------:R-:W-:-:S05]  /*0080*/  LEA.HI.X.SX32 R3, R17, c[0x0][0x274], 0x1, P0 ;  /* 0x00009d0011037a11 */ /* 0x000fca00000f0eff */
[----:B------:R-:W2:Y:S02]  /*0090*/  LDG.E.U8 R2, [R2.64] ;  /* 0x0000002402027981 */ /* 0x000ea4000c1e1100 */
[----:B--2---:R-:W-:-:S13]  /*00a0*/  ISETP.NE.AND P0, PT, R2, 0x1, PT ;  /* 0x000000010200780c */ /* 0x004fda0003f05270 */
[----:B------:R-:W-:Y:S05]  /*00b0*/  @!P0 EXIT ;  /* 0x000000000000894d */ /* 0x000fea0003800000 */
.L_x_972:
[----:B------:R-:W-:Y:S01]  /*00c0*/  IABS R5, c[0x0][0x1d0] ;  /* 0x0000740000057a13 */ /* 0x000fe20000000000 */
[----:B------:R-:W-:Y:S01]  /*00d0*/  HFMA2.MMA R14, -RZ, RZ, 0, 2.384185791015625e-07 ;  /* 0x00000004ff0e7435 */ /* 0x000fe200000001ff */
[----:B0-----:R-:W-:Y:S02]  /*00e0*/  IABS R6, R17 ;  /* 0x0000001100067213 */ /* 0x001fe40000000000 */
[----:B------:R-:W0:Y:S08]  /*00f0*/  I2F.RP R0, R5 ;  /* 0x0000000500007306 */ /* 0x000e300000209400 */
[----:B0-----:R-:W0:Y:S02]  /*0100*/  MUFU.RCP R0, R0 ;  /* 0x0000000000007308 */ /* 0x001e240000001000 */
[----:B0-----:R-:W-:-:S06]  /*0110*/  IADD3 R2, R0, 0xffffffe, RZ ;  /* 0x0ffffffe00027810 */ /* 0x001fcc0007ffe0ff */
[----:B------:R0:W1:Y:S02]  /*0120*/  F2I.FTZ.U32.TRUNC.NTZ R3, R2 ;  /* 0x0000000200037305 */ /* 0x000064000021f000 */
[----:B0-----:R-:W-:Y:S01]  /*0130*/  IMAD.MOV.U32 R2, RZ, RZ, RZ ;  /* 0x000000ffff027224 */ /* 0x001fe200078e00ff */
[----:B-1----:R-:W-:-:S05]  /*0140*/  IADD3 R4, RZ, -R3, RZ ;  /* 0x80000003ff047210 */ /* 0x002fca0007ffe0ff */
[----:B------:R-:W-:-:S04]  /*0150*/  IMAD R7, R4, R5, RZ ;  /* 0x0000000504077224 */ /* 0x000fc800078e02ff */
[----:B------:R-:W-:-:S06]  /*0160*/  IMAD.HI.U32 R3, R3, R7, R2 ;  /* 0x0000000703037227 */ /* 0x000fcc00078e0002 */
[----:B------:R-:W-:Y:S01]  /*0170*/  IMAD.HI.U32 R4, R3, R6, RZ ;  /* 0x0000000603047227 */ /* 0x000fe200078e00ff */
[----:B------:R-:W-:-:S03]  /*0180*/  ISETP.NE.U32.AND P0, PT, RZ, c[0x0][0x240], PT ;  /* 0x00009000ff007a0c */ /* 0x000fc60003f05070 */
[----:B------:R-:W-:Y:S01]  /*0190*/  IMAD.MOV.U32 R252, RZ, RZ, RZ ;  /* 0x000000fffffc7224 */ /* 0x000fe200078e00ff */
[----:B------:R-:W-:Y:S01]  /*01a0*/  IADD3 R0, -R4, RZ, RZ ;  /* 0x000000ff04007210 */ /* 0x000fe20007ffe1ff */
[----:B------:R-:W-:-:S04]  /*01b0*/  IMAD.WIDE R2, R17, R14, c[0x0][0x278] ;  /* 0x00009e0011027625 */ /* 0x000fc800078e020e */
[C---:B------:R-:W-:Y:S01]  /*01c0*/  IMAD R0, R5.reuse, R0, R6 ;  /* 0x0000000005007224 */ /* 0x040fe200078e0206 */
[----:B------:R-:W-:Y:S01]  /*01d0*/  ISETP.NE.AND.EX P0, PT, RZ, c[0x0][0x244], PT, P0 ;  /* 0x00009100ff007a0c */ /* 0x000fe20003f05300 */
[----:B------:R0:W2:Y:S03]  /*01e0*/  LDG.E R3, [R2.64] ;  /* 0x0000002402037981 */ /* 0x0000a6000c1e1900 */
[----:B------:R-:W-:-:S13]  /*01f0*/  ISETP.GT.U32.AND P2, PT, R5, R0, PT ;  /* 0x000000000500720c */ /* 0x000fda0003f44070 */
[----:B------:R-:W-:-:S05]  /*0200*/  @!P2 IMAD.IADD R0, R0, 0x1, -R5 ;  /* 0x000000010000a824 */ /* 0x000fca00078e0a05 */
[----:B------:R-:W-:Y:S02]  /*0210*/  ISETP.GE.U32.AND P1, PT, R0, R5, PT ;  /* 0x000000050000720c */ /* 0x000fe40003f26070 */
[----:B------:R-:W-:Y:S02]  /*0220*/  LOP3.LUT R0, R17, c[0x0][0x1d0], RZ, 0x3c, !PT ;  /* 0x0000740011007a12 */ /* 0x000fe400078e3cff */
[----:B------:R-:W-:Y:S02]  /*0230*/  @!P2 IADD3 R4, R4, 0x1, RZ ;  /* 0x000000010404a810 */ /* 0x000fe40007ffe0ff */
[----:B------:R-:W-:Y:S02]  /*0240*/  ISETP.GE.AND P3, PT, R0, RZ, PT ;  /* 0x000000ff0000720c */ /* 0x000fe40003f66270 */
[----:B------:R-:W-:Y:S02]  /*0250*/  ISETP.NE.AND P2, PT, RZ, c[0x0][0x1d0], PT ;  /* 0x00007400ff007a0c */ /* 0x000fe40003f45270 */
[----:B------:R-:W-:-:S03]  /*0260*/  ISETP.EQ.AND P4, PT, RZ, c[0x0][0x1ec], P0 ;  /* 0x00007b00ff007a0c */ /* 0x000fc60000782270 */
[----:B------:R-:W-:-:S04]  /*0270*/  @P1 IADD3 R4, R4, 0x1, RZ ;  /* 0x0000000104041810 */ /* 0x000fc80007ffe0ff */
[----:B------:R-:W-:-:S04]  /*0280*/  MOV R101, R4 ;  /* 0x0000000400657202 */ /* 0x000fc80000000f00 */
[----:B------:R-:W-:Y:S02]  /*0290*/  @!P3 IADD3 R101, -R101, RZ, RZ ;  /* 0x000000ff6565b210 */ /* 0x000fe40007ffe1ff */
[----:B------:R-:W-:-:S05]  /*02a0*/  @!P2 LOP3.LUT R101, RZ, c[0x0][0x1d0], RZ, 0x33, !PT ;  /* 0x00007400ff65aa12 */ /* 0x000fca00078e33ff */
[----:B------:R-:W-:-:S05]  /*02b0*/  @P4 IMAD.WIDE R4, R101, R14, c[0x0][0x240] ;  /* 0x0000900065044625 */ /* 0x000fca00078e020e */
[----:B------:R-:W3:Y:S04]  /*02c0*/  @P4 LDG.E R252, [R4.64] ;  /* 0x0000002404fc4981 */ /* 0x000ee8000c1e1900 */
[----:B------:R-:W1:Y:S01]  /*02d0*/  S2R R40, SR_TID.X ;  /* 0x0000000000287919 */ /* 0x000e620000002100 */
[----:B------:R-:W-:-:S04]  /*02e0*/  ISETP.NE.U32.AND P2, PT, RZ, c[0x0][0x1f8], PT ;  /* 0x00007e00ff007a0c */ /* 0x000fc80003f45070 */
[----:B------:R-:W-:Y:S01]  /*02f0*/  ISETP.NE.AND.EX P2, PT, RZ, c[0x0][0x1fc], PT, P2 ;  /* 0x00007f00ff007a0c */ /* 0x000fe20003f45320 */
[----:B------:R-:W4:Y:S01]  /*0300*/  S2R R16, SR_CTAID.X ;  /* 0x0000000000107919 */ /* 0x000f220000002500 */
[----:B0-----:R-:W-:Y:S01]  /*0310*/  P2R R2, PR, RZ, 0x10 ;  /* 0x00000010ff027803 */ /* 0x001fe20000000000 */
[----:B------:R-:W-:Y:S01]  /*0320*/  HFMA2.MMA R42, -RZ, RZ, 0, 0 ;  /* 0x00000000ff2a7435 */ /* 0x000fe200000001ff */
[----:B------:R-:W-:Y:S02]  /*0330*/  SHF.R.S32.HI R6, RZ, 0x1f, R17 ;  /* 0x0000001fff067819 */ /* 0x000fe40000011411 */
[----:B-1----:R-:W-:-:S07]  /*0340*/  ISETP.LT.AND P3, PT, R40, 0x20, P4 ;  /* 0x000000202800780c */ /* 0x002fce0002761270 */
[----:B------:R-:W-:-:S04]  /*0350*/  @P2 LEA R10, P4, R17, c[0x0][0x1f8], 0x2 ;  /* 0x00007e00110a2a11 */ /* 0x000fc800078810ff */
[----:B------:R-:W-:-:S05]  /*0360*/  @P2 LEA.HI.X R11, R17, c[0x0][0x1fc], R6, 0x2, P4 ;  /* 0x00007f00110b2a11 */ /* 0x000fca00020f1406 */
[----:B------:R-:W2:Y:S01]  /*0370*/  @P2 LDG.E R42, [R10.64] ;  /* 0x000000240a2a2981 */ /* 0x000ea2000c1e1900 */
[----:B----4-:R-:W-:Y:S01]  /*0380*/  IMAD R8, R17, c[0x0][0x1d8], R16 ;  /* 0x0000760011087a24 */ /* 0x010fe200078e0210 */
[----:B------:R-:W-:-:S03]  /*0390*/  SHF.L.U32 R41, R40, 0x2, RZ ;  /* 0x0000000228297819 */ /* 0x000fc600000006ff */
[----:B------:R-:W-:Y:S01]  /*03a0*/  IMAD R100, R8, 0x60, RZ ;  /* 0x0000006008647824 */ /* 0x000fe200078e02ff */
[----:B------:R-:W-:Y:S02]  /*03b0*/  IABS R15, c[0x0][0x1d4] ;  /* 0x00007500000f7a13 */ /* 0x000fe40000000000 */
[----:B------:R-:W-:Y:S02]  /*03c0*/  ISETP.GT.AND P0, PT, R40, 0x17, PT ;  /* 0x000000172800780c */ /* 0x000fe40003f04270 */
[----:B------:R-:W0:Y:S01]  /*03d0*/  R2UR UR7, R15 ;  /* 0x000000000f0773c2 */ /* 0x000e2200000e0000 */
[----:B------:R-:W-:Y:S01]  /*03e0*/  IADD3 R18, R100, R41, RZ ;  /* 0x0000002964127210 */ /* 0x000fe20007ffe0ff */
[----:B------:R-:W-:Y:S01]  /*03f0*/  CS2R R24, SRZ ;  /* 0x0000000000187805 */ /* 0x000fe2000001ff00 */
[----:B------:R-:W-:Y:S01]  /*0400*/  CS2R R26, SRZ ;  /* 0x00000000001a7805 */ /* 0x000fe2000001ff00 */
[----:B---3--:R-:W-:-:S04]  /*0410*/  @P3 IMAD R4, R252, c[0x0][0x1d8], R16 ;  /* 0x00007600fc043a24 */ /* 0x008fc800078e0210 */
[----:B------:R-:W-:-:S04]  /*0420*/  @P3 IMAD R8, R4, 0x60, R41 ;  /* 0x0000006004083824 */ /* 0x000fc800078e0229 */
[----:B------:R-:W-:-:S05]  /*0430*/  @P3 IMAD.WIDE R8, R8, R14, c[0x0][0x230] ;  /* 0x00008c0008083625 */ /* 0x000fca00078e020e */
[----:B------:R1:W5:Y:S01]  /*0440*/  @P3 LDG.E.128 R36, [R8.64] ;  /* 0x0000002408243981 */ /* 0x000362000c1e1d00 */
[----:B--2---:R-:W2:Y:S02]  /*0450*/  R2UR UR40, R3 ;  /* 0x00000000032873c2 */ /* 0x004ea400000e0000 */
[----:B--2---:R-:W-:-:S06]  /*0460*/  UIADD3 UR39, UR40, -0x1, URZ ;  /* 0xffffffff28277890 */ /* 0x004fcc000fffe03f */
[----:B------:R-:W-:-:S05]  /*0470*/  IMAD.U32 R3, RZ, RZ, UR39 ;  /* 0x00000027ff037e24 */ /* 0x000fca000f8e00ff */
[----:B------:R-:W-:-:S05]  /*0480*/  @!P0 SHF.L.U32 R3, R3, 0x2, RZ ;  /* 0x0000000203038819 */ /* 0x000fca00000006ff */
[----:B------:R-:W-:-:S04]  /*0490*/  @!P0 IMAD R3, R18, c[0x0][0x1d4], R3 ;  /* 0x0000750012038a24 */ /* 0x000fc800078e0203 */
[----:B------:R-:W-:Y:S02]  /*04a0*/  @!P0 IMAD.WIDE R4, R3, R14, c[0x0][0x198] ;  /* 0x0000660003048625 */ /* 0x000fe400078e020e */
[----:B0-----:R-:W0:Y:S03]  /*04b0*/  I2F.RP R3, UR7 ;  /* 0x0000000700037d06 */ /* 0x001e260008209400 */
[----:B------:R2:W5:Y:S05]  /*04c0*/  @!P0 LDG.E.128 R24, [R4.64] ;  /* 0x0000002404188981 */ /* 0x00056a000c1e1d00 */
[----:B0-----:R-:W0:Y:S02]  /*04d0*/  MUFU.RCP R3, R3 ;  /* 0x0000000300037308 */ /* 0x001e240000001000 */
[----:B0-----:R-:W-:-:S06]  /*04e0*/  IADD3 R12, R3, 0xffffffe, RZ ;  /* 0x0ffffffe030c7810 */ /* 0x001fcc0007ffe0ff */
[----:B------:R-:W0:Y:S01]  /*04f0*/  F2I.FTZ.U32.TRUNC.NTZ R12, R12 ;  /* 0x0000000c000c7305 */ /* 0x000e22000021f000 */
[----:B--2---:R-:W-:Y:S01]  /*0500*/  IABS R4, UR39 ;  /* 0x0000002700047c13 */ /* 0x004fe20008000000 */
[----:B0-----:R-:W0:Y:S08]  /*0510*/  R2UR UR5, R12 ;  /* 0x000000000c0573c2 */ /* 0x001e3000000e0000 */
[----:B------:R-:W2:Y:S01]  /*0520*/  R2UR UR38, R4 ;  /* 0x00000000042673c2 */ /* 0x000ea200000e0000 */
[----:B------:R-:W-:-:S02]  /*0530*/  UMOV UR4, URZ ;  /* 0x0000003f00047c82 */ /* 0x000fc40008000000 */
[----:B0-----:R-:W-:-:S04]  /*0540*/  UIADD3 UR6, URZ, -UR5, URZ ;  /* 0x800000053f067290 */ /* 0x001fc8000fffe03f */
[----:B------:R-:W-:-:S04]  /*0550*/  UIMAD UR6, UR6, UR7, URZ ;  /* 0x00000007060672a4 */ /* 0x000fc8000f8e023f */
[----:B------:R-:W-:-:S04]  /*0560*/  UIMAD.WIDE.U32 UR4, UR5, UR6, UR4 ;  /* 0x00000006050472a5 */ /* 0x000fc8000f8e0004 */
[----:B--2---:R-:W-:-:S04]  /*0570*/  UIMAD.WIDE.U32 UR4, UR5, UR38, URZ ;  /* 0x00000026050472a5 */ /* 0x004fc8000f8e003f */
[----:B------:R-:W-:-:S04]  /*0580*/  UIADD3 UR5, -UR5, URZ, URZ ;  /* 0x0000003f05057290 */ /* 0x000fc8000fffe13f */
[----:B------:R-:W-:-:S04]  /*0590*/  UIMAD UR38, UR7, UR5, UR38 ;  /* 0x00000005072672a4 */ /* 0x000fc8000f8e0226 */
[----:B------:R-:W-:Y:S01]  /*05a0*/  UISETP.GT.U32.AND UP0, UPT, UR7, UR38, UPT ;  /* 0x000000260700728c */ /* 0x000fe2000bf04070 */
[----:B------:R-:W-:-:S10]  /*05b0*/  ISETP.EQ.U32.AND P1, PT, RZ, c[0x0][0x170], PT ;  /* 0x00005c00ff007a0c */ /* 0x000fd40003f22070 */
[----:B------:R-:W-:Y:S01]  /*05c0*/  @!UP0 UIADD3 UR38, UR38, -UR7, URZ ;  /* 0x8000000726268290 */ /* 0x000fe2000fffe03f */
[----:B------:R-:W-:-:S03]  /*05d0*/  ISETP.EQ.OR.EX P1, PT, RZ, c[0x0][0x174], P0, P1 ;  /* 0x00005d00ff007a0c */ /* 0x000fc60000722710 */
[----:B------:R-:W-:Y:S01]  /*05e0*/  UISETP.GT.U32.AND UP1, UPT, UR7, UR38, UPT ;  /* 0x000000260700728c */ /* 0x000fe2000bf24070 */
[----:B------:R1:W-:Y:S01]  /*05f0*/  STL [R1+0x194], R42 ;  /* 0x0001942a01007387 */ /* 0x0003e20000100800 */
[----:B------:R-:W-:Y:S01]  /*0600*/  IMAD R0, R16, 0x60, RZ ;  /* 0x0000006010007824 */ /* 0x000fe200078e02ff */
[----:B------:R-:W-:Y:S02]  /*0610*/  ULDC UR4, c[0x0][0x1d4] ;  /* 0x0000750000047ab9 */ /* 0x000fe40000000800 */
[----:B------:R-:W-:Y:S01]  /*0620*/  UISETP.GE.AND UP0, UPT, UR39, URZ, UPT ;  /* 0x0000003f2700728c */ /* 0x000fe2000bf06270 */
[----:B------:R-:W-:Y:S01]  /*0630*/  IMAD.IADD R13, R0, 0x1, R41 ;  /* 0x00000001000d7824 */ /* 0x000fe200078e0229 */
[----:B------:R-:W-:-:S04]  /*0640*/  CS2R R20, SRZ ;  /* 0x0000000000147805 */ /* 0x000fc8000001ff00 */
[----:B------:R-:W-:Y:S02]  /*0650*/  @!UP1 UIADD3 UR38, UR38, -UR7, URZ ;  /* 0x8000000726269290 */ /* 0x000fe4000fffe03f */
[----:B------:R-:W-:Y:S01]  /*0660*/  UISETP.NE.AND UP1, UPT, URZ, UR4, UPT ;  /* 0x000000043f00728c */ /* 0x000fe2000bf25270 */
[----:B------:R-:W-:Y:S01]  /*0670*/  CS2R R22, SRZ ;  /* 0x0000000000167805 */ /* 0x000fe2000001ff00 */
[----:B------:R-:W-:Y:S01]  /*0680*/  @!P1 IMAD.WIDE R6, R13, R14, c[0x0][0x170] ;  /* 0x00005c000d069625 */ /* 0x000fe200078e020e */
[----:B------:R-:W-:Y:S01]  /*0690*/  @!UP0 UIADD3 UR38, -UR38, URZ, URZ ;  /* 0x0000003f26268290 */ /* 0x000fe2000fffe13f */
[----:B------:R-:W-:Y:S02]  /*06a0*/  BSSY B0, `(.L_x_973) ;  /* 0x0000021000007945 */ /* 0x000fe40003800000 */
[----:B------:R-:W-:Y:S01]  /*06b0*/  IMAD R3, R17, c[0x0][0x1c8], R0 ;  /* 0x0000720011037a24 */ /* 0x000fe200078e0200 */
[----:B------:R1:W5:Y:S01]  /*06c0*/  @!P1 LDG.E.128 R20, [R6.64] ;  /* 0x0000002406149981 */ /* 0x000362000c1e1d00 */
[----:B------:R-:W-:-:S03]  /*06d0*/  ISETP.NE.AND P1, PT, RZ, c[0x0][0x1c8], PT ;  /* 0x00007200ff007a0c */ /* 0x000fc60003f25270 */
[----:B------:R-:W-:Y:S01]  /*06e0*/  @!UP1 ULOP3.LUT UR38, URZ, UR4, URZ, 0x33, !UPT ;  /* 0x000000043f269292 */ /* 0x000fe2000f8e333f */
[----:B------:R-:W-:Y:S01]  /*06f0*/  ISETP.NE.AND P5, PT, RZ, c[0x0][0x1ec], PT ;  /* 0x00007b00ff007a0c */ /* 0x000fe20003fa5270 */
[----:B------:R-:W-:Y:S01]  /*0700*/  CS2R R32, SRZ ;  /* 0x0000000000207805 */ /* 0x000fe2000001ff00 */
[----:B------:R-:W-:Y:S01]  /*0710*/  CS2R R34, SRZ ;  /* 0x0000000000227805 */ /* 0x000fe2000001ff00 */
[----:B------:R-:W-:Y:S01]  /*0720*/  SEL R3, R100, R3, !P1 ;  /* 0x0000000364037207 */ /* 0x000fe20004800000 */
[----:B------:R-:W-:Y:S05]  /*0730*/  @P0 BRA `(.L_x_974) ;  /* 0x0000017000000947 */ /* 0x000fea0003800000 */
[----:B------:R-:W-:Y:S02]  /*0740*/  MOV R0, c[0x0][0x258] ;  /* 0x0000960000007a02 */ /* 0x000fe40000000f00 */
[----:B------:R-:W-:Y:S02]  /*0750*/  IADD3 R3, R3, R41, RZ ;  /* 0x0000002903037210 */ /* 0x000fe40007ffe0ff */
[----:B------:R-:W-:-:S13]  /*0760*/  ISETP.NE.AND P1, PT, R0, 0x2, PT ;  /* 0x000000020000780c */ /* 0x000fda0003f25270 */
[----:B-1----:R-:W-:-:S04]  /*0770*/  @!P1 IADD3 R8, P2, R3, c[0x0][0x168], RZ ;  /* 0x00005a0003089a10 */ /* 0x002fc80007f5e0ff */
[----:B------:R-:W-:-:S05]  /*0780*/  @!P1 LEA.HI.X.SX32 R9, R3, c[0x0][0x16c], 0x1, P2 ;  /* 0x00005b0003099a11 */ /* 0x000fca00010f0eff */
[----:B------:R-:W2:Y:S01]  /*0790*/  @!P1 LDG.E R8, [R8.64] ;  /* 0x0000002408089981 */ /* 0x000ea2000c1e1900 */
[----:B------:R-:W-:Y:S01]  /*07a0*/  @!P1 IMAD.MOV.U32 R4, RZ, RZ, c[0x0][0x248] ;  /* 0x00009200ff049624 */ /* 0x000fe200078e00ff */
[----:B------:R-:W-:Y:S01]  /*07b0*/  @!P1 MOV R5, c[0x0][0x24c] ;  /* 0x0000930000059a02 */ /* 0x000fe20000000f00 */
[----:B------:R-:W-:-:S04]  /*07c0*/  @P1 IMAD.WIDE R6, R3, R14, c[0x0][0x168] ;  /* 0x00005a0003061625 */ /* 0x000fc800078e020e */
[----:B------:R-:W3:Y:S04]  /*07d0*/  @!P1 LDG.E R4, [R4.64] ;  /* 0x0000002404049981 */ /* 0x000ee8000c1e1900 */
[----:B------:R0:W5:Y:S01]  /*07e0*/  @P1 LDG.E.128 R32, [R6.64] ;  /* 0x0000002406201981 */ /* 0x000162000c1e1d00 */
[----:B--2---:R-:W-:Y:S01]  /*07f0*/  @!P1 PRMT R0, R8, 0x9910, RZ ;  /* 0x0000991008009816 */ /* 0x004fe200000000ff */
[----:B------:R-:W3:Y:S01]  /*0800*/  @!P1 I2F.S8 R11, R8 ;  /* 0x00000008000b9306 */ /* 0x000ee20000001400 */
[--C-:B------:R-:W-:Y:S02]  /*0810*/  @!P1 SHF.R.U32.HI R3, RZ, 0x10, R8.reuse ;  /* 0x00000010ff039819 */ /* 0x100fe40000011608 */
[----:B------:R-:W-:Y:S02]  /*0820*/  @!P1 SHF.R.U32.HI R10, RZ, 0x18, R8 ;  /* 0x00000018ff0a9819 */ /* 0x000fe40000011608 */
[----:B------:R-:W-:-:S03]  /*0830*/  @!P1 SHF.R.S32.HI R0, RZ, 0x8, R0 ;  /* 0x00000008ff009819 */ /* 0x000fc60000011400 */
[----:B------:R-:W1:Y:S08]  /*0840*/  @!P1 I2F.S8 R3, R3 ;  /* 0x0000000300039306 */ /* 0x000e700000001400 */
[----:B------:R-:W2:Y:S01]  /*0850*/  @!P1 I2F.S8 R10, R10 ;  /* 0x0000000a000a9306 */ /* 0x000ea20000001400 */
[----:B---3--:R-:W-:-:S07]  /*0860*/  @!P1 FMUL.FTZ R32, R11, R4 ;  /* 0x000000040b209220 */ /* 0x008fce0000410000 */
[----:B------:R-:W3:Y:S01]  /*0870*/  @!P1 I2F.S16 R0, R0 ;  /* 0x0000000000009306 */ /* 0x000ee20000101400 */
[-C--:B-1----:R-:W-:Y:S02]  /*0880*/  @!P1 FMUL.FTZ R34, R3, R4.reuse ;  /* 0x0000000403229220 */ /* 0x082fe40000410000 */
[-C--:B--2---:R-:W-:Y:S02]  /*0890*/  @!P1 FMUL.FTZ R35, R10, R4.reuse ;  /* 0x000000040a239220 */ /* 0x084fe40000410000 */
[----:B---3--:R-:W-:-:S03]  /*08a0*/  @!P1 FMUL.FTZ R33, R0, R4 ;  /* 0x0000000400219220 */ /* 0x008fc60000410000 */
.L_x_974:
[----:B0-----:R-:W-:Y:S05]  /*08b0*/  BSYNC B0 ;  /* 0x0000000000007941 */ /* 0x001fea0003800000 */
.L_x_973:
[----:B------:R-:W-:Y:S01]  /*08c0*/  CS2R R30, SRZ ;  /* 0x00000000001e7805 */ /* 0x000fe2000001ff00 */
[----:B------:R-:W-:Y:S01]  /*08d0*/  CS2R R28, SRZ ;  /* 0x00000000001c7805 */ /* 0x000fe2000001ff00 */
[----:B------:R-:W-:Y:S05]  /*08e0*/  @P5 BRA `(.L_x_975) ;  /* 0x0000009000005947 */ /* 0x000fea0003800000 */
[----:B------:R-:W-:Y:S01]  /*08f0*/  ISETP.EQ.U32.AND P1, PT, RZ, c[0x0][0x180], PT ;  /* 0x00006000ff007a0c */ /* 0x000fe20003f22070 */
[----:B------:R-:W-:Y:S01]  /*0900*/  BSSY B0, `(.L_x_975) ;  /* 0x0000007000007945 */ /* 0x000fe20003800000 */
[----:B------:R-:W-:Y:S01]  /*0910*/  CS2R R28, SRZ ;  /* 0x00000000001c7805 */ /* 0x000fe2000001ff00 */
[----:B------:R-:W-:Y:S01]  /*0920*/  CS2R R30, SRZ ;  /* 0x00000000001e7805 */ /* 0x000fe2000001ff00 */
[----:B------:R-:W-:-:S13]  /*0930*/  ISETP.EQ.OR.EX P0, PT, RZ, c[0x0][0x184], P0, P1 ;  /* 0x00006100ff007a0c */ /* 0x000fda0000702710 */
[----:B------:R-:W-:Y:S05]  /*0940*/  @P0 BRA `(.L_x_976) ;  /* 0x0000002000000947 */ /* 0x000fea0003800000 */
[----:B------:R-:W-:-:S06]  /*0950*/  IMAD.WIDE R28, R13, R14, c[0x0][0x180] ;  /* 0x000060000d1c7625 */ /* 0x000fcc00078e020e */
[----:B------:R-:W5:Y:S02]  /*0960*/  LDG.E.128 R28, [R28.64] ;  /* 0x000000241c1c7981 */ /* 0x000f64000c1e1d00 */
.L_x_976:
[----:B------:R-:W-:Y:S05]  /*0970*/  BSYNC B0 ;  /* 0x0000000000007941 */ /* 0x000fea0003800000 */
.L_x_975:
[----:B------:R-:W-:Y:S01]  /*0980*/  ULDC.U8 UR4, c[0x0][0x1e4] ;  /* 0x0000790000047ab9 */ /* 0x000fe20000000000 */
[----:B------:R-:W-:Y:S01]  /*0990*/  ISETP.LT.AND P2, PT, RZ, c[0x0][0x1e0], PT ;  /* 0x00007800ff007a0c */ /* 0x000fe20003f41270 */
[----:B-----5:R-:W-:Y:S01]  /*09a0*/  @!P5 FADD.FTZ R24, R24, R28 ;  /* 0x0000001c1818d221 */ /* 0x020fe20000010000 */
[----:B------:R-:W-:Y:S01]  /*09b0*/  ISETP.NE.AND P1, PT, RZ, UR4, PT ;  /* 0x00000004ff007c0c */ /* 0x000fe2000bf25270 */
[----:B------:R-:W-:Y:S01]  /*09c0*/  @!P5 FADD.FTZ R25, R25, R29 ;  /* 0x0000001d1919d221 */ /* 0x000fe20000010000 */
[----:B------:R-:W-:Y:S01]  /*09d0*/  ISETP.GE.AND P0, PT, R40, 0x20, PT ;  /* 0x000000202800780c */ /* 0x000fe20003f06270 */
[----:B------:R-:W-:Y:S02]  /*09e0*/  @!P5 FADD.FTZ R26, R26, R30 ;  /* 0x0000001e1a1ad221 */ /* 0x000fe40000010000 */
[----:B------:R-:W-:Y:S02]  /*09f0*/  @!P5 FADD.FTZ R27, R27, R31 ;  /* 0x0000001f1b1bd221 */ /* 0x000fe40000010000 */
[----:B------:R-:W-:-:S02]  /*0a00*/  IMAD R101, R101, c[0x0][0x1d8], RZ ;  /* 0x0000760065657a24 */ /* 0x000fc400078e02ff */
[----:B------:R-:W-:Y:S02]  /*0a10*/  @P3 FMUL.FTZ R24, R24, R36 ;  /* 0x0000002418183220 */ /* 0x000fe40000410000 */
[----:B------:R-:W-:Y:S02]  /*0a20*/  @P3 FMUL.FTZ R25, R25, R37 ;  /* 0x0000002519193220 */ /* 0x000fe40000410000 */
[----:B------:R-:W-:Y:S02]  /*0a30*/  @P3 FMUL.FTZ R26, R26, R38 ;  /* 0x000000261a1a3220 */ /* 0x000fe40000410000 */
[----:B------:R-:W-:Y:S02]  /*0a40*/  @P3 FMUL.FTZ R27, R27, R39 ;  /* 0x000000271b1b3220 */ /* 0x000fe40000410000 */
[----:B------:R-:W-:Y:S02]  /*0a50*/  FADD.FTZ R32, R20, R32 ;  /* 0x0000002014207221 */ /* 0x000fe40000010000 */
[----:B------:R-:W-:-:S02]  /*0a60*/  FADD.FTZ R33, R21, R33 ;  /* 0x0000002115217221 */ /* 0x000fc40000010000 */
[----:B------:R-:W-:Y:S02]  /*0a70*/  FADD.FTZ R34, R22, R34 ;  /* 0x0000002216227221 */ /* 0x000fe40000010000 */
[----:B------:R-:W-:Y:S02]  /*0a80*/  FADD.FTZ R35, R23, R35 ;  /* 0x0000002317237221 */ /* 0x000fe40000010000 */
[----:B------:R-:W-:Y:S01]  /*0a90*/  IMAD R101, R101, c[0x0][0x1d0], R16 ;  /* 0x0000740065657a24 */ /* 0x000fe200078e0210 */
[----:B------:R-:W-:Y:S05]  /*0aa0*/  @!P1 BRA P2, `(.L_x_977) ;  /* 0x00000be000009947 */ /* 0x000fea0001000000 */
[----:B------:R-:W-:-:S04]  /*0ab0*/  MOV R0, c[0x0][0x1e0] ;  /* 0x0000780000007a02 */ /* 0x000fc80000000f00 */
[----:B------:R-:W-:-:S13]  /*0ac0*/  ISETP.LT.OR P1, PT, R0, 0x1, !P1 ;  /* 0x000000010000780c */ /* 0x000fda0004f21670 */
[----:B------:R-:W-:Y:S05]  /*0ad0*/  @P1 BRA `(.L_x_978) ;  /* 0x0000107000001947 */ /* 0x000fea0003800000 */
[----:B------:R-:W-:Y:S02]  /*0ae0*/  LEA.HI R0, R0, c[0x0][0x1e0], RZ, 0x1 ;  /* 0x0000780000007a11 */ /* 0x000fe400078f08ff */
[----:B-1----:R-:W-:Y:S02]  /*0af0*/  IABS R8, R41 ;  /* 0x0000002900087213 */ /* 0x002fe40000000000 */
        /* <DEDUP_REMOVED lines=8> */
[----:B0-----:R-:W-:Y:S01]  /*0b80*/  HFMA2.MMA R4, -RZ, RZ, 0, 0 ;  /* 0x00000000ff047435 */ /* 0x001fe200000001ff */
[----:B-1----:R-:W-:-:S04]  /*0b90*/  IMAD.MOV R6, RZ, RZ, -R5 ;  /* 0x000000ffff067224 */ /* 0x002fc800078e0a05 */
[----:B------:R-:W-:Y:S01]  /*0ba0*/  IMAD R7, R6, R3, RZ ;  /* 0x0000000306077224 */ /* 0x000fe200078e02ff */
[----:B------:R-:W-:-:S04]  /*0bb0*/  MOV R6, R8 ;  /* 0x0000000800067202 */ /* 0x000fc80000000f00 */
[----:B------:R-:W-:-:S06]  /*0bc0*/  IMAD.HI.U32 R5, R5, R7, R4 ;  /* 0x0000000705057227 */ /* 0x000fcc00078e0004 */
[----:B------:R-:W-:-:S04]  /*0bd0*/  IMAD.HI.U32 R5, R5, R6, RZ ;  /* 0x0000000605057227 */ /* 0x000fc800078e00ff */
[----:B------:R-:W-:-:S05]  /*0be0*/  IMAD R0, R5, R0, R6 ;  /* 0x0000000005007224 */ /* 0x000fca00078e0206 */
[----:B------:R-:W-:-:S13]  /*0bf0*/  ISETP.GT.U32.AND P3, PT, R3, R0, PT ;  /* 0x000000000300720c */ /* 0x000fda0003f64070 */
[-C--:B------:R-:W-:Y:S02]  /*0c00*/  @!P3 IADD3 R0, R0, -R3.reuse, RZ ;  /* 0x800000030000b210 */ /* 0x080fe40007ffe0ff */
[----:B------:R-:W-:Y:S02]  /*0c10*/  @!P3 IADD3 R5, R5, 0x1, RZ ;  /* 0x000000010505b810 */ /* 0x000fe40007ffe0ff */
[----:B------:R-:W-:Y:S02]  /*0c20*/  ISETP.GE.U32.AND P1, PT, R0, R3, PT ;  /* 0x000000030000720c */ /* 0x000fe40003f26070 */
[----:B------:R-:W-:Y:S02]  /*0c30*/  LOP3.LUT R0, R41, R19, RZ, 0x3c, !PT ;  /* 0x0000001329007212 */ /* 0x000fe400078e3cff */
[----:B------:R-:W-:Y:S02]  /*0c40*/  ISETP.NE.AND P3, PT, R19, RZ, PT ;  /* 0x000000ff1300720c */ /* 0x000fe40003f65270 */
[----:B------:R-:W-:-:S07]  /*0c50*/  ISETP.GE.AND P2, PT, R0, RZ, PT ;  /* 0x000000ff0000720c */ /* 0x000fce0003f46270 */
[----:B------:R-:W-:Y:S02]  /*0c60*/  @P1 IADD3 R5, R5, 0x1, RZ ;  /* 0x0000000105051810 */ /* 0x000fe40007ffe0ff */
[----:B------:R-:W-:Y:S02]  /*0c70*/  ISETP.LT.AND P1, PT, R41, c[0x0][0x1e0], !P0 ;  /* 0x0000780029007a0c */ /* 0x000fe40004721270 */
[----:B------:R-:W-:Y:S02]  /*0c80*/  MOV R22, R5 ;  /* 0x0000000500167202 */ /* 0x000fe40000000f00 */
[----:B------:R-:W-:Y:S02]  /*0c90*/  LOP3.LUT P0, RZ, R19, 0x3, RZ, 0xc0, !PT ;  /* 0x0000000313ff7812 */ /* 0x000fe4000780c0ff */
[----:B------:R-:W-:Y:S01]  /*0ca0*/  P2R R36, PR, RZ, 0x2 ;  /* 0x00000002ff247803 */ /* 0x000fe20000000000 */
[----:B------:R-:W-:Y:S01]  /*0cb0*/  @!P2 IMAD.MOV R22, RZ, RZ, -R22 ;  /* 0x000000ffff16a224 */ /* 0x000fe200078e0a16 */
[----:B------:R-:W-:-:S04]  /*0cc0*/  @!P3 LOP3.LUT R22, RZ, R19, RZ, 0x33, !PT ;  /* 0x00000013ff16b212 */ /* 0x000fc800078e33ff */
[----:B------:R-:W-:-:S05]  /*0cd0*/  IADD3 R0, -R22, RZ, RZ ;  /* 0x000000ff16007210 */ /* 0x000fca0007ffe1ff */
[----:B------:R-:W-:Y:S01]  /*0ce0*/  IMAD R23, R19, R0, R41 ;  /* 0x0000000013177224 */ /* 0x000fe200078e0229 */
[----:B------:R-:W-:Y:S05]  /*0cf0*/  @!P0 BRA `(.L_x_979) ;  /* 0x0000013000008947 */ /* 0x000fea0003800000 */
[----:B------:R-:W-:Y:S01]  /*0d00*/  MOV R0, 0x0 ;  /* 0x0000000000007802 */ /* 0x000fe20000000f00 */
[----:B------:R-:W-:Y:S01]  /*0d10*/  IMAD.MOV.U32 R5, RZ, RZ, c[0x4][0xcc] ;  /* 0x01003300ff057624 */ /* 0x000fe200078e00ff */
[----:B------:R-:W-:Y:S01]  /*0d20*/  MOV R4, c[0x4][0xc8] ;  /* 0x0100320000047a02 */ /* 0x000fe20000000f00 */
[----:B------:R-:W-:Y:S01]  /*0d30*/  IMAD.MOV.U32 R8, RZ, RZ, 0x53f ;  /* 0x0000053fff087424 */ /* 0x000fe200078e00ff */
[----:B------:R0:W1:Y:S01]  /*0d40*/  LDC.64 R14, c[0x4][R0] ;  /* 0x01000000000e7b82 */ /* 0x0000620000000a00 */
[----:B------:R-:W-:Y:S01]  /*0d50*/  MOV R6, c[0x4][0xd0] ;  /* 0x0100340000067a02 */ /* 0x000fe20000000f00 */
[----:B------:R-:W-:Y:S01]  /*0d60*/  IMAD.MOV.U32 R12, RZ, RZ, 0x1 ;  /* 0x00000001ff0c7424 */ /* 0x000fe200078e00ff */
[----:B------:R-:W-:Y:S02]  /*0d70*/  MOV R7, c[0x4][0xd4] ;  /* 0x0100350000077a02 */ /* 0x000fe40000000f00 */
[----:B------:R-:W-:-:S02]  /*0d80*/  MOV R10, c[0x4][0x90] ;  /* 0x01002400000a7a02 */ /* 0x000fc40000000f00 */
[----:B------:R-:W-:Y:S02]  /*0d90*/  MOV R11, c[0x4][0x94] ;  /* 0x01002500000b7a02 */ /* 0x000fe40000000f00 */
[----:B------:R-:W-:Y:S02]  /*0da0*/  MOV R13, RZ ;  /* 0x000000ff000d7202 */ /* 0x000fe40000000f00 */
[----:B0-----:R-:W-:Y:S01]  /*0db0*/  LEPC R16 ;  /* 0x000000000010734e */ /* 0x001fe20000000000 */
[----:B------:R-:W-:Y:S02]  /*0dc0*/  MOV R3, 0xe30 ;  /* 0x00000e3000037802 */ /* 0x000fe40000000f00 */
[----:B------:R-:W-:Y:S02]  /*0dd0*/  MOV R20, 0xdb0 ;  /* 0x00000db000147802 */ /* 0x000fe40000000f00 */
[----:B------:R-:W-:Y:S02]  /*0de0*/  MOV R21, 0x0 ;  /* 0x0000000000157802 */ /* 0x000fe40000000f00 */
[----:B------:R-:W-:Y:S02]  /*0df0*/  MOV R0, 0x0 ;  /* 0x0000000000007802 */ /* 0x000fe40000000f00 */
[----:B------:R-:W-:-:S04]  /*0e00*/  IADD3 R20, P0, P1, -R20, R3, R16 ;  /* 0x0000000314147210 */ /* 0x000fc8000791e110 */
[----:B------:R-:W-:-:S04]  /*0e10*/  IADD3.X R21, ~R0, R21, R17, P0, P1 ;  /* 0x0000001500157210 */ /* 0x000fc800007e2511 */
[----:B-1----:R-:W-:Y:S05]  /*0e20*/  CALL.ABS.NOINC R14 ;  /* 0x000000000e007343 */ /* 0x002fea0003c00000 */
.L_x_979:
[----:B------:R-:W-:Y:S01]  /*0e30*/  ISETP.NE.AND P6, PT, R36, RZ, PT ;  /* 0x000000ff2400720c */ /* 0x000fe20003fc5270 */
[----:B------:R-:W-:Y:S01]  /*0e40*/  IMAD R0, R19, R22, R23 ;  /* 0x0000001613007224 */ /* 0x000fe200078e0217 */
[----:B------:R-:W-:-:S04]  /*0e50*/  MOV R5, c[0x0][0x1e0] ;  /* 0x0000780000057a02 */ /* 0x000fc80000000f00 */
[----:B------:R-:W-:-:S05]  /*0e60*/  LEA R14, R0, 0x440, 0x2 ;  /* 0x00000440000e7811 */ /* 0x000fca00078e10ff */
[----:B------:R-:W-:Y:S02]  /*0e70*/  IMAD R15, R5, 0x4, R14 ;  /* 0x00000004050f7824 */ /* 0x000fe400078e020e */
[----:B------:R-:W-:Y:S05]  /*0e80*/  @!P6 BRA `(.L_x_980) ;  /* 0x000000300000e947 */ /* 0x000fea0003800000 */
[----:B------:R-:W-:Y:S01]  /*0e90*/  ISETP.NE.AND P5, PT, RZ, c[0x0][0x1ec], PT ;  /* 0x00007b00ff007a0c */ /* 0x000fe20003fa5270 */
[----:B------:R0:W-:-:S12]  /*0ea0*/  STS.128 [R14], R32 ;  /* 0x000000200e007388 */ /* 0x0001d80000000c00 */
[----:B------:R0:W-:Y:S02]  /*0eb0*/  @!P5 STS.128 [R15], R24 ;  /* 0x000000180f00d388 */ /* 0x0001e40000000c00 */
.L_x_980:
        /* <DEDUP_REMOVED lines=11> */
[----:B------:R-:W-:Y:S01]  /*0f70*/  LEA R17, R0, 0x440, 0x2 ;  /* 0x0000044000117811 */ /* 0x000fe200078e10ff */
[----:B0-----:R0:W1:Y:S01]  /*0f80*/  LDS R32, [R0.X4+0x440] ;  /* 0x0004400000207984 */ /* 0x0010620000004800 */
[----:B------:R-:W-:Y:S01]  /*0f90*/  ISETP.NE.AND P0, PT, RZ, c[0x0][0x1ec], PT ;  /* 0x00007b00ff007a0c */ /* 0x000fe20003f05270 */
[----:B------:R-:W-:Y:S01]  /*0fa0*/  BSSY B1, `(.L_x_983) ;  /* 0x0000060000017945 */ /* 0x000fe20003800000 */
[----:B------:R-:W-:Y:S01]  /*0fb0*/  LEA R16, R19, R17, 0x2 ;  /* 0x0000001113107211 */ /* 0x000fe200078e10ff */
[----:B------:R0:W2:Y:S04]  /*0fc0*/  LDS R34, [R0.X4+0x444] ;  /* 0x0004440000227984 */ /* 0x0000a80000004800 */
[----:B------:R0:W3:Y:S04]  /*0fd0*/  LDS R33, [R16] ;  /* 0x0000000010217984 */ /* 0x0000e80000000800 */
[----:B------:R0:W4:Y:S02]  /*0fe0*/  LDS R35, [R16+0x4] ;  /* 0x0000040010237984 */ /* 0x0001240000000800 */
[----:B------:R-:W-:Y:S05]  /*0ff0*/  @!P0 BRA `(.L_x_984) ;  /* 0x0000022000008947 */ /* 0x000fea0003800000 */
[----:B0-----:R-:W-:-:S04]  /*1000*/  LEA.HI R0, R0, R0, RZ, 0x1 ;  /* 0x0000000000007211 */ /* 0x001fc800078f08ff */
[----:B------:R-:W-:-:S04]  /*1010*/  SHF.L.U32 R0, R0, 0x1, RZ ;  /* 0x0000000100007819 */ /* 0x000fc800000006ff */
[----:B------:R-:W-:-:S04]  /*1020*/  LOP3.LUT R8, R0, 0xfffffffc, RZ, 0xc0, !PT ;  /* 0xfffffffc00087812 */ /* 0x000fc800078ec0ff */
[----:B------:R-:W-:-:S13]  /*1030*/  ISETP.GE.AND P0, PT, R8, c[0x0][0x1e0], PT ;  /* 0x0000780008007a0c */ /* 0x000fda0003f06270 */
[----:B------:R-:W-:Y:S05]  /*1040*/  @P0 BRA `(.L_x_985) ;  /* 0x0000055000000947 */ /* 0x000fea0003800000 */
[----:B------:R-:W0:Y:S01]  /*1050*/  I2F R3, c[0x0][0x1e0] ;  /* 0x0000780000037b06 */ /* 0x000e220000201400 */
[----:B------:R-:W-:-:S07]  /*1060*/  IADD3 R5, R8, 0x2, RZ ;  /* 0x0000000208057810 */ /* 0x000fce0007ffe0ff */
[----:B------:R-:W-:Y:S08]  /*1070*/  I2F R5, R5 ;  /* 0x0000000500057306 */ /* 0x000ff00000201400 */
[----:B0-----:R-:W0:Y:S08]  /*1080*/  MUFU.RCP R3, R3 ;  /* 0x0000000300037308 */ /* 0x001e300000001000 */
[----:B------:R-:W5:Y:S01]  /*1090*/  I2F R4, R8 ;  /* 0x0000000800047306 */ /* 0x000f620000201400 */
[----:B0-----:R-:W-:-:S07]  /*10a0*/  FMUL.FTZ R6, R5, R3 ;  /* 0x0000000305067220 */ /* 0x001fce0000410000 */
[----:B------:R-:W-:Y:S01]  /*10b0*/  I2F R0, c[0x0][0x1ec] ;  /* 0x00007b0000007b06 */ /* 0x000fe20000201400 */
[----:B------:R-:W-:Y:S02]  /*10c0*/  FMUL.FTZ R6, R6, 13.28771209716796875 ;  /* 0x41549a7806067820 */ /* 0x000fe40000410000 */
[----:B-----5:R-:W-:-:S05]  /*10d0*/  FMUL.FTZ R4, R4, R3 ;  /* 0x0000000304047220 */ /* 0x020fca0000410000 */
[----:B------:R-:W0:Y:S01]  /*10e0*/  MUFU.EX2 R7, -R6 ;  /* 0x8000000600077308 */ /* 0x000e220000000800 */
[----:B------:R-:W-:-:S07]  /*10f0*/  FMUL.FTZ R4, R4, 13.28771209716796875 ;  /* 0x41549a7804047820 */ /* 0x000fce0000410000 */
[----:B------:R-:W5:Y:S01]  /*1100*/  MUFU.EX2 R9, -R4 ;  /* 0x8000000400097308 */ /* 0x000f620000000800 */
[----:B0-----:R-:W-:-:S04]  /*1110*/  FMUL.FTZ R3, R0, R7 ;  /* 0x0000000700037220 */ /* 0x001fc80000410000 */
[----:B------:R-:W-:Y:S02]  /*1120*/  FMUL.RZ R10, R3, 0.15915493667125701904 ;  /* 0x3e22f983030a7820 */ /* 0x000fe4000040c000 */
[----:B-----5:R-:W-:Y:S02]  /*1130*/  FMUL.FTZ R0, R0, R9 ;  /* 0x0000000900007220 */ /* 0x020fe40000410000 */
[----:B------:R-:W0:Y:S02]  /*1140*/  MUFU.SIN R8, R10 ;  /* 0x0000000a00087308 */ /* 0x000e240000000400 */
[----:B------:R-:W-:-:S06]  /*1150*/  FMUL.RZ R9, R0, 0.15915493667125701904 ;  /* 0x3e22f98300097820 */ /* 0x000fcc000040c000 */
[----:B------:R-:W5:Y:S08]  /*1160*/  MUFU.SIN R3, R9 ;  /* 0x0000000900037308 */ /* 0x000f700000000400 */
[----:B------:R-:W4:Y:S02]  /*1170*/  MUFU.COS R7, R10 ;  /* 0x0000000a00077308 */ /* 0x000f240000000000 */
[----:B0---4-:R-:W-:-:S02]  /*1180*/  FMUL.FTZ R6, R35, R8 ;  /* 0x0000000823067220 */ /* 0x011fc40000410000 */
[----:B--2---:R-:W-:-:S04]  /*1190*/  FMUL.FTZ R8, R34, R8 ;  /* 0x0000000822087220 */ /* 0x004fc80000410000 */
[----:B------:R-:W0:Y:S01]  /*11a0*/  MUFU.COS R0, R9 ;  /* 0x0000000900007308 */ /* 0x000e220000000000 */
[-C--:B---3-5:R-:W-:Y:S02]  /*11b0*/  FMUL.FTZ R5, R33, R3.reuse ;  /* 0x0000000321057220 */ /* 0x0a8fe40000410000 */
[----:B-1----:R-:W-:Y:S02]  /*11c0*/  FMUL.FTZ R3, R32, R3 ;  /* 0x0000000320037220 */ /* 0x002fe40000410000 */
[-C--:B------:R-:W-:Y:S02]  /*11d0*/  FFMA.FTZ R34, R34, R7.reuse, -R6 ;  /* 0x0000000722227223 */ /* 0x080fe40000010806 */
[----:B------:R-:W-:Y:S02]  /*11e0*/  FFMA.FTZ R35, R35, R7, R8 ;  /* 0x0000000723237223 */ /* 0x000fe40000010008 */
[-C--:B0-----:R-:W-:Y:S02]  /*11f0*/  FFMA.FTZ R32, R32, R0.reuse, -R5 ;  /* 0x0000000020207223 */ /* 0x081fe40000010805 */
[----:B------:R-:W-:Y:S01]  /*1200*/  FFMA.FTZ R33, R33, R0, R3 ;  /* 0x0000000021217223 */ /* 0x000fe20000010003 */
[----:B------:R-:W-:Y:S05]  /*1210*/  BRA `(.L_x_985) ;  /* 0x0000038000007947 */ /* 0x000fea0003800000 */
.L_x_984:
[C---:B------:R-:W-:Y:S01]  /*1220*/  LEA R19, R5.reuse, R17, 0x2 ;  /* 0x0000001105137211 */ /* 0x040fe200078e10ff */
[----:B------:R-:W-:Y:S01]  /*1230*/  BSSY B2, `(.L_x_986) ;  /* 0x0000032000027945 */ /* 0x000fe20003800000 */
[----:B------:R-:W-:-:S02]  /*1240*/  LEA R20, R5, R16, 0x2 ;  /* 0x0000001005147211 */ /* 0x000fc400078e10ff */
[----:B0-----:R-:W-:Y:S01]  /*1250*/  LEA.HI R0, R0, R0, RZ, 0x1 ;  /* 0x0000000000007211 */ /* 0x001fe200078f08ff */
[----:B------:R0:W4:Y:S04]  /*1260*/  LDS R24, [R19] ;  /* 0x0000000013187984 */ /* 0x0001280000000800 */
[----:B------:R0:W3:Y:S01]  /*1270*/  LDS R26, [R19+0x4] ;  /* 0x00000400131a7984 */ /* 0x0000e20000000800 */
[----:B------:R-:W-:-:S03]  /*1280*/  IMAD.SHL.U32 R0, R0, 0x2, RZ ;  /* 0x0000000200007824 */ /* 0x000fc600078e00ff */
[----:B------:R0:W2:Y:S02]  /*1290*/  LDS R25, [R20] ;  /* 0x0000000014197984 */ /* 0x0000a40000000800 */
[----:B------:R-:W-:Y:S02]  /*12a0*/  LOP3.LUT R7, R0, 0xfffffffc, RZ, 0xc0, !PT ;  /* 0xfffffffc00077812 */ /* 0x000fe400078ec0ff */
[----:B------:R0:W1:Y:S02]  /*12b0*/  LDS R27, [R20+0x4] ;  /* 0x00000400141b7984 */ /* 0x0000640000000800 */
[----:B------:R-:W-:-:S13]  /*12c0*/  ISETP.GE.AND P0, PT, R7, c[0x0][0x1e0], PT ;  /* 0x0000780007007a0c */ /* 0x000fda0003f06270 */
[----:B------:R-:W-:Y:S05]  /*12d0*/  @P0 BRA `(.L_x_987) ;  /* 0x0000027000000947 */ /* 0x000fea0003800000 */
[----:B0-----:R-:W0:Y:S01]  /*12e0*/  I2F R6, c[0x0][0x1e0] ;  /* 0x0000780000067b06 */ /* 0x001e220000201400 */
[----:B------:R-:W-:Y:S02]  /*12f0*/  IADD3 R4, R7, 0x2, RZ ;  /* 0x0000000207047810 */ /* 0x000fe40007ffe0ff */
[----:B------:R-:W-:-:S05]  /*1300*/  IADD3 R0, -R42, c[0x0][0x1ec], RZ ;  /* 0x00007b002a007a10 */ /* 0x000fca0007ffe1ff */
[----:B------:R-:W-:Y:S08]  /*1310*/  I2F R4, R4 ;  /* 0x0000000400047306 */ /* 0x000ff00000201400 */
[----:B0-----:R-:W0:Y:S08]  /*1320*/  MUFU.RCP R6, R6 ;  /* 0x0000000600067308 */ /* 0x001e300000001000 */
[----:B------:R-:W5:Y:S01]  /*1330*/  I2F R3, R7 ;  /* 0x0000000700037306 */ /* 0x000f620000201400 */
[----:B0-----:R-:W-:-:S07]  /*1340*/  FMUL.FTZ R5, R4, R6 ;  /* 0x0000000604057220 */ /* 0x001fce0000410000 */
[----:B------:R-:W-:Y:S01]  /*1350*/  I2F R0, R0 ;  /* 0x0000000000007306 */ /* 0x000fe20000201400 */
        /* <DEDUP_REMOVED lines=13> */
[-C--:B-1----:R-:W-:Y:S02]  /*1430*/  FMUL.FTZ R11, R27, R7.reuse ;  /* 0x000000071b0b7220 */ /* 0x082fe40000410000 */
[-C--:B--2---:R-:W-:Y:S02]  /*1440*/  FMUL.FTZ R9, R34, R7.reuse ;  /* 0x0000000722097220 */ /* 0x084fe40000410000 */
[----:B---3--:R-:W-:Y:S01]  /*1450*/  FMUL.FTZ R10, R26, R7 ;  /* 0x000000071a0a7220 */ /* 0x008fe20000410000 */
[----:B------:R-:W0:Y:S01]  /*1460*/  MUFU.COS R0, R12 ;  /* 0x0000000c00007308 */ /* 0x000e220000000000 */
[-C--:B-----5:R-:W-:Y:S02]  /*1470*/  FMUL.FTZ R3, R33, R4.reuse ;  /* 0x0000000421037220 */ /* 0x0a0fe40000410000 */
[----:B------:R-:W-:Y:S02]  /*1480*/  FMUL.FTZ R7, R25, R4 ;  /* 0x0000000419077220 */ /* 0x000fe40000410000 */
[----:B------:R-:W-:-:S02]  /*1490*/  FFMA.FTZ R8, R34, R6, -R5 ;  /* 0x0000000622087223 */ /* 0x000fc40000010805 */
[-C--:B------:R-:W-:Y:S02]  /*14a0*/  FMUL.FTZ R5, R32, R4.reuse ;  /* 0x0000000420057220 */ /* 0x080fe40000410000 */
[----:B------:R-:W-:Y:S02]  /*14b0*/  FMUL.FTZ R4, R24, R4 ;  /* 0x0000000418047220 */ /* 0x000fe40000410000 */
[----:B------:R-:W-:Y:S02]  /*14c0*/  FFMA.FTZ R26, R26, R6, -R11 ;  /* 0x000000061a1a7223 */ /* 0x000fe4000001080b */
[-C--:B0-----:R-:W-:Y:S02]  /*14d0*/  FFMA.FTZ R3, R32, R0.reuse, -R3 ;  /* 0x0000000020037223 */ /* 0x081fe40000010803 */
[----:B------:R-:W-:Y:S02]  /*14e0*/  FFMA.FTZ R24, R24, R0, -R7 ;  /* 0x0000000018187223 */ /* 0x000fe40000010807 */
[-C--:B------:R-:W-:Y:S01]  /*14f0*/  FFMA.FTZ R35, R35, R6.reuse, R9 ;  /* 0x0000000623237223 */ /* 0x080fe20000010009 */
[----:B------:R-:W-:Y:S01]  /*1500*/  MOV R32, R3 ;  /* 0x0000000300207202 */ /* 0x000fe20000000f00 */
[----:B------:R-:W-:-:S02]  /*1510*/  FFMA.FTZ R27, R27, R6, R10 ;  /* 0x000000061b1b7223 */ /* 0x000fc4000001000a */
[-C--:B------:R-:W-:Y:S02]  /*1520*/  FFMA.FTZ R33, R33, R0.reuse, R5 ;  /* 0x0000000021217223 */ /* 0x080fe40000010005 */
[----:B------:R-:W-:Y:S02]  /*1530*/  FFMA.FTZ R25, R25, R0, R4 ;  /* 0x0000000019197223 */ /* 0x000fe40000010004 */
[----:B------:R-:W-:Y:S02]  /*1540*/  IMAD.MOV.U32 R34, RZ, RZ, R8 ;  /* 0x000000ffff227224 */ /* 0x000fe400078e0008 */
.L_x_987:
[----:B0-----:R-:W-:Y:S05]  /*1550*/  BSYNC B2 ;  /* 0x0000000000027941 */ /* 0x001fea0003800000 */
.L_x_986:
[----:B----4-:R0:W-:Y:S04]  /*1560*/  STS [R19], R24 ;  /* 0x0000001813007388 */ /* 0x0101e80000000800 */
[----:B---3--:R0:W-:Y:S04]  /*1570*/  STS [R19+0x4], R26 ;  /* 0x0000041a13007388 */ /* 0x0081e80000000800 */
[----:B--2---:R0:W-:Y:S04]  /*1580*/  STS [R20], R25 ;  /* 0x0000001914007388 */ /* 0x0041e80000000800 */
[----:B-1----:R0:W-:Y:S02]  /*1590*/  STS [R20+0x4], R27 ;  /* 0x0000041b14007388 */ /* 0x0021e40000000800 */
.L_x_985:
[----:B------:R-:W-:Y:S05]  /*15a0*/  BSYNC B1 ;  /* 0x0000000000017941 */ /* 0x000fea0003800000 */
.L_x_983:
[----:B-1----:R1:W-:Y:S04]  /*15b0*/  STS [R17], R32 ;  /* 0x0000002011007388 */ /* 0x0023e80000000800 */
[----:B--2---:R1:W-:Y:S04]  /*15c0*/  STS [R17+0x4], R34 ;  /* 0x0000042211007388 */ /* 0x0043e80000000800 */
[----:B---3--:R1:W-:Y:S04]  /*15d0*/  STS [R16], R33 ;  /* 0x0000002110007388 */ /* 0x0083e80000000800 */
[----:B----4-:R1:W-:Y:S02]  /*15e0*/  STS [R16+0x4], R35 ;  /* 0x0000042310007388 */ /* 0x0103e40000000800 */
.L_x_982:
[----:B------:R-:W-:Y:S05]  /*15f0*/  BSYNC B0 ;  /* 0x0000000000007941 */ /* 0x000fea0003800000 */
.L_x_981:
[----:B------:R-:W-:Y:S06]  /*1600*/  BAR.SYNC.DEFER_BLOCKING 0x0 ;  /* 0x0000000000007b1d */ /* 0x000fec0000010000 */
[----:B------:R-:W-:Y:S01]  /*1610*/  BSSY B0, `(.L_x_988) ;  /* 0x0000005000007945 */ /* 0x000fe20003800000 */
[----:B------:R-:W-:Y:S05]  /*1620*/  @!P6 BRA `(.L_x_989) ;  /* 0x000000300000e947 */ /* 0x000fea0003800000 */
[----:B------:R-:W-:Y:S01]  /*1630*/  ISETP.NE.AND P0, PT, RZ, c[0x0][0x1ec], PT ;  /* 0x00007b00ff007a0c */ /* 0x000fe20003f05270 */
[----:B01----:R0:W1:-:S12]  /*1640*/  LDS.128 R32, [R14] ;  /* 0x000000000e207984 */ /* 0x0030580000000c00 */
[----:B------:R0:W2:Y:S02]  /*1650*/  @!P0 LDS.128 R24, [R15] ;  /* 0x000000000f188984 */ /* 0x0000a40000000c00 */
.L_x_989:
[----:B------:R-:W-:Y:S05]  /*1660*/  BSYNC B0 ;  /* 0x0000000000007941 */ /* 0x000fea0003800000 */
.L_x_988:
[----:B------:R-:W-:Y:S06]  /*1670*/  BAR.SYNC.DEFER_BLOCKING 0x0 ;  /* 0x0000000000007b1d */ /* 0x000fec0000010000 */
[----:B------:R-:W-:Y:S05]  /*1680*/  BRA `(.L_x_978) ;  /* 0x000004c000007947 */ /* 0x000fea0003800000 */
.L_x_977:
[----:B------:R-:W-:Y:S01]  /*1690*/  ISETP.NE.AND P0, PT, RZ, c[0x0][0x1ec], PT ;  /* 0x00007b00ff007a0c */ /* 0x000fe20003f05270 */
[----:B------:R-:W-:Y:S01]  /*16a0*/  BSSY B0, `(.L_x_978) ;  /* 0x000004a000007945 */ /* 0x000fe20003800000 */
[----:B-1----:R-:W-:-:S11]  /*16b0*/  IADD3 R7, -R42, c[0x0][0x1ec], RZ ;  /* 0x00007b002a077a10 */ /* 0x002fd60007ffe1ff */
[----:B------:R-:W-:Y:S05]  /*16c0*/  @!P0 BRA `(.L_x_990) ;  /* 0x000001f000008947 */ /* 0x000fea0003800000 */
        /* <DEDUP_REMOVED lines=19> */
[----:B------:R-:W1:Y:S08]  /*1800*/  MUFU.SIN R4, R8 ;  /* 0x0000000800047308 */ /* 0x000e700000000400 */
[----:B------:R-:W2:Y:S01]  /*1810*/  MUFU.COS R6, R10 ;  /* 0x0000000a00067308 */ /* 0x000ea20000000000 */
[-C--:B0-----:R-:W-:Y:S02]  /*1820*/  FMUL.FTZ R9, R35, R7.reuse ;  /* 0x0000000723097220 */ /* 0x081fe40000410000 */
[----:B------:R-:W-:-:S05]  /*1830*/  FMUL.FTZ R7, R34, R7 ;  /* 0x0000000722077220 */ /* 0x000fca0000410000 */
[----:B------:R-:W0:Y:S01]  /*1840*/  MUFU.COS R0, R8 ;  /* 0x0000000800007308 */ /* 0x000e220000000000 */
[-C--:B-1----:R-:W-:Y:S02]  /*1850*/  FMUL.FTZ R5, R33, R4.reuse ;  /* 0x0000000421057220 */ /* 0x082fe40000410000 */
[----:B------:R-:W-:Y:S02]  /*1860*/  FMUL.FTZ R4, R32, R4 ;  /* 0x0000000420047220 */ /* 0x000fe40000410000 */
[-C--:B--2---:R-:W-:Y:S02]  /*1870*/  FFMA.FTZ R34, R34, R6.reuse, -R9 ;  /* 0x0000000622227223 */ /* 0x084fe40000010809 */
[----:B------:R-:W-:Y:S02]  /*1880*/  FFMA.FTZ R35, R35, R6, R7 ;  /* 0x0000000623237223 */ /* 0x000fe40000010007 */
[-C--:B0-----:R-:W-:Y:S02]  /*1890*/  FFMA.FTZ R32, R32, R0.reuse, -R5 ;  /* 0x0000000020207223 */ /* 0x081fe40000010805 */
[----:B------:R-:W-:Y:S01]  /*18a0*/  FFMA.FTZ R33, R33, R0, R4 ;  /* 0x0000000021217223 */ /* 0x000fe20000010004 */
[----:B------:R-:W-:Y:S05]  /*18b0*/  BRA `(.L_x_991) ;  /* 0x0000028000007947 */ /* 0x000fea0003800000 */
.L_x_990:
        /* <DEDUP_REMOVED lines=21> */
[-C--:B0-----:R-:W-:Y:S02]  /*1a10*/  FMUL.FTZ R7, R35, R11.reuse ;  /* 0x0000000b23077220 */ /* 0x081fe40000410000 */
[----:B------:R-:W-:-:S02]  /*1a20*/  FMUL.FTZ R3, R27, R11 ;  /* 0x0000000b1b037220 */ /* 0x000fc40000410000 */
[-C--:B------:R-:W-:Y:S02]  /*1a30*/  FMUL.FTZ R4, R26, R11.reuse ;  /* 0x0000000b1a047220 */ /* 0x080fe40000410000 */
[C---:B------:R-:W-:Y:S01]  /*1a40*/  FMUL.FTZ R13, R34.reuse, R11 ;  /* 0x0000000b220d7220 */ /* 0x040fe20000410000 */
[----:B------:R0:W3:Y:S01]  /*1a50*/  MUFU.COS R5, R0 ;  /* 0x0000000000057308 */ /* 0x0000e20000000000 */
[-C--:B-1----:R-:W-:Y:S02]  /*1a60*/  FFMA.FTZ R12, R34, R10.reuse, -R7 ;  /* 0x0000000a220c7223 */ /* 0x082fe40000010807 */
[-C--:B------:R-:W-:Y:S02]  /*1a70*/  FFMA.FTZ R26, R26, R10.reuse, -R3 ;  /* 0x0000000a1a1a7223 */ /* 0x080fe40000010803 */
[----:B------:R-:W-:Y:S01]  /*1a80*/  FFMA.FTZ R35, R35, R10, R13 ;  /* 0x0000000a23237223 */ /* 0x000fe2000001000d */
[----:B------:R-:W-:Y:S01]  /*1a90*/  MOV R34, R12 ;  /* 0x0000000c00227202 */ /* 0x000fe20000000f00 */
[----:B------:R-:W-:-:S02]  /*1aa0*/  FFMA.FTZ R27, R27, R10, R4 ;  /* 0x0000000a1b1b7223 */ /* 0x000fc40000010004 */
[-C--:B--2---:R-:W-:Y:S02]  /*1ab0*/  FMUL.FTZ R7, R33, R6.reuse ;  /* 0x0000000621077220 */ /* 0x084fe40000410000 */
[-C--:B------:R-:W-:Y:S02]  /*1ac0*/  FMUL.FTZ R3, R25, R6.reuse ;  /* 0x0000000619037220 */ /* 0x080fe40000410000 */
[-C--:B------:R-:W-:Y:S02]  /*1ad0*/  FMUL.FTZ R8, R32, R6.reuse ;  /* 0x0000000620087220 */ /* 0x080fe40000410000 */
[----:B0-----:R-:W-:Y:S02]  /*1ae0*/  FMUL.FTZ R0, R24, R6 ;  /* 0x0000000618007220 */ /* 0x001fe40000410000 */
[-C--:B---3--:R-:W-:Y:S02]  /*1af0*/  FFMA.FTZ R7, R32, R5.reuse, -R7 ;  /* 0x0000000520077223 */ /* 0x088fe40000010807 */
[----:B------:R-:W-:-:S02]  /*1b00*/  FFMA.FTZ R24, R24, R5, -R3 ;  /* 0x0000000518187223 */ /* 0x000fc40000010803 */
[-C--:B------:R-:W-:Y:S02]  /*1b10*/  FFMA.FTZ R33, R33, R5.reuse, R8 ;  /* 0x0000000521217223 */ /* 0x080fe40000010008 */
[----:B------:R-:W-:Y:S02]  /*1b20*/  FFMA.FTZ R25, R25, R5, R0 ;  /* 0x0000000519197223 */ /* 0x000fe40000010000 */
[----:B------:R-:W-:Y:S02]  /*1b30*/  IMAD.MOV.U32 R32, RZ, RZ, R7 ;  /* 0x000000ffff207224 */ /* 0x000fe400078e0007 */
.L_x_991:
[----:B------:R-:W-:Y:S05]  /*1b40*/  BSYNC B0 ;  /* 0x0000000000007941 */ /* 0x000fea0003800000 */
.L_x_978:
[----:B------:R-:W-:Y:S01]  /*1b50*/  MOV R3, UR40 ;  /* 0x0000002800037c02 */ /* 0x000fe20008000f00 */
[----:B------:R-:W-:Y:S01]  /*1b60*/  BSSY B0, `(.L_x_992) ;  /* 0x0000021000007945 */ /* 0x000fe20003800000 */
[----:B------:R-:W-:Y:S01]  /*1b70*/  ISETP.GT.AND P0, PT, R40, 0x1f, PT ;  /* 0x0000001f2800780c */ /* 0x000fe20003f04270 */
[----:B------:R-:W-:Y:S01]  /*1b80*/  HFMA2.MMA R0, -RZ, RZ, 0, 0 ;  /* 0x00000000ff007435 */ /* 0x000fe200000001ff */
[----:B------:R-:W-:-:S04]  /*1b90*/  IADD3 R3, R3, -c[0x0][0x1d4], RZ ;  /* 0x8000750003037a10 */ /* 0x000fc80007ffe0ff */
[----:B------:R-:W-:-:S05]  /*1ba0*/  IMNMX R3, RZ, R3, !PT ;  /* 0x00000003ff037217 */ /* 0x000fca0007800200 */
[----:B------:R3:W-:Y:S02]  /*1bb0*/  STL [R1+0x190], R3 ;  /* 0x0001900301007387 */ /* 0x0007e40000100800 */
[----:B------:R-:W-:Y:S05]  /*1bc0*/  @P0 BRA `(.L_x_993) ;  /* 0x000001a000000947 */ /* 0x000fea0003800000 */
[----:B------:R-:W-:Y:S01]  /*1bd0*/  ISETP.NE.AND P1, PT, RZ, c[0x0][0x1ec], PT ;  /* 0x00007b00ff007a0c */ /* 0x000fe20003f25270 */
[----:B---3--:R-:W-:Y:S01]  /*1be0*/  IMAD.U32 R3, RZ, RZ, UR38 ;  /* 0x00000026ff037e24 */ /* 0x008fe2000f8e00ff */
[----:B-1----:R1:W-:Y:S02]  /*1bf0*/  STS.128 [R40.X16+0x40], R32 ;  /* 0x0000402028007388 */ /* 0x0023e4000000cc00 */
[----:B------:R-:W-:-:S09]  /*1c00*/  ISETP.GT.OR P0, PT, R40, 0x17, P1 ;  /* 0x000000172800780c */ /* 0x000fd20000f04670 */
[----:B------:R1:W-:Y:S04]  /*1c10*/  @!P1 STS.128 [R40.X16+0x240], R28 ;  /* 0x0002401c28009388 */ /* 0x0003e8000000cc00 */
[----:B------:R-:W-:Y:S02]  /*1c20*/  @!P0 SHF.L.U32 R3, R3, 0x2, RZ ;  /* 0x0000000203038819 */ /* 0x000fe400000006ff */
[----:B------:R-:W-:-:S03]  /*1c30*/  @!P0 MOV R4, 0x4 ;  /* 0x0000000400048802 */ /* 0x000fc60000000f00 */
[----:B------:R-:W-:-:S04]  /*1c40*/  @!P0 IMAD R3, R18, c[0x0][0x1d4], R3 ;  /* 0x0000750012038a24 */ /* 0x000fc800078e0203 */
[----:B------:R-:W-:-:S04]  /*1c50*/  @!P0 IMAD.WIDE R4, R3, R4, c[0x0][0x198] ;  /* 0x0000660003048625 */ /* 0x000fc800078e0204 */
[----:B--2---:R-:W-:Y:S01]  /*1c60*/  FMUL.FTZ R3, R33, R25 ;  /* 0x0000001921037220 */ /* 0x004fe20000410000 */
[----:B------:R1:W-:Y:S03]  /*1c70*/  @!P0 STG.E.128 [R4.64], R24 ;  /* 0x0000001804008986 */ /* 0x0003e6000c101d24 */
[----:B------:R-:W-:-:S04]  /*1c80*/  FFMA.FTZ R3, R32, R24, R3 ;  /* 0x0000001820037223 */ /* 0x000fc80000010003 */
[----:B------:R-:W-:-:S04]  /*1c90*/  FFMA.FTZ R0, R34, R26, R3 ;  /* 0x0000001a22007223 */ /* 0x000fc80000010003 */
[----:B------:R-:W-:Y:S01]  /*1ca0*/  FFMA.FTZ R6, R35, R27, R0 ;  /* 0x0000001b23067223 */ /* 0x000fe20000010000 */
[----:B------:R-:W-:Y:S05]  /*1cb0*/  BRA.DIV ~URZ, `(.L_x_994) ;  /* 0x0000ac527f007947 */ /* 0x000fea000b800000 */
[----:B------:R2:W3:Y:S02]  /*1cc0*/  SHFL.BFLY PT, R0, R6, 0x10, 0x1f ;  /* 0x0e001f0006007f89 */ /* 0x0004e400000e0000 */
.L_x_1124:
[----:B---3--:R-:W-:Y:S01]  /*1cd0*/  FADD.FTZ R9, R6, R0 ;  /* 0x0000000006097221 */ /* 0x008fe20000010000 */
[----:B------:R-:W-:Y:S05]  /*1ce0*/  BRA.DIV ~URZ, `(.L_x_995) ;  /* 0x0000ac827f007947 */ /* 0x000fea000b800000 */
[----:B------:R-:W3:Y:S02]  /*1cf0*/  SHFL.BFLY PT, R0, R9, 0x8, 0x1f ;  /* 0x0d001f0009007f89 */ /* 0x000ee400000e0000 */
[----:B---3--:R-:W-:-:S05]  /*1d00*/  FADD.FTZ R0, R9, R0 ;  /* 0x0000000009007221 */ /* 0x008fca0000010000 */
[----:B------:R-:W3:Y:S02]  /*1d10*/  SHFL.BFLY PT, R3, R0, 0x4, 0x1f ;  /* 0x0c801f0000037f89 */ /* 0x000ee400000e0000 */
[----:B---3--:R-:W-:-:S05]  /*1d20*/  FADD.FTZ R3, R0, R3 ;  /* 0x0000000300037221 */ /* 0x008fca0000010000 */
[----:B-1----:R-:W1:Y:S02]  /*1d30*/  SHFL.BFLY PT, R4, R3, 0x2, 0x1f ;  /* 0x0c401f0003047f89 */ /* 0x002e6400000e0000 */
[----:B-12---:R-:W-:-:S05]  /*1d40*/  FADD.FTZ R6, R3, R4 ;  /* 0x0000000403067221 */ /* 0x006fca0000010000 */
[----:B------:R1:W2:Y:S02]  /*1d50*/  SHFL.BFLY PT, R5, R6, 0x1, 0x1f ;  /* 0x0c201f0006057f89 */ /* 0x0002a400000e0000 */
.L_x_1125:
[----:B--2---:R-:W-:Y:S02]  /*1d60*/  FADD.FTZ R0, R5, R6 ;  /* 0x0000000605007221 */ /* 0x004fe40000010000 */
.L_x_993:
[----:B------:R-:W-:Y:S05]  /*1d70*/  BSYNC B0 ;  /* 0x0000000000007941 */ /* 0x000fea0003800000 */
.L_x_992:
[----:B------:R-:W4:Y:S01]  /*1d80*/  S2R R45, SR_TID.X ;  /* 0x00000000002d7919 */ /* 0x000f220000002100 */
[----:B---3--:R-:W-:-:S03]  /*1d90*/  IMAD.MOV.U32 R3, RZ, RZ, -0x800001 ;  /* 0xff7fffffff037424 */ /* 0x008fc600078e00ff */
[----:B------:R3:W5:Y:S04]  /*1da0*/  LDL R44, [R1+0x190] ;  /* 0x00019000012c7983 */ /* 0x0007680000100800 */
[----:B------:R3:W-:Y:S01]  /*1db0*/  STL [R1+0x18c], R3 ;  /* 0x00018c0301007387 */ /* 0x0007e20000100800 */
[----:B----4-:R-:W-:-:S13]  /*1dc0*/  ISETP.NE.AND P0, PT, R45, RZ, PT ;  /* 0x000000ff2d00720c */ /* 0x010fda0003f05270 */
[----:B------:R-:W-:Y:S05]  /*1dd0*/  @P0 BRA `(.L_x_996) ;  /* 0x0000014000000947 */ /* 0x000fea0003800000 */
[----:B---3--:R-:W3:Y:S01]  /*1de0*/  LDL R3, [R1+0x194] ;  /* 0x0001940001037983 */ /* 0x008ee20000100800 */
[----:B------:R-:W-:-:S03]  /*1df0*/  ISETP.NE.U32.AND P0, PT, RZ, c[0x0][0x218], PT ;  /* 0x00008600ff007a0c */ /* 0x000fc60003f05070 */
[----:B------:R-:W4:Y:S01]  /*1e00*/  S2R R4, SR_CTAID.X ;  /* 0x0000000000047919 */ /* 0x000f220000002500 */
[----:B------:R-:W-:-:S13]  /*1e10*/  ISETP.NE.AND.EX P0, PT, RZ, c[0x0][0x21c], PT, P0 ;  /* 0x00008700ff007a0c */ /* 0x000fda0003f05300 */
[----:B------:R-:W-:Y:S02]  /*1e20*/  @P0 MOV R5, 0x4 ;  /* 0x0000000400050802 */ /* 0x000fe40000000f00 */
[----:B---3--:R-:W-:-:S05]  /*1e30*/  @P0 IADD3 R3, -R3, UR39, RZ ;  /* 0x0000002703030c10 */ /* 0x008fca000fffe1ff */
[----:B----4-:R-:W-:-:S04]  /*1e40*/  @P0 IMAD R4, R4, c[0x0][0x220], R3 ;  /* 0x0000880004040a24 */ /* 0x010fc800078e0203 */
[----:B------:R-:W-:-:S04]  /*1e50*/  @P0 IMAD R4, R4, c[0x0][0x220], R3 ;  /* 0x0000880004040a24 */ /* 0x000fc800078e0203 */
[----:B------:R-:W-:-:S06]  /*1e60*/  @P0 IMAD.WIDE R4, R4, R5, c[0x0][0x218] ;  /* 0x0000860004040625 */ /* 0x000fcc00078e0205 */
[----:B------:R-:W3:Y:S01]  /*1e70*/  @P0 LDG.E R4, [R4.64] ;  /* 0x0000002404040981 */ /* 0x000ee2000c1e1900 */
[----:B------:R-:W-:Y:S01]  /*1e80*/  MOV R3, UR40 ;  /* 0x0000002800037c02 */ /* 0x000fe20008000f00 */
[----:B-1----:R-:W-:Y:S02]  /*1e90*/  IMAD.U32 R6, RZ, RZ, UR40 ;  /* 0x00000028ff067e24 */ /* 0x002fe4000f8e00ff */
[----:B------:R-:W-:Y:S01]  /*1ea0*/  FMUL.FTZ R7, R0, c[0x0][0x1f0] ;  /* 0x00007c0000077a20 */ /* 0x000fe20000410000 */
[----:B------:R-:W-:-:S04]  /*1eb0*/  IADD3 R3, R3, -c[0x0][0x1d4], RZ ;  /* 0x8000750003037a10 */ /* 0x000fc80007ffe0ff */
[----:B-----5:R-:W-:-:S04]  /*1ec0*/  IMNMX R44, RZ, R3, !PT ;  /* 0x00000003ff2c7217 */ /* 0x020fc80007800200 */
[----:B------:R-:W-:Y:S01]  /*1ed0*/  IADD3 R0, -R44, -0x1, R6 ;  /* 0xffffffff2c007810 */ /* 0x000fe20007ffe106 */
[----:B------:R1:W-:Y:S01]  /*1ee0*/  STL [R1+0x190], R44 ;  /* 0x0001902c01007387 */ /* 0x0003e20000100800 */
[----:B---3--:R-:W-:-:S05]  /*1ef0*/  @P0 FADD.FTZ R7, R7, R4 ;  /* 0x0000000407070221 */ /* 0x008fca0000010000 */
[----:B------:R1:W-:Y:S04]  /*1f00*/  STL [R1+0x18c], R7 ;  /* 0x00018c0701007387 */ /* 0x0003e80000100800 */
[----:B------:R1:W-:Y:S02]  /*1f10*/  STS [R0.X4+0x440], R7 ;  /* 0x0004400700007388 */ /* 0x0003e40000004800 */
.L_x_996:
[----:B---3--:R-:W-:Y:S02]  /*1f20*/  WARPSYNC 0xffffffff ;  /* 0xffffffff00007948 */ /* 0x008fe40003800000 */
[----:B------:R-:W-:Y:S01]  /*1f30*/  BAR.SYNC.DEFER_BLOCKING 0x0 ;  /* 0x0000000000007b1d */ /* 0x000fe20000010000 */
[----:B-1----:R-:W-:-:S04]  /*1f40*/  MOV R0, UR39 ;  /* 0x0000002700007c02 */ /* 0x002fc80008000f00 */
[----:B-----5:R-:W-:Y:S01]  /*1f50*/  IADD3 R0, R0, 0x1f, -R44 ;  /* 0x0000001f00007810 */ /* 0x020fe20007ffe82c */
[----:B------:R-:W-:Y:S02]  /*1f60*/  ULDC UR61, c[0x0][0x1ec] ;  /* 0x00007b00003d7ab9 */ /* 0x000fe40000000800 */
[----:B------:R-:W-:Y:S01]  /*1f70*/  UISETP.NE.AND UP0, UPT, URZ, UR61, UPT ;  /* 0x0000003d3f00728c */ /* 0x000fe2000bf05270 */
[----:B------:R-:W-:-:S04]  /*1f80*/  SHF.R.S32.HI R3, RZ, 0x1f, R0 ;  /* 0x0000001fff037819 */ /* 0x000fc80000011400 */
[----:B------:R-:W-:Y:S02]  /*1f90*/  LEA.HI R3, R3, R0, RZ, 0x5 ;  /* 0x0000000003037211 */ /* 0x000fe400078f28ff */
[----:B------:R-:W-:Y:S02]  /*1fa0*/  PLOP3.LUT P1, PT, PT, PT, UP0, 0x80, 0x0 ;  /* 0x000000000000781c */ /* 0x000fe40003f2f008 */
[----:B------:R-:W-:Y:S01]  /*1fb0*/  LOP3.LUT R3, R3, 0xffffffe0, RZ, 0xc0, !PT ;  /* 0xffffffe003037812 */ /* 0x000fe200078ec0ff */
[----:B0-----:R-:W0:Y:S04]  /*1fc0*/  LDS.128 R20, [0x1e0] ;  /* 0x0001e000ff147984 */ /* 0x001e280000000c00 */
[----:B------:R-:W-:Y:S04]  /*1fd0*/  LDS.128 R16, [0x1d0] ;  /* 0x0001d000ff107984 */ /* 0x000fe80000000c00 */
[----:B------:R-:W-:Y:S04]  /*1fe0*/  LDS.128 R12, [0x1c0] ;  /* 0x0001c000ff0c7984 */ /* 0x000fe80000000c00 */
[----:B------:R-:W1:Y:S04]  /*1ff0*/  LDS.128 R48, [0x160] ;  /* 0x00016000ff307984 */ /* 0x000e680000000c00 */
[----:B------:R-:W-:Y:S04]  /*2000*/  LDS.128 R4, [0x1a0] ;  /* 0x0001a000ff047984 */ /* 0x000fe80000000c00 */
[----:B------:R-:W-:Y:S04]  /*2010*/  LDS.128 R32, [0x170] ;  /* 0x00017000ff207984 */ /* 0x000fe80000000c00 */
[----:B------:R-:W-:Y:S04]  /*2020*/  LDS.128 R8, [0x1b0] ;  /* 0x0001b000ff087984 */ /* 0x000fe80000000c00 */
[----:B------:R-:W-:Y:S04]  /*2030*/  LDS.128 R36, [0x180] ;  /* 0x00018000ff247984 */ /* 0x000fe80000000c00 */
[----:B------:R-:W-:Y:S04]  /*2040*/  LDS.128 R40, [0x190] ;  /* 0x00019000ff287984 */ /* 0x000fe80000000c00 */
[----:B--2---:R-:W-:Y:S01]  /*2050*/  LDS.128 R24, [0x1f0] ;  /* 0x0001f000ff187984 */ /* 0x004fe20000000c00 */
[----:B0-----:R0:W2:Y:S03]  /*2060*/  R2UR UR32, R23 ;  /* 0x00000000172073c2 */ /* 0x0010a600000e0000 */
[----:B------:R-:W-:Y:S05]  /*2070*/  LDS.128 R28, [0x200] ;  /* 0x00020000ff1c7984 */ /* 0x000fea0000000c00 */
[----:B------:R0:W3:Y:S01]  /*2080*/  R2UR UR33, R22 ;  /* 0x00000000162173c2 */ /* 0x0000e200000e0000 */
[----:B-1----:R-:W-:Y:S01]  /*2090*/  STL.64 [R1+0x180], R48 ;  /* 0x0001803001007387 */ /* 0x002fe20000100a00 */
[----:B------:R-:W-:-:S06]  /*20a0*/  MOV R0, R51 ;  /* 0x0000003300007202 */ /* 0x000fcc0000000f00 */
[----:B------:R0:W1:Y:S01]  /*20b0*/  R2UR UR34, R21 ;  /* 0x00000000152273c2 */ /* 0x00006200000e0000 */
[----:B------:R-:W-:Y:S07]  /*20c0*/  STL [R1+0x188], R50 ;  /* 0x0001883201007387 */ /* 0x000fee0000100800 */
[----:B------:R0:W4:Y:S02]  /*20d0*/  R2UR UR35, R20 ;  /* 0x00000000142373c2 */ /* 0x00012400000e0000 */
[----:B0-----:R-:W0:Y:S06]  /*20e0*/  LDS.128 R20, [0x40] ;  /* 0x00004000ff147984 */ /* 0x001e2c0000000c00 */
[----:B------:R1:W0:Y:S08]  /*20f0*/  R2UR UR28, R19 ;  /* 0x00000000131c73c2 */ /* 0x00023000000e0000 */
[----:B------:R1:W0:Y:S08]  /*2100*/  R2UR UR29, R18 ;  /* 0x00000000121d73c2 */ /* 0x00023000000e0000 */
[----:B------:R1:W2:Y:S08]  /*2110*/  R2UR UR30, R17 ;  /* 0x00000000111e73c2 */ /* 0x0002b000000e0000 */
[----:B------:R1:W2:Y:S02]  /*2120*/  R2UR UR31, R16 ;  /* 0x00000000101f73c2 */ /* 0x0002a400000e0000 */
[----:B-1----:R-:W1:Y:S06]  /*2130*/  LDS.128 R16, [0x50] ;  /* 0x00005000ff107984 */ /* 0x002e6c0000000c00 */
[----:B------:R2:W1:Y:S01]  /*2140*/  R2UR UR24, R15 ;  /* 0x000000000f1873c2 */ /* 0x00046200000e0000 */
[----:B0-----:R-:W-:Y:S07]  /*2150*/  STL.64 [R1+0x170], R20 ;  /* 0x0001701401007387 */ /* 0x001fee0000100a00 */
[----:B------:R2:W0:Y:S01]  /*2160*/  R2UR UR25, R14 ;  /* 0x000000000e1973c2 */ /* 0x00042200000e0000 */
[----:B------:R-:W-:Y:S04]  /*2170*/  STL.64 [R1+0x178], R22 ;  /* 0x0001781601007387 */ /* 0x000fe80000100a00 */
[----:B------:R-:W-:Y:S03]  /*2180*/  LDS.128 R20, [0x70] ;  /* 0x00007000ff147984 */ /* 0x000fe60000000c00 */
[----:B------:R2:W0:Y:S08]  /*2190*/  R2UR UR26, R13 ;  /* 0x000000000d1a73c2 */ /* 0x00043000000e0000 */
[----:B------:R2:W0:Y:S02]  /*21a0*/  R2UR UR27, R12 ;  /* 0x000000000c1b73c2 */ /* 0x00042400000e0000 */
[----:B--2---:R-:W2:Y:S06]  /*21b0*/  LDS.128 R12, [0x60] ;  /* 0x00006000ff0c7984 */ /* 0x004eac0000000c00 */
[----:B------:R0:W0:Y:S01]  /*21c0*/  R2UR UR16, R7 ;  /* 0x00000000071073c2 */ /* 0x00002200000e0000 */
[----:B-1----:R-:W-:Y:S07]  /*21d0*/  STL.64 [R1+0x160], R16 ;  /* 0x0001601001007387 */ /* 0x002fee0000100a00 */
[----:B------:R0:W1:Y:S01]  /*21e0*/  R2UR UR17, R6 ;  /* 0x00000000061173c2 */ /* 0x00006200000e0000 */
[----:B------:R-:W-:Y:S04]  /*21f0*/  STL.64 [R1+0x168], R18 ;  /* 0x0001681201007387 */ /* 0x000fe80000100a00 */
[----:B------:R-:W1:Y:S03]  /*2200*/  LDS.128 R16, [0x80] ;  /* 0x00008000ff107984 */ /* 0x000e660000000c00 */
[----:B------:R0:W1:Y:S08]  /*2210*/  R2UR UR18, R5 ;  /* 0x00000000051273c2 */ /* 0x00007000000e0000 */
[----:B------:R0:W1:Y:S02]  /*2220*/  R2UR UR19, R4 ;  /* 0x00000000041373c2 */ /* 0x00006400000e0000 */
[----:B0-----:R-:W-:Y:S06]  /*2230*/  LDS.128 R4, [0x220] ;  /* 0x00022000ff047984 */ /* 0x001fec0000000c00 */
[----:B------:R0:W0:Y:S01]  /*2240*/  R2UR UR4, R35 ;  /* 0x00000000230473c2 */ /* 0x00002200000e0000 */
[----:B--2---:R-:W-:Y:S07]  /*2250*/  STL.64 [R1+0x150], R12 ;  /* 0x0001500c01007387 */ /* 0x004fee0000100a00 */
[----:B------:R0:W2:Y:S01]  /*2260*/  R2UR UR5, R34 ;  /* 0x00000000220573c2 */ /* 0x0000a200000e0000 */
[----:B------:R-:W-:Y:S04]  /*2270*/  STL.64 [R1+0x158], R14 ;  /* 0x0001580e01007387 */ /* 0x000fe80000100a00 */
[----:B------:R-:W2:Y:S03]  /*2280*/  LDS.128 R12, [0x90] ;  /* 0x00009000ff0c7984 */ /* 0x000ea60000000c00 */
[----:B------:R0:W0:Y:S01]  /*2290*/  R2UR UR6, R33 ;  /* 0x00000000210673c2 */ /* 0x00002200000e0000 */
[----:B------:R-:W-:Y:S04]  /*22a0*/  STL.64 [R1+0x140], R20 ;  /* 0x0001401401007387 */ /* 0x000fe80000100a00 */
[----:B------:R-:W-:Y:S03]  /*22b0*/  STL.64 [R1+0x148], R22 ;  /* 0x0001481601007387 */ /* 0x000fe60000100a00 */
[----:B------:R0:W2:Y:S01]  /*22c0*/  R2UR UR7, R32 ;  /* 0x00000000200773c2 */ /* 0x0000a200000e0000 */
[----:B------:R-:W3:Y:S04]  /*22d0*/  LDS.128 R20, [0xa0] ;  /* 0x0000a000ff147984 */ /* 0x000ee80000000c00 */
[----:B-1----:R-:W-:Y:S03]  /*22e0*/  STL.64 [R1+0x130], R16 ;  /* 0x0001301001007387 */ /* 0x002fe60000100a00 */
[----:B------:R1:W1:Y:S01]  /*22f0*/  R2UR UR20, R11 ;  /* 0x000000000b1473c2 */ /* 0x00026200000e0000 */
[----:B------:R-:W-:Y:S04]  /*2300*/  STL.64 [R1+0x138], R18 ;  /* 0x0001381201007387 */ /* 0x000fe80000100a00 */
[----:B------:R-:W1:Y:S03]  /*2310*/  LDS.128 R16, [0xb0] ;  /* 0x0000b000ff107984 */ /* 0x000e660000000c00 */
[----:B------:R1:W1:Y:S01]  /*2320*/  R2UR UR21, R10 ;  /* 0x000000000a1573c2 */ /* 0x00026200000e0000 */
[----:B0-----:R-:W-:Y:S07]  /*2330*/  LDS.128 R32, [0x210] ;  /* 0x00021000ff207984 */ /* 0x001fee0000000c00 */
[----:B------:R0:W0:Y:S01]  /*2340*/  R2UR UR22, R9 ;  /* 0x00000000091673c2 */ /* 0x00002200000e0000 */
[----:B--2---:R-:W-:Y:S07]  /*2350*/  STL.64 [R1+0x120], R12 ;  /* 0x0001200c01007387 */ /* 0x004fee0000100a00 */
[----:B------:R0:W2:Y:S01]  /*2360*/  R2UR UR23, R8 ;  /* 0x00000000081773c2 */ /* 0x0000a200000e0000 */
[----:B------:R-:W-:Y:S04]  /*2370*/  STL.64 [R1+0x128], R14 ;  /* 0x0001280e01007387 */ /* 0x000fe80000100a00 */
[----:B------:R-:W2:Y:S03]  /*2380*/  LDS.128 R12, [0xc0] ;  /* 0x0000c000ff0c7984 */ /* 0x000ea60000000c00 */
[----:B------:R0:W2:Y:S01]  /*2390*/  R2UR UR61, R0 ;  /* 0x00000000003d73c2 */ /* 0x0000a200000e0000 */
[----:B---3--:R-:W-:Y:S04]  /*23a0*/  STL.64 [R1+0x110], R20 ;  /* 0x0001101401007387 */ /* 0x008fe80000100a00 */
[----:B------:R-:W-:Y:S01]  /*23b0*/  STL.64 [R1+0x118], R22 ;  /* 0x0001181601007387 */ /* 0x000fe20000100a00 */
[----:B0-----:R-:W-:-:S02]  /*23c0*/  IADD3 R0, R3, R44, RZ ;  /* 0x0000002c03007210 */ /* 0x001fc40007ffe0ff */
[----:B------:R0:W3:Y:S01]  /*23d0*/  R2UR UR54, R6 ;  /* 0x00000000063673c2 */ /* 0x0000e200000e0000 */
[----:B------:R-:W3:Y:S04]  /*23e0*/  LDS.128 R20, [0xd0] ;  /* 0x0000d000ff147984 */ /* 0x000ee80000000c00 */
[----:B-1----:R-:W-:Y:S01]  /*23f0*/  STL.64 [R1+0x100], R16 ;  /* 0x0001001001007387 */ /* 0x002fe20000100a00 */
[----:B0-----:R-:W-:-:S03]  /*2400*/  IMAD.IADD R6, R45, 0x1, R44 ;  /* 0x000000012d067824 */ /* 0x001fc600078e022c */
[----:B------:R-:W-:Y:S01]  /*2410*/  STL.64 [R1+0x108], R18 ;  /* 0x0001081201007387 */ /* 0x000fe20000100a00 */
[----:B------:R0:W1:Y:S03]  /*2420*/  R2UR UR8, R39 ;  /* 0x00000000270873c2 */ /* 0x00006600000e0000 */
[----:B------:R-:W0:Y:S01]  /*2430*/  LDS.128 R16, [0xe0] ;  /* 0x0000e000ff107984 */ /* 0x000e220000000c00 */
[----:B------:R-:W-:-:S03]  /*2440*/  ISETP.GE.AND P0, PT, R6, R0, PT ;  /* 0x000000000600720c */ /* 0x000fc60003f06270 */
[----:B------:R-:W-:Y:S01]  /*2450*/  LDS.128 R8, [0x230] ;  /* 0x00023000ff087984 */ /* 0x000fe20000000c00 */
[----:B------:R0:W0:Y:S08]  /*2460*/  R2UR UR9, R38 ;  /* 0x00000000260973c2 */ /* 0x00003000000e0000 */
[----:B------:R0:W0:Y:S01]  /*2470*/  R2UR UR10, R37 ;  /* 0x00000000250a73c2 */ /* 0x00002200000e0000 */
[----:B--2---:R-:W-:Y:S04]  /*2480*/  STL.64 [R1+0xf0], R12 ;  /* 0x0000f00c01007387 */ /* 0x004fe80000100a00 */
[----:B------:R-:W-:Y:S03]  /*2490*/  STL.64 [R1+0xf8], R14 ;  /* 0x0000f80e01007387 */ /* 0x000fe60000100a00 */
[----:B------:R2:W1:Y:S01]  /*24a0*/  R2UR UR11, R36 ;  /* 0x00000000240b73c2 */ /* 0x00046200000e0000 */
[----:B------:R-:W1:Y:S04]  /*24b0*/  LDS.128 R12, [0xf0] ;  /* 0x0000f000ff0c7984 */ /* 0x000e680000000c00 */
[----:B---3--:R-:W-:Y:S03]  /*24c0*/  STL.64 [R1+0xe0], R20 ;  /* 0x0000e01401007387 */ /* 0x008fe60000100a00 */
[----:B------:R2:W3:Y:S01]  /*24d0*/  R2UR UR12, R43 ;  /* 0x000000002b0c73c2 */ /* 0x0004e200000e0000 */
[----:B------:R-:W-:Y:S04]  /*24e0*/  STL.64 [R1+0xe8], R22 ;  /* 0x0000e81601007387 */ /* 0x000fe80000100a00 */
[----:B------:R-:W2:Y:S03]  /*24f0*/  LDS.128 R20, [0x100] ;  /* 0x00010000ff147984 */ /* 0x000ea60000000c00 */
[----:B------:R1:W1:Y:S01]  /*2500*/  R2UR UR13, R42 ;  /* 0x000000002a0d73c2 */ /* 0x00026200000e0000 */
[----:B0-----:R-:W-:Y:S04]  /*2510*/  STL.64 [R1+0xd0], R16 ;  /* 0x0000d01001007387 */ /* 0x001fe80000100a00 */
[----:B------:R-:W-:Y:S03]  /*2520*/  STL.64 [R1+0xd8], R18 ;  /* 0x0000d81201007387 */ /* 0x000fe60000100a00 */
[----:B------:R0:W0:Y:S01]  /*2530*/  R2UR UR14, R41 ;  /* 0x00000000290e73c2 */ /* 0x00002200000e0000 */
[----:B------:R-:W0:Y:S07]  /*2540*/  LDS.128 R16, [0x110] ;  /* 0x00011000ff107984 */ /* 0x000e2e0000000c00 */
[----:B------:R0:W0:Y:S08]  /*2550*/  R2UR UR15, R40 ;  /* 0x00000000280f73c2 */ /* 0x00003000000e0000 */
[----:B------:R0:W0:Y:S01]  /*2560*/  R2UR UR41, R27 ;  /* 0x000000001b2973c2 */ /* 0x00002200000e0000 */
[----:B-1----:R-:W-:Y:S04]  /*2570*/  STL.64 [R1+0xc0], R12 ;  /* 0x0000c00c01007387 */ /* 0x002fe80000100a00 */
[----:B------:R-:W-:Y:S03]  /*2580*/  STL.64 [R1+0xc8], R14 ;  /* 0x0000c80e01007387 */ /* 0x000fe60000100a00 */
[----:B------:R1:W1:Y:S01]  /*2590*/  R2UR UR42, R26 ;  /* 0x000000001a2a73c2 */ /* 0x00026200000e0000 */
[----:B------:R-:W1:Y:S04]  /*25a0*/  LDS.128 R12, [0x120] ;  /* 0x00012000ff0c7984 */ /* 0x000e680000000c00 */
[----:B--2---:R-:W-:Y:S03]  /*25b0*/  STL.64 [R1+0xb0], R20 ;  /* 0x0000b01401007387 */ /* 0x004fe60000100a00 */
[----:B------:R2:W1:Y:S01]  /*25c0*/  R2UR UR43, R25 ;  /* 0x00000000192b73c2 */ /* 0x00046200000e0000 */
        /* <DEDUP_REMOVED lines=13> */
[----:B--2---:R2:W-:Y:S03]  /*26a0*/  STL.64 [R1+0x80], R20 ;  /* 0x0000801401007387 */ /* 0x0045e60000100a00 */
[----:B------:R2:W1:Y:S01]  /*26b0*/  R2UR UR49, R35 ;  /* 0x00000000233173c2 */ /* 0x00046200000e0000 */
[----:B------:R2:W-:Y:S07]  /*26c0*/  STL.64 [R1+0x88], R22 ;  /* 0x0000881601007387 */ /* 0x0005ee0000100a00 */
[----:B------:R2:W1:Y:S01]  /*26d0*/  R2UR UR50, R34 ;  /* 0x00000000223273c2 */ /* 0x00046200000e0000 */
[----:B0-----:R2:W-:Y:S04]  /*26e0*/  STL.64 [R1+0x70], R16 ;  /* 0x0000701001007387 */ /* 0x0015e80000100a00 */
[----:B------:R2:W-:Y:S03]  /*26f0*/  STL.64 [R1+0x78], R18 ;  /* 0x0000781201007387 */ /* 0x0005e60000100a00 */
[----:B------:R2:W0:Y:S08]  /*2700*/  R2UR UR51, R33 ;  /* 0x00000000213373c2 */ /* 0x00043000000e0000 */
[----:B------:R2:W0:Y:S08]  /*2710*/  R2UR UR52, R32 ;  /* 0x00000000203473c2 */ /* 0x00043000000e0000 */
[----:B------:R2:W0:Y:S01]  /*2720*/  R2UR UR53, R7 ;  /* 0x00000000073573c2 */ /* 0x00042200000e0000 */
[----:B-1----:R2:W-:Y:S04]  /*2730*/  STL.64 [R1+0x60], R12 ;  /* 0x0000600c01007387 */ /* 0x0025e80000100a00 */
[----:B------:R2:W-:Y:S03]  /*2740*/  STL.64 [R1+0x68], R14 ;  /* 0x0000680e01007387 */ /* 0x0005e60000100a00 */
[----:B------:R2:W1:Y:S01]  /*2750*/  R2UR UR55, R5 ;  /* 0x00000000053773c2 */ /* 0x00046200000e0000 */
[----:B------:R2:W-:Y:S07]  /*2760*/  STL [R1+0x198], R0 ;  /* 0x0001980001007387 */ /* 0x0005ee0000100800 */
[----:B------:R2:W0:Y:S08]  /*2770*/  R2UR UR56, R4 ;  /* 0x00000000043873c2 */ /* 0x00043000000e0000 */
[----:B------:R2:W0:Y:S08]  /*2780*/  R2UR UR57, R11 ;  /* 0x000000000b3973c2 */ /* 0x00043000000e0000 */
[----:B------:R2:W0:Y:S08]  /*2790*/  R2UR UR58, R10 ;  /* 0x000000000a3a73c2 */ /* 0x00043000000e0000 */
[----:B------:R2:W0:Y:S08]  /*27a0*/  R2UR UR59, R9 ;  /* 0x00000000093b73c2 */ /* 0x00043000000e0000 */
[----:B------:R2:W0:Y:S01]  /*27b0*/  R2UR UR60, R8 ;  /* 0x00000000083c73c2 */ /* 0x00042200000e0000 */
[----:B------:R-:W-:Y:S05]  /*27c0*/  @P1 BRA `(.L_x_997) ;  /* 0x000002c000001947 */ /* 0x000fea0003800000 */
[----:B-1234-:R-:W1:Y:S04]  /*27d0*/  LDS.128 R16, [0x240] ;  /* 0x00024000ff107984 */ /* 0x01ee680000000c00 */
[----:B------:R-:W2:Y:S04]  /*27e0*/  LDS.128 R12, [0x250] ;  /* 0x00025000ff0c7984 */ /* 0x000ea80000000c00 */
[----:B------:R-:W3:Y:S04]  /*27f0*/  LDS.128 R8, [0x260] ;  /* 0x00026000ff087984 */ /* 0x000ee80000000c00 */
[----:B------:R-:W-:Y:S04]  /*2800*/  LDS.128 R248, [0x2a0] ;  /* 0x0002a000fff87984 */ /* 0x000fe80000000c00 */
[----:B------:R-:W-:Y:S04]  /*2810*/  LDS.128 R244, [0x2b0] ;  /* 0x0002b000fff47984 */ /* 0x000fe80000000c00 */
[----:B------:R-:W-:Y:S04]  /*2820*/  LDS.128 R240, [0x2c0] ;  /* 0x0002c000fff07984 */ /* 0x000fe80000000c00 */
[----:B------:R-:W-:Y:S04]  /*2830*/  LDS.128 R236, [0x2d0] ;  /* 0x0002d000ffec7984 */ /* 0x000fe80000000c00 */
[----:B------:R-:W-:Y:S04]  /*2840*/  LDS.128 R20, [0x300] ;  /* 0x00030000ff147984 */ /* 0x000fe80000000c00 */
[----:B------:R-:W-:Y:S04]  /*2850*/  LDS.128 R24, [0x310] ;  /* 0x00031000ff187984 */ /* 0x000fe80000000c00 */
[----:B------:R-:W-:Y:S04]  /*2860*/  LDS.128 R28, [0x320] ;  /* 0x00032000ff1c7984 */ /* 0x000fe80000000c00 */
[----:B-1----:R-:W-:Y:S04]  /*2870*/  STL.64 [R1+0x50], R16 ;  /* 0x0000501001007387 */ /* 0x002fe80000100a00 */
[----:B------:R-:W-:Y:S04]  /*2880*/  STL.64 [R1+0x58], R18 ;  /* 0x0000581201007387 */ /* 0x000fe80000100a00 */
[----:B------:R-:W1:Y:S04]  /*2890*/  LDS.128 R16, [0x270] ;  /* 0x00027000ff107984 */ /* 0x000e680000000c00 */
[----:B--2---:R-:W-:Y:S04]  /*28a0*/  STL.64 [R1+0x40], R12 ;  /* 0x0000400c01007387 */ /* 0x004fe80000100a00 */
[----:B------:R-:W-:Y:S04]  /*28b0*/  STL.64 [R1+0x48], R14 ;  /* 0x0000480e01007387 */ /* 0x000fe80000100a00 */
[----:B------:R-:W2:Y:S04]  /*28c0*/  LDS.128 R12, [0x280] ;  /* 0x00028000ff0c7984 */ /* 0x000ea80000000c00 */
[----:B---3--:R-:W-:Y:S04]  /*28d0*/  STL.64 [R1+0x30], R8 ;  /* 0x0000300801007387 */ /* 0x008fe80000100a00 */
[----:B------:R-:W-:Y:S04]  /*28e0*/  STL.64 [R1+0x38], R10 ;  /* 0x0000380a01007387 */ /* 0x000fe80000100a00 */
[----:B------:R-:W3:Y:S04]  /*28f0*/  LDS.128 R8, [0x290] ;  /* 0x00029000ff087984 */ /* 0x000ee80000000c00 */
[----:B------:R-:W4:Y:S04]  /*2900*/  LDS.128 R32, [0x330] ;  /* 0x00033000ff207984 */ /* 0x000f280000000c00 */
[----:B------:R-:W0:Y:S04]  /*2910*/  LDS.128 R36, [0x340] ;  /* 0x00034000ff247984 */ /* 0x000e280000000c00 */
[----:B------:R-:W0:Y:S04]  /*2920*/  LDS.128 R40, [0x350] ;  /* 0x00035000ff287984 */ /* 0x000e280000000c00 */
[----:B-1----:R1:W-:Y:S04]  /*2930*/  STL.64 [R1+0x20], R16 ;  /* 0x0000201001007387 */ /* 0x0023e80000100a00 */
[----:B------:R1:W-:Y:S04]  /*2940*/  STL.64 [R1+0x28], R18 ;  /* 0x0000281201007387 */ /* 0x0003e80000100a00 */
[----:B------:R-:W0:Y:S04]  /*2950*/  LDS.128 R16, [0x2f0] ;  /* 0x0002f000ff107984 */ /* 0x000e280000000c00 */
[----:B--2---:R1:W-:Y:S04]  /*2960*/  STL.64 [R1+0x10], R12 ;  /* 0x0000100c01007387 */ /* 0x0043e80000100a00 */
[----:B------:R1:W-:Y:S04]  /*2970*/  STL.64 [R1+0x18], R14 ;  /* 0x0000180e01007387 */ /* 0x0003e80000100a00 */
[----:B------:R-:W2:Y:S04]  /*2980*/  LDS.128 R12, [0x2e0] ;  /* 0x0002e000ff0c7984 */ /* 0x000ea80000000c00 */
        /* <DEDUP_REMOVED lines=14> */
[----:B---3--:R1:W-:Y:S04]  /*2a70*/  STL.64 [R1], R8 ;  /* 0x0000000801007387 */ /* 0x0083e80000100a00 */
[----:B------:R1:W-:Y:S02]  /*2a80*/  STL.64 [R1+0x8], R10 ;  /* 0x0000080a01007387 */ /* 0x0003e40000100a00 */
.L_x_997:
[----:B-1234-:R-:W-:Y:S01]  /*2a90*/  BSSY B0, `(.L_x_998) ;  /* 0x00006cf000007945 */ /* 0x01efe20003800000 */
[----:B------:R-:W-:Y:S01]  /*2aa0*/  IMAD R0, R101, 0x60, RZ ;  /* 0x0000006065007824 */ /* 0x000fe200078e02ff */
[----:B------:R-:W-:Y:S05]  /*2ab0*/  @P0 BRA `(.L_x_999) ;  /* 0x00006cc000000947 */ /* 0x000fea0003800000 */
[----:B------:R-:W-:Y:S01]  /*2ac0*/  IABS R3, c[0x0][0x1d4] ;  /* 0x0000750000037a13 */ /* 0x000fe20000000000 */
[----:B------:R-:W-:-:S03]  /*2ad0*/  HFMA2.MMA R4, -RZ, RZ, 0, 0 ;  /* 0x00000000ff047435 */ /* 0x000fc600000001ff */
[----:B------:R-:W-:Y:S01]  /*2ae0*/  MOV R7, R3 ;  /* 0x0000000300077202 */ /* 0x000fe20000000f00 */
[----:B------:R-:W-:-:S03]  /*2af0*/  IMAD R3, R100, c[0x0][0x1d4], RZ ;  /* 0x0000750064037a24 */ /* 0x000fc600078e02ff */
[----:B------:R-:W1:Y:S08]  /*2b00*/  I2F.RP R9, R7 ;  /* 0x0000000700097306 */ /* 0x000e700000209400 */
[----:B-1----:R-:W1:Y:S02]  /*2b10*/  MUFU.RCP R9, R9 ;  /* 0x0000000900097308 */ /* 0x002e640000001000 */
[----:B-1----:R-:W-:-:S06]  /*2b20*/  IADD3 R5, R9, 0xffffffe, RZ ;  /* 0x0ffffffe09057810 */ /* 0x002fcc0007ffe0ff */
[----:B------:R-:W1:Y:S02]  /*2b30*/  F2I.FTZ.U32.TRUNC.NTZ R5, R5 ;  /* 0x0000000500057305 */ /* 0x000e64000021f000 */
[----:B-1----:R-:W-:-:S04]  /*2b40*/  IMAD.MOV R11, RZ, RZ, -R5 ;  /* 0x000000ffff0b7224 */ /* 0x002fc800078e0a05 */
[----:B------:R-:W-:-:S04]  /*2b50*/  IMAD R11, R11, R7, RZ ;  /* 0x000000070b0b7224 */ /* 0x000fc800078e02ff */
[----:B------:R-:W-:Y:S01]  /*2b60*/  IMAD.HI.U32 R7, R5, R11, R4 ;  /* 0x0000000b05077227 */ /* 0x000fe200078e0004 */
[----:B------:R-:W-:Y:S02]  /*2b70*/  MOV R4, R6 ;  /* 0x0000000600047202 */ /* 0x000fe40000000f00 */
[----:B------:R-:W-:Y:S02]  /*2b80*/  SHF.R.S32.HI R5, RZ, 0x1f, R3 ;  /* 0x0000001fff057819 */ /* 0x000fe40000011403 */
[----:B------:R1:W-:Y:S04]  /*2b90*/  STL [R1+0x19c], R7 ;  /* 0x00019c0701007387 */ /* 0x0003e80000100800 */
.L_x_1066:
[----:B------:R-:W2:Y:S04]  /*2ba0*/  LDL R10, [R1+0x19c] ;  /* 0x00019c00010a7983 */ /* 0x000ea80000100800 */
[----:B------:R-:W3:Y:S01]  /*2bb0*/  S2R R5, SR_CTAID.Y ;  /* 0x0000000000057919 */ /* 0x000ee20000002600 */
[----:B------:R-:W-:-:S04]  /*2bc0*/  ISETP.NE.U32.AND P0, PT, RZ, c[0x0][0x200], PT ;  /* 0x00008000ff007a0c */ /* 0x000fc80003f05070 */
[----:B------:R-:W-:Y:S01]  /*2bd0*/  ISETP.NE.AND.EX P0, PT, RZ, c[0x0][0x204], PT, P0 ;  /* 0x00008100ff007a0c */ /* 0x000fe20003f05300 */
[----:B---3--:R-:W-:-:S12]  /*2be0*/  IMAD R8, R5, c[0x0][0x1d4], RZ ;  /* 0x0000750005087a24 */ /* 0x008fd800078e02ff */
[----:B------:R-:W-:Y:S02]  /*2bf0*/  @P0 SHF.R.S32.HI R5, RZ, 0x1f, R4 ;  /* 0x0000001fff050819 */ /* 0x000fe40000011404 */
[--C-:B-1----:R-:W-:Y:S02]  /*2c00*/  @P0 SHF.R.S32.HI R7, RZ, 0x1f, R8.reuse ;  /* 0x0000001fff070819 */ /* 0x102fe40000011408 */
[----:B------:R-:W-:-:S04]  /*2c10*/  @P0 IADD3 R6, P2, P3, R4, c[0x0][0x200], R8 ;  /* 0x0000800004060a10 */ /* 0x000fc80007b5e008 */
[----:B------:R-:W-:-:S05]  /*2c20*/  @P0 IADD3.X R7, R5, c[0x0][0x204], R7, P2, P3 ;  /* 0x0000810005070a10 */ /* 0x000fca00017e6407 */
[----:B------:R2:W3:Y:S01]  /*2c30*/  @P0 LDG.E.U8 R6, [R6.64] ;  /* 0x0000002406060981 */ /* 0x0004e2000c1e1100 */
[----:B------:R-:W-:Y:S02]  /*2c40*/  IABS R5, R4 ;  /* 0x0000000400057213 */ /* 0x000fe40000000000 */
[----:B------:R-:W-:Y:S02]  /*2c50*/  IABS R9, c[0x0][0x1d4] ;  /* 0x0000750000097a13 */ /* 0x000fe40000000000 */
[----:B------:R-:W-:Y:S01]  /*2c60*/  ISETP.GE.AND P3, PT, R4, RZ, PT ;  /* 0x000000ff0400720c */ /* 0x000fe20003f66270 */
[----:B------:R-:W1:Y:S01]  /*2c70*/  S2R R225, SR_CTAID.X ;  /* 0x0000000000e17919 */ /* 0x000e620000002500 */
[----:B------:R-:W-:Y:S01]  /*2c80*/  BSSY B1, `(.L_x_1000) ;  /* 0x0000043000017945 */ /* 0x000fe20003800000 */
[----:B--2---:R-:W-:-:S04]  /*2c90*/  IMAD.HI.U32 R7, R10, R5, RZ ;  /* 0x000000050a077227 */ /* 0x004fc800078e00ff */
[----:B------:R-:W-:Y:S01]  /*2ca0*/  IMAD.MOV R7, RZ, RZ, -R7 ;  /* 0x000000ffff077224 */ /* 0x000fe200078e0a07 */
[----:B------:R-:W-:-:S03]  /*2cb0*/  IABS R10, c[0x0][0x1d4] ;  /* 0x00007500000a7a13 */ /* 0x000fc60000000000 */
[----:B------:R-:W-:-:S05]  /*2cc0*/  IMAD R5, R9, R7, R5 ;  /* 0x0000000709057224 */ /* 0x000fca00078e0205 */
[----:B------:R-:W-:-:S13]  /*2cd0*/  ISETP.GT.U32.AND P2, PT, R10, R5, PT ;  /* 0x000000050a00720c */ /* 0x000fda0003f44070 */
[----:B------:R-:W-:-:S04]  /*2ce0*/  @!P2 IADD3 R5, R5, -R9, RZ ;  /* 0x800000090505a210 */ /* 0x000fc80007ffe0ff */
[----:B------:R-:W-:-:S13]  /*2cf0*/  ISETP.GT.U32.AND P2, PT, R10, R5, PT ;  /* 0x000000050a00720c */ /* 0x000fda0003f44070 */
[----:B------:R-:W-:Y:S02]  /*2d00*/  @!P2 IADD3 R5, R5, -R9, RZ ;  /* 0x800000090505a210 */ /* 0x000fe40007ffe0ff */
[----:B------:R-:W-:-:S03]  /*2d10*/  ISETP.NE.AND P2, PT, RZ, c[0x0][0x1d4], PT ;  /* 0x00007500ff007a0c */ /* 0x000fc60003f45270 */
[----:B------:R-:W-:Y:S01]  /*2d20*/  @!P3 IMAD.MOV R5, RZ, RZ, -R5 ;  /* 0x000000ffff05b224 */ /* 0x000fe200078e0a05 */
[----:B---3--:R-:W-:-:S09]  /*2d30*/  ISETP.NE.AND P0, PT, R6, RZ, P0 ;  /* 0x000000ff0600720c */ /* 0x008fd20000705270 */
[----:B------:R-:W-:-:S04]  /*2d40*/  @!P2 LOP3.LUT R5, RZ, c[0x0][0x1d4], RZ, 0x33, !PT ;  /* 0x00007500ff05aa12 */ /* 0x000fc800078e33ff */
[----:B------:R-:W-:Y:S02]  /*2d50*/  SHF.R.S32.HI R6, RZ, 0x1f, R5 ;  /* 0x0000001fff067819 */ /* 0x000fe40000011405 */
[----:B------:R-:W-:-:S04]  /*2d60*/  IADD3 R7, P2, R5, R8, RZ ;  /* 0x0000000805077210 */ /* 0x000fc80007f5e0ff */
[----:B------:R-:W-:Y:S02]  /*2d70*/  LEA.HI.X.SX32 R8, R8, R6, 0x1, P2 ;  /* 0x0000000608087211 */ /* 0x000fe400010f0eff */
[----:B------:R-:W-:Y:S02]  /*2d80*/  ISETP.GE.AND P2, PT, R4, UR39, PT ;  /* 0x0000002704007c0c */ /* 0x000fe4000bf46270 */
[----:B------:R-:W-:-:S04]  /*2d90*/  LEA R6, P3, R7, c[0x0][0x1a8], 0x2 ;  /* 0x00006a0007067a11 */ /* 0x000fc800078610ff */
[----:B------:R-:W-:-:S07]  /*2da0*/  LEA.HI.X R7, R7, c[0x0][0x1ac], R8, 0x2, P3 ;  /* 0x00006b0007077a11 */ /* 0x000fce00018f1408 */
[----:B-----5:R-:W-:Y:S05]  /*2db0*/  @P2 BRA `(.L_x_1001) ;  /* 0x000002f000002947 */ /* 0x020fea0003800000 */
[----:B-1----:R-:W-:Y:S01]  /*2dc0*/  MOV R10, c[0x0][0x1d4] ;  /* 0x00007500000a7a02 */ /* 0x002fe20000000f00 */
[----:B------:R-:W-:Y:S01]  /*2dd0*/  IMAD.SHL.U32 R224, R5, 0x4, RZ ;  /* 0x0000000405e07824 */ /* 0x000fe200078e00ff */
[----:B------:R-:W-:Y:S01]  /*2de0*/  MOV R8, UR4 ;  /* 0x0000000400087c02 */ /* 0x000fe20008000f00 */
[----:B------:R-:W-:Y:S02]  /*2df0*/  ULDC UR4, c[0x0][0x1ec] ;  /* 0x00007b0000047ab9 */ /* 0x000fe40000000800 */
[----:B------:R-:W-:Y:S01]  /*2e00*/  IMAD R10, R10, 0x60, RZ ;  /* 0x000000600a0a7824 */ /* 0x000fe200078e02ff */
[----:B------:R-:W-:Y:S01]  /*2e10*/  UISETP.NE.AND UP0, UPT, URZ, UR4, UPT ;  /* 0x000000043f00728c */ /* 0x000fe2000bf05270 */
[----:B------:R1:W2:Y:S03]  /*2e20*/  R2UR UR4, R8 ;  /* 0x00000000080473c2 */ /* 0x0002a600000e0000 */
[----:B------:R-:W-:-:S13]  /*2e30*/  ISETP.GE.AND P3, PT, R224, R10, PT ;  /* 0x0000000ae000720c */ /* 0x000fda0003f66270 */
[----:B-1----:R-:W3:Y:S01]  /*2e40*/  @!P3 LDG.E R8, [R6.64] ;  /* 0x000000240608b981 */ /* 0x002ee2000c1e1900 */
[----:B------:R-:W-:Y:S01]  /*2e50*/  @!P3 IMAD R9, R0, c[0x0][0x1d4], RZ ;  /* 0x000075000009ba24 */ /* 0x000fe200078e02ff */
[----:B------:R-:W-:Y:S01]  /*2e60*/  CS2R R102, SRZ ;  /* 0x0000000000667805 */ /* 0x000fe2000001ff00 */
[----:B------:R-:W-:Y:S01]  /*2e70*/  CS2R R100, SRZ ;  /* 0x0000000000647805 */ /* 0x000fe2000001ff00 */
[----:B---3--:R-:W-:-:S04]  /*2e80*/  @!P3 IMAD R8, R8, c[0x0][0x1d8], RZ ;  /* 0x000076000808ba24 */ /* 0x008fc800078e02ff */
[----:B------:R-:W-:-:S04]  /*2e90*/  @!P3 IMAD R8, R8, 0x60, RZ ;  /* 0x000000600808b824 */ /* 0x000fc800078e02ff */
[----:B------:R-:W-:Y:S01]  /*2ea0*/  @!P3 IMAD R10, R8, c[0x0][0x1d4], R224 ;  /* 0x00007500080aba24 */ /* 0x000fe200078e02e0 */
[----:B------:R-:W-:-:S04]  /*2eb0*/  @!P3 SHF.R.S32.HI R8, RZ, 0x1f, R9 ;  /* 0x0000001fff08b819 */ /* 0x000fc80000011409 */
[----:B------:R-:W-:-:S04]  /*2ec0*/  @!P3 IADD3 R9, P1, R10, R9, RZ ;  /* 0x000000090a09b210 */ /* 0x000fc80007f3e0ff */
[----:B------:R-:W-:Y:S02]  /*2ed0*/  @!P3 LEA.HI.X.SX32 R10, R10, R8, 0x1, P1 ;  /* 0x000000080a0ab211 */ /* 0x000fe400008f0eff */
[----:B------:R-:W-:-:S04]  /*2ee0*/  @!P3 LEA R8, P1, R9, c[0x0][0x198], 0x2 ;  /* 0x000066000908ba11 */ /* 0x000fc800078210ff */
[----:B------:R-:W-:-:S05]  /*2ef0*/  @!P3 LEA.HI.X R9, R9, c[0x0][0x19c], R10, 0x2, P1 ;  /* 0x000067000909ba11 */ /* 0x000fca00008f140a */
[----:B------:R1:W5:Y:S01]  /*2f00*/  @!P3 LDG.E.128 R100, [R8.64] ;  /* 0x000000240864b981 */ /* 0x000362000c1e1d00 */
[----:B------:R-:W-:-:S13]  /*2f10*/  PLOP3.LUT P1, PT, PT, PT, UP0, 0x80, 0x0 ;  /* 0x000000000000781c */ /* 0x000fda0003f2f008 */
[----:B--2---:R-:W-:Y:S05]  /*2f20*/  @P1 BRA `(.L_x_1001) ;  /* 0x0000018000001947 */ /* 0x004fea0003800000 */
[----:B-1----:R-:W-:Y:S01]  /*2f30*/  ISETP.NE.AND P5, PT, R2, RZ, PT ;  /* 0x000000ff0200720c */ /* 0x002fe20003fa5270 */
[----:B------:R-:W2:Y:S04]  /*2f40*/  LDL R232, [R1+0x54] ;  /* 0x0000540001e87983 */ /* 0x000ea80000100800 */
[----:B------:R-:W3:Y:S04]  /*2f50*/  LDL R226, [R1+0x58] ;  /* 0x0000580001e27983 */ /* 0x000ee80000100800 */
[----:B------:R-:W4:Y:S04]  /*2f60*/  LDL R233, [R1+0x50] ;  /* 0x0000500001e97983 */ /* 0x000f280000100800 */
[----:B------:R-:W-:Y:S01]  /*2f70*/  @P5 IMAD R8, R252, c[0x0][0x1d8], R225 ;  /* 0x00007600fc085a24 */ /* 0x000fe200078e02e1 */
[----:B------:R-:W-:Y:S01]  /*2f80*/  @P5 MOV R9, 0x4 ;  /* 0x0000000400095802 */ /* 0x000fe20000000f00 */
[----:B------:R-:W4:Y:S02]  /*2f90*/  LDL R227, [R1+0x5c] ;  /* 0x00005c0001e37983 */ /* 0x000f240000100800 */
[----:B------:R-:W-:-:S04]  /*2fa0*/  @P5 IMAD R8, R8, 0x60, RZ ;  /* 0x0000006008085824 */ /* 0x000fc800078e02ff */
[----:B------:R-:W-:-:S06]  /*2fb0*/  @P5 IMAD.WIDE R8, R8, R9, c[0x0][0x230] ;  /* 0x00008c0008085625 */ /* 0x000fcc00078e0209 */
[----:B------:R-:W4:Y:S01]  /*2fc0*/  @P5 LDG.E.128 R8, [R8.64] ;  /* 0x0000002408085981 */ /* 0x000f22000c1e1d00 */
[----:B--2--5:R-:W-:Y:S02]  /*2fd0*/  FADD.FTZ R101, R232, R101 ;  /* 0x00000065e8657221 */ /* 0x024fe40000010000 */
[----:B---3--:R-:W-:Y:S01]  /*2fe0*/  FADD.FTZ R102, R226, R102 ;  /* 0x00000066e2667221 */ /* 0x008fe20000010000 */
[----:B------:R-:W-:Y:S01]  /*2ff0*/  SHF.R.S32.HI R226, RZ, 0x1f, R3 ;  /* 0x0000001fffe27819 */ /* 0x000fe20000011403 */
[----:B----4-:R-:W-:Y:S02]  /*3000*/  FADD.FTZ R100, R233, R100 ;  /* 0x00000064e9647221 */ /* 0x010fe40000010000 */
[----:B------:R-:W-:Y:S02]  /*3010*/  FADD.FTZ R103, R227, R103 ;  /* 0x00000067e3677221 */ /* 0x000fe40000010000 */
[----:B------:R-:W-:Y:S01]  /*3020*/  @P5 FMUL.FTZ R101, R101, R9 ;  /* 0x0000000965655220 */ /* 0x000fe20000410000 */
[----:B------:R-:W-:Y:S01]  /*3030*/  @!P3 IADD3 R9, P4, R3, R224, RZ ;  /* 0x000000e00309b210 */ /* 0x000fe20007f9e0ff */
[----:B------:R-:W-:-:S02]  /*3040*/  @P5 FMUL.FTZ R102, R102, R10 ;  /* 0x0000000a66665220 */ /* 0x000fc40000410000 */
[----:B------:R-:W-:Y:S01]  /*3050*/  @P5 FMUL.FTZ R100, R100, R8 ;  /* 0x0000000864645220 */ /* 0x000fe20000410000 */
[----:B------:R-:W-:Y:S02]  /*3060*/  @!P3 LEA.HI.X.SX32 R10, R224, R226, 0x1, P4 ;  /* 0x000000e2e00ab211 */ /* 0x000fe400020f0eff */
[----:B------:R-:W-:Y:S01]  /*3070*/  @!P3 LEA R8, P4, R9, c[0x0][0x198], 0x2 ;  /* 0x000066000908ba11 */ /* 0x000fe200078810ff */
[----:B------:R-:W-:-:S03]  /*3080*/  @P5 FMUL.FTZ R103, R103, R11 ;  /* 0x0000000b67675220 */ /* 0x000fc60000410000 */
[----:B------:R-:W-:-:S05]  /*3090*/  @!P3 LEA.HI.X R9, R9, c[0x0][0x19c], R10, 0x2, P4 ;  /* 0x000067000909ba11 */ /* 0x000fca00020f140a */
[----:B------:R1:W-:Y:S04]  /*30a0*/  @!P3 STG.E.128 [R8.64], R100 ;  /* 0x000000640800b986 */ /* 0x0003e8000c101d24 */
.L_x_1001:
[----:B-1----:R-:W-:Y:S05]  /*30b0*/  BSYNC B1 ;  /* 0x0000000000017941 */ /* 0x002fea0003800000 */
.L_x_1000:
[----:B------:R-:W-:Y:S01]  /*30c0*/  HFMA2.MMA R9, -RZ, RZ, 0, 5.7220458984375e-06 ;  /* 0x00000060ff097435 */ /* 0x000fe200000001ff */
[----:B------:R-:W-:Y:S01]  /*30d0*/  IMAD R8, R252, c[0x0][0x1d8], R225 ;  /* 0x00007600fc087a24 */ /* 0x000fe200078e02e1 */
[----:B------:R-:W-:Y:S01]  /*30e0*/  BSSY B1, `(.L_x_1002) ;  /* 0x000003d000017945 */ /* 0x000fe20003800000 */
[----:B------:R-:W-:-:S07]  /*30f0*/  IMAD.MOV.U32 R10, RZ, RZ, 0x4 ;  /* 0x00000004ff0a7424 */ /* 0x000fce00078e00ff */
[----:B------:R-:W-:-:S04]  /*3100*/  IMAD R8, R8, R9, 0x4 ;  /* 0x0000000408087424 */ /* 0x000fc800078e0209 */
[----:B------:R-:W-:Y:S01]  /*3110*/  IMAD.WIDE R8, R8, R10, c[0x0][0x230] ;  /* 0x00008c0008087625 */ /* 0x000fe200078e020a */
[----:B------:R-:W-:Y:S05]  /*3120*/  @P2 BRA `(.L_x_1003) ;  /* 0x0000038000002947 */ /* 0x000fea0003800000 */
[----:B------:R-:W-:Y:S01]  /*3130*/  MOV R10, UR4 ;  /* 0x00000004000a7c02 */ /* 0x000fe20008000f00 */
[----:B------:R-:W-:Y:S01]  /*3140*/  ULDC UR4, c[0x0][0x1ec] ;  /* 0x00007b0000047ab9 */ /* 0x000fe20000000800 */
[----:B------:R-:W-:Y:S01]  /*3150*/  MOV R11, c[0x0][0x1d4] ;  /* 0x00007500000b7a02 */ /* 0x000fe20000000f00 */
[----:B------:R-:W-:Y:S02]  /*3160*/  UISETP.NE.AND UP0, UPT, URZ, UR4, UPT ;  /* 0x000000043f00728c */ /* 0x000fe4000bf05270 */
[----:B------:R1:W2:Y:S02]  /*3170*/  R2UR UR4, R10 ;  /* 0x000000000a0473c2 */ /* 0x0002a400000e0000 */
[----:B------:R-:W-:Y:S01]  /*3180*/  IMAD R11, R11, 0x60, RZ ;  /* 0x000000600b0b7824 */ /* 0x000fe200078e02ff */
[----:B-1----:R-:W-:-:S05]  /*3190*/  IADD3 R10, R5, c[0x0][0x1d4], RZ ;  /* 0x00007500050a7a10 */ /* 0x002fca0007ffe0ff */
[----:B------:R-:W-:-:S05]  /*31a0*/  IMAD.SHL.U32 R10, R10, 0x4, RZ ;  /* 0x000000040a0a7824 */ /* 0x000fca00078e00ff */
[----:B------:R-:W-:-:S13]  /*31b0*/  ISETP.GE.AND P3, PT, R10, R11, PT ;  /* 0x0000000b0a00720c */ /* 0x000fda0003f66270 */
[----:B------:R-:W3:Y:S01]  /*31c0*/  @!P3 LDG.E R11, [R6.64] ;  /* 0x00000024060bb981 */ /* 0x000ee2000c1e1900 */
[----:B------:R-:W-:Y:S01]  /*31d0*/  @!P3 IMAD R225, R0, c[0x0][0x1d4], RZ ;  /* 0x0000750000e1ba24 */ /* 0x000fe200078e02ff */
[----:B------:R-:W-:Y:S01]  /*31e0*/  CS2R R230, SRZ ;  /* 0x0000000000e67805 */ /* 0x000fe2000001ff00 */
[----:B------:R-:W-:Y:S01]  /*31f0*/  CS2R R228, SRZ ;  /* 0x0000000000e47805 */ /* 0x000fe2000001ff00 */
[----:B---3--:R-:W-:-:S04]  /*3200*/  @!P3 IMAD R11, R11, c[0x0][0x1d8], RZ ;  /* 0x000076000b0bba24 */ /* 0x008fc800078e02ff */
[----:B------:R-:W-:-:S04]  /*3210*/  @!P3 IMAD R11, R11, 0x60, RZ ;  /* 0x000000600b0bb824 */ /* 0x000fc800078e02ff */
[----:B------:R-:W-:-:S05]  /*3220*/  @!P3 IMAD R11, R11, c[0x0][0x1d4], R10 ;  /* 0x000075000b0bba24 */ /* 0x000fca00078e020a */
[----:B------:R-:W-:Y:S02]  /*3230*/  @!P3 SHF.R.S32.HI R224, RZ, 0x1f, R11 ;  /* 0x0000001fffe0b819 */ /* 0x000fe4000001140b */
        /* <DEDUP_REMOVED lines=11> */
[----:B------:R-:W4:Y:S04]  /*32f0*/  @P4 LDG.E.128 R224, [R8.64] ;  /* 0x0000002408e04981 */ /* 0x000f28000c1e1d00 */
[----:B------:R-:W4:Y:S01]  /*3300*/  LDL R235, [R1+0x4c] ;  /* 0x00004c0001eb7983 */ /* 0x000f220000100800 */
[----:B--2--5:R-:W-:-:S02]  /*3310*/  FADD.FTZ R11, R233, R228 ;  /* 0x000000e4e90b7221 */ /* 0x024fc40000010000 */
[----:B---3--:R-:W-:-:S03]  /*3320*/  FADD.FTZ R229, R232, R229 ;  /* 0x000000e5e8e57221 */ /* 0x008fc60000010000 */
[----:B------:R-:W-:Y:S01]  /*3330*/  MOV R232, R11 ;  /* 0x0000000b00e87202 */ /* 0x000fe20000000f00 */
[----:B----4-:R-:W-:Y:S02]  /*3340*/  @P4 FMUL.FTZ R232, R11, R224 ;  /* 0x000000e00be84220 */ /* 0x010fe40000410000 */
[----:B------:R-:W-:-:S04]  /*3350*/  FADD.FTZ R11, R234, R230 ;  /* 0x000000e6ea0b7221 */ /* 0x000fc80000010000 */
[----:B------:R-:W-:Y:S02]  /*3360*/  IMAD.MOV.U32 R234, RZ, RZ, R11 ;  /* 0x000000ffffea7224 */ /* 0x000fe400078e000b */
[----:B------:R-:W-:Y:S02]  /*3370*/  @P4 FMUL.FTZ R234, R11, R226 ;  /* 0x000000e20bea4220 */ /* 0x000fe40000410000 */
[----:B------:R-:W-:Y:S01]  /*3380*/  FADD.FTZ R11, R235, R231 ;  /* 0x000000e7eb0b7221 */ /* 0x000fe20000010000 */
[----:B------:R-:W-:Y:S01]  /*3390*/  MOV R233, R229 ;  /* 0x000000e500e97202 */ /* 0x000fe20000000f00 */
[----:B------:R-:W-:Y:S01]  /*33a0*/  @P4 FMUL.FTZ R233, R229, R225 ;  /* 0x000000e1e5e94220 */ /* 0x000fe20000410000 */
[----:B------:R-:W-:Y:S02]  /*33b0*/  SHF.R.S32.HI R228, RZ, 0x1f, R3 ;  /* 0x0000001fffe47819 */ /* 0x000fe40000011403 */
[----:B------:R-:W-:Y:S01]  /*33c0*/  MOV R235, R11 ;  /* 0x0000000b00eb7202 */ /* 0x000fe20000000f00 */
[----:B------:R-:W-:Y:S01]  /*33d0*/  @P4 FMUL.FTZ R235, R11, R227 ;  /* 0x000000e30beb4220 */ /* 0x000fe20000410000 */
[----:B------:R-:W-:-:S04]  /*33e0*/  @!P3 IADD3 R11, P4, R3, R10, RZ ;  /* 0x0000000a030bb210 */ /* 0x000fc80007f9e0ff */
[----:B------:R-:W-:Y:S02]  /*33f0*/  @!P3 LEA.HI.X.SX32 R224, R10, R228, 0x1, P4 ;  /* 0x000000e40ae0b211 */ /* 0x000fe400020f0eff */
[----:B------:R-:W-:-:S04]  /*3400*/  @!P3 LEA R10, P4, R11, c[0x0][0x198], 0x2 ;  /* 0x000066000b0aba11 */ /* 0x000fc800078810ff */
[----:B------:R-:W-:-:S05]  /*3410*/  @!P3 LEA.HI.X R11, R11, c[0x0][0x19c], R224, 0x2, P4 ;  /* 0x000067000b0bba11 */ /* 0x000fca00020f14e0 */
[----:B------:R1:W-:Y:S01]  /*3420*/  @!P3 STG.E.128 [R10.64], R232 ;  /* 0x000000e80a00b986 */ /* 0x0003e2000c101d24 */
[----:B------:R-:W-:Y:S01]  /*3430*/  MOV R231, R235 ;  /* 0x000000eb00e77202 */ /* 0x000fe20000000f00 */
[----:B------:R-:W-:Y:S01]  /*3440*/  IMAD.MOV.U32 R229, RZ, RZ, R233 ;  /* 0x000000ffffe57224 */ /* 0x000fe200078e00e9 */
[----:B------:R-:W-:Y:S01]  /*3450*/  MOV R230, R234 ;  /* 0x000000ea00e67202 */ /* 0x000fe20000000f00 */
[----:B------:R-:W-:Y:S01]  /*3460*/  @!P3 IMAD.MOV.U32 R231, RZ, RZ, R235 ;  /* 0x000000ffffe7b224 */ /* 0x000fe200078e00eb */
[----:B------:R-:W-:Y:S01]  /*3470*/  MOV R228, R232 ;  /* 0x000000e800e47202 */ /* 0x000fe20000000f00 */
[----:B------:R-:W-:Y:S01]  /*3480*/  @!P3 IMAD.MOV.U32 R228, RZ, RZ, R232 ;  /* 0x000000ffffe4b224 */ /* 0x000fe200078e00e8 */
[----:B------:R-:W-:Y:S02]  /*3490*/  @!P3 MOV R230, R234 ;  /* 0x000000ea00e6b202 */ /* 0x000fe40000000f00 */
[----:B------:R-:W-:Y:S02]  /*34a0*/  @!P3 MOV R229, R233 ;  /* 0x000000e900e5b202 */ /* 0x000fe40000000f00 */
.L_x_1003:
[----:B-1----:R-:W-:Y:S05]  /*34b0*/  BSYNC B1 ;  /* 0x0000000000017941 */ /* 0x002fea0003800000 */
.L_x_1002:
[----:B------:R-:W-:Y:S01]  /*34c0*/  BSSY B1, `(.L_x_1004) ;  /* 0x000002f000017945 */ /* 0x000fe20003800000 */
[----:B------:R-:W-:Y:S05]  /*34d0*/  @P2 BRA `(.L_x_1005) ;  /* 0x000002d000002947 */ /* 0x000fea0003800000 */
[----:B------:R-:W-:Y:S01]  /*34e0*/  MOV R10, UR4 ;  /* 0x00000004000a7c02 */ /* 0x000fe20008000f00 */
[----:B------:R-:W-:Y:S01]  /*34f0*/  ULDC UR4, c[0x0][0x1ec] ;  /* 0x00007b0000047ab9 */ /* 0x000fe20000000800 */
[----:B------:R-:W-:Y:S01]  /*3500*/  MOV R11, c[0x0][0x1d4] ;  /* 0x00007500000b7a02 */ /* 0x000fe20000000f00 */
[----:B------:R-:W-:-:S02]  /*3510*/  UISETP.NE.AND UP0, UPT, URZ, UR4, UPT ;  /* 0x000000043f00728c */ /* 0x000fc4000bf05270 */
[----:B------:R1:W2:Y:S02]  /*3520*/  R2UR UR4, R10 ;  /* 0x000000000a0473c2 */ /* 0x0002a400000e0000 */
[----:B------:R-:W-:Y:S02]  /*3530*/  IMAD R11, R11, 0x60, RZ ;  /* 0x000000600b0b7824 */ /* 0x000fe400078e02ff */
[----:B-1----:R-:W-:-:S05]  /*3540*/  IMAD.MOV.U32 R10, RZ, RZ, c[0x0][0x1d4] ;  /* 0x00007500ff0a7624 */ /* 0x002fca00078e00ff */
[----:B------:R-:W-:-:S04]  /*3550*/  LEA R10, R10, R5, 0x1 ;  /* 0x000000050a0a7211 */ /* 0x000fc800078e08ff */
[----:B------:R-:W-:-:S04]  /*3560*/  SHF.L.U32 R232, R10, 0x2, RZ ;  /* 0x000000020ae87819 */ /* 0x000fc800000006ff */
[----:B------:R-:W-:-:S13]  /*3570*/  ISETP.GE.AND P3, PT, R232, R11, PT ;  /* 0x0000000be800720c */ /* 0x000fda0003f66270 */
[----:B------:R-:W3:Y:S01]  /*3580*/  @!P3 LDG.E R10, [R6.64] ;  /* 0x00000024060ab981 */ /* 0x000ee2000c1e1900 */
[----:B------:R-:W-:Y:S01]  /*3590*/  CS2R R106, SRZ ;  /* 0x00000000006a7805 */ /* 0x000fe2000001ff00 */
[----:B---3--:R-:W-:-:S04]  /*35a0*/  @!P3 IMAD R10, R10, c[0x0][0x1d8], RZ ;  /* 0x000076000a0aba24 */ /* 0x008fc800078e02ff */
[----:B------:R-:W-:-:S04]  /*35b0*/  @!P3 IMAD R10, R10, 0x60, RZ ;  /* 0x000000600a0ab824 */ /* 0x000fc800078e02ff */
[----:B------:R-:W-:Y:S02]  /*35c0*/  @!P3 IMAD R11, R10, c[0x0][0x1d4], R232 ;  /* 0x000075000a0bba24 */ /* 0x000fe400078e02e8 */
[----:B------:R-:W-:-:S03]  /*35d0*/  @!P3 IMAD R10, R0, c[0x0][0x1d4], RZ ;  /* 0x00007500000aba24 */ /* 0x000fc600078e02ff */
[----:B------:R-:W-:Y:S02]  /*35e0*/  @!P3 SHF.R.S32.HI R104, RZ, 0x1f, R11 ;  /* 0x0000001fff68b819 */ /* 0x000fe4000001140b */
[----:B------:R-:W-:-:S04]  /*35f0*/  @!P3 IADD3 R11, P1, R10, R11, RZ ;  /* 0x0000000b0a0bb210 */ /* 0x000fc80007f3e0ff */
[----:B------:R-:W-:Y:S02]  /*3600*/  @!P3 LEA.HI.X.SX32 R104, R10, R104, 0x1, P1 ;  /* 0x000000680a68b211 */ /* 0x000fe400008f0eff */
[----:B------:R-:W-:-:S04]  /*3610*/  @!P3 LEA R10, P1, R11, c[0x0][0x198], 0x2 ;  /* 0x000066000b0aba11 */ /* 0x000fc800078210ff */
[----:B------:R-:W-:Y:S02]  /*3620*/  @!P3 LEA.HI.X R11, R11, c[0x0][0x19c], R104, 0x2, P1 ;  /* 0x000067000b0bba11 */ /* 0x000fe400008f1468 */
[----:B------:R-:W-:-:S06]  /*3630*/  CS2R R104, SRZ ;  /* 0x0000000000687805 */ /* 0x000fcc000001ff00 */
[----:B------:R1:W5:Y:S01]  /*3640*/  @!P3 LDG.E.128 R104, [R10.64] ;  /* 0x000000240a68b981 */ /* 0x000362000c1e1d00 */
[----:B------:R-:W-:-:S13]  /*3650*/  PLOP3.LUT P1, PT, PT, PT, UP0, 0x80, 0x0 ;  /* 0x000000000000781c */ /* 0x000fda0003f2f008 */
[----:B--2---:R-:W-:Y:S05]  /*3660*/  @P1 BRA `(.L_x_1005) ;  /* 0x0000014000001947 */ /* 0x004fea0003800000 */
[----:B-1----:R-:W-:Y:S01]  /*3670*/  ISETP.NE.AND P5, PT, R2, RZ, PT ;  /* 0x000000ff0200720c */ /* 0x002fe20003fa5270 */
[----:B------:R-:W2:Y:S04]  /*3680*/  LDL R11, [R1+0x30] ;  /* 0x00003000010b7983 */ /* 0x000ea80000100800 */
[----:B------:R-:W3:Y:S04]  /*3690*/  LDL R233, [R1+0x38] ;  /* 0x0000380001e97983 */ /* 0x000ee80000100800 */
[----:B------:R-:W4:Y:S04]  /*36a0*/  LDL R235, [R1+0x34] ;  /* 0x0000340001eb7983 */ /* 0x000f280000100800 */
[----:B------:R-:W4:Y:S04]  /*36b0*/  @P5 LDG.E.128 R224, [R8.64+0x10] ;  /* 0x0000102408e05981 */ /* 0x000f28000c1e1d00 */
[----:B------:R-:W4:Y:S01]  /*36c0*/  LDL R234, [R1+0x3c] ;  /* 0x00003c0001ea7983 */ /* 0x000f220000100800 */
[----:B--2--5:R-:W-:Y:S01]  /*36d0*/  FADD.FTZ R104, R11, R104 ;  /* 0x000000680b687221 */ /* 0x024fe20000010000 */
[----:B------:R-:W-:Y:S01]  /*36e0*/  @!P3 IADD3 R11, P4, R3, R232, RZ ;  /* 0x000000e8030bb210 */ /* 0x000fe20007f9e0ff */
[----:B---3--:R-:W-:Y:S01]  /*36f0*/  FADD.FTZ R106, R233, R106 ;  /* 0x0000006ae96a7221 */ /* 0x008fe20000010000 */
[----:B------:R-:W-:Y:S01]  /*3700*/  SHF.R.S32.HI R233, RZ, 0x1f, R3 ;  /* 0x0000001fffe97819 */ /* 0x000fe20000011403 */
[----:B----4-:R-:W-:-:S02]  /*3710*/  FADD.FTZ R105, R235, R105 ;  /* 0x00000069eb697221 */ /* 0x010fc40000010000 */
[----:B------:R-:W-:Y:S01]  /*3720*/  @P5 FMUL.FTZ R104, R104, R224 ;  /* 0x000000e068685220 */ /* 0x000fe20000410000 */
[----:B------:R-:W-:Y:S02]  /*3730*/  @!P3 LEA.HI.X.SX32 R224, R232, R233, 0x1, P4 ;  /* 0x000000e9e8e0b211 */ /* 0x000fe400020f0eff */
[----:B------:R-:W-:Y:S01]  /*3740*/  @!P3 LEA R10, P4, R11, c[0x0][0x198], 0x2 ;  /* 0x000066000b0aba11 */ /* 0x000fe200078810ff */
[----:B------:R-:W-:Y:S02]  /*3750*/  FADD.FTZ R107, R234, R107 ;  /* 0x0000006bea6b7221 */ /* 0x000fe40000010000 */
[----:B------:R-:W-:Y:S01]  /*3760*/  @P5 FMUL.FTZ R105, R105, R225 ;  /* 0x000000e169695220 */ /* 0x000fe20000410000 */
[----:B------:R-:W-:Y:S01]  /*3770*/  @!P3 LEA.HI.X R11, R11, c[0x0][0x19c], R224, 0x2, P4 ;  /* 0x000067000b0bba11 */ /* 0x000fe200020f14e0 */
[----:B------:R-:W-:Y:S02]  /*3780*/  @P5 FMUL.FTZ R106, R106, R226 ;  /* 0x000000e26a6a5220 */ /* 0x000fe40000410000 */
[----:B------:R-:W-:-:S05]  /*3790*/  @P5 FMUL.FTZ R107, R107, R227 ;  /* 0x000000e36b6b5220 */ /* 0x000fca0000410000 */
[----:B------:R1:W-:Y:S02]  /*37a0*/  @!P3 STG.E.128 [R10.64], R104 ;  /* 0x000000680a00b986 */ /* 0x0003e4000c101d24 */
.L_x_1005:
[----:B-1----:R-:W-:Y:S05]  /*37b0*/  BSYNC B1 ;  /* 0x0000000000017941 */ /* 0x002fea0003800000 */
.L_x_1004:
[----:B------:R-:W-:Y:S01]  /*37c0*/  BSSY B1, `(.L_x_1006) ;  /* 0x000002f000017945 */ /* 0x000fe20003800000 */
[----:B------:R-:W-:Y:S01]  /*37d0*/  IMAD.MOV.U32 R233, RZ, RZ, c[0x0][0x1d4] ;  /* 0x00007500ffe97624 */ /* 0x000fe200078e00ff */
[----:B------:R-:W-:Y:S05]  /*37e0*/  @P2 BRA `(.L_x_1007) ;  /* 0x000002c000002947 */ /* 0x000fea0003800000 */
[----:B------:R-:W-:Y:S01]  /*37f0*/  MOV R10, UR4 ;  /* 0x00000004000a7c02 */ /* 0x000fe20008000f00 */
[----:B------:R-:W-:Y:S01]  /*3800*/  ULDC UR4, c[0x0][0x1ec] ;  /* 0x00007b0000047ab9 */ /* 0x000fe20000000800 */
[----:B------:R-:W-:Y:S01]  /*3810*/  MOV R11, c[0x0][0x1d4] ;  /* 0x00007500000b7a02 */ /* 0x000fe20000000f00 */
[----:B------:R-:W-:Y:S02]  /*3820*/  UISETP.NE.AND UP0, UPT, URZ, UR4, UPT ;  /* 0x000000043f00728c */ /* 0x000fe4000bf05270 */
[----:B------:R1:W2:Y:S02]  /*3830*/  R2UR UR4, R10 ;  /* 0x000000000a0473c2 */ /* 0x0002a400000e0000 */
[----:B------:R-:W-:Y:S02]  /*3840*/  IMAD R11, R11, 0x60, RZ ;  /* 0x000000600b0b7824 */ /* 0x000fe400078e02ff */
[----:B-1----:R-:W-:-:S04]  /*3850*/  IMAD R10, R233, 0x3, R5 ;  /* 0x00000003e90a7824 */ /* 0x002fc800078e0205 */
[----:B------:R-:W-:-:S05]  /*3860*/  IMAD.SHL.U32 R232, R10, 0x4, RZ ;  /* 0x000000040ae87824 */ /* 0x000fca00078e00ff */
        /* <DEDUP_REMOVED lines=22> */
[----:B--2--5:R-:W-:-:S02]  /*39d0*/  FADD.FTZ R108, R10, R108 ;  /* 0x0000006c0a6c7221 */ /* 0x024fc40000010000 */
[----:B---3--:R-:W-:Y:S01]  /*39e0*/  FADD.FTZ R109, R11, R109 ;  /* 0x0000006d0b6d7221 */ /* 0x008fe20000010000 */
[----:B------:R-:W-:Y:S01]  /*39f0*/  @!P3 IADD3 R11, P4, R3, R232, RZ ;  /* 0x000000e8030bb210 */ /* 0x000fe20007f9e0ff */
[----:B----4-:R-:W-:Y:S01]  /*3a00*/  FADD.FTZ R110, R234, R110 ;  /* 0x0000006eea6e7221 */ /* 0x010fe20000010000 */
[----:B------:R-:W-:Y:S01]  /*3a10*/  SHF.R.S32.HI R234, RZ, 0x1f, R3 ;  /* 0x0000001fffea7819 */ /* 0x000fe20000011403 */
[----:B------:R-:W-:-:S03]  /*3a20*/  @P5 FMUL.FTZ R108, R108, R224 ;  /* 0x000000e06c6c5220 */ /* 0x000fc60000410000 */
        /* <DEDUP_REMOVED lines=8> */
.L_x_1007:
[----:B-1----:R-:W-:Y:S05]  /*3ab0*/  BSYNC B1 ;  /* 0x0000000000017941 */ /* 0x002fea0003800000 */
.L_x_1006:
[----:B------:R-:W-:Y:S01]  /*3ac0*/  BSSY B1, `(.L_x_1008) ;  /* 0x000002e000017945 */ /* 0x000fe20003800000 */
[----:B------:R-:W-:Y:S05]  /*3ad0*/  @P2 BRA `(.L_x_1009) ;  /* 0x000002c000002947 */ /* 0x000fea0003800000 */
[----:B------:R-:W-:Y:S01]  /*3ae0*/  MOV R10, UR4 ;  /* 0x00000004000a7c02 */ /* 0x000fe20008000f00 */
[----:B------:R-:W-:Y:S01]  /*3af0*/  ULDC UR4, c[0x0][0x1ec] ;  /* 0x00007b0000047ab9 */ /* 0x000fe20000000800 */
[----:B------:R-:W-:Y:S01]  /*3b00*/  MOV R11, c[0x0][0x1d4] ;  /* 0x00007500000b7a02 */ /* 0x000fe20000000f00 */
[----:B------:R-:W-:Y:S02]  /*3b10*/  UISETP.NE.AND UP0, UPT, URZ, UR4, UPT ;  /* 0x000000043f00728c */ /* 0x000fe4000bf05270 */
[----:B------:R1:W2:Y:S02]  /*3b20*/  R2UR UR4, R10 ;  /* 0x000000000a0473c2 */ /* 0x0002a400000e0000 */
[----:B------:R-:W-:Y:S02]  /*3b30*/  IMAD R11, R11, 0x60, RZ ;  /* 0x000000600b0b7824 */ /* 0x000fe400078e02ff */
[----:B-1----:R-:W-:-:S05]  /*3b40*/  IMAD R10, R233, 0x4, R5 ;  /* 0x00000004e90a7824 */ /* 0x002fca00078e0205 */
        /* <DEDUP_REMOVED lines=37> */
.L_x_1009:
[----:B-1----:R-:W-:Y:S05]  /*3da0*/  BSYNC B1 ;  /* 0x0000000000017941 */ /* 0x002fea0003800000 */
.L_x_1008:
[----:B------:R-:W-:Y:S01]  /*3db0*/  BSSY B1, `(.L_x_1010) ;  /* 0x000002e000017945 */ /* 0x000fe20003800000 */
[----:B------:R-:W-:Y:S05]  /*3dc0*/  @P2 BRA `(.L_x_1011) ;  /* 0x000002c000002947 */ /* 0x000fea0003800000 */
[----:B------:R-:W-:Y:S01]  /*3dd0*/  MOV R10, UR4 ;  /* 0x00000004000a7c02 */ /* 0x000fe20008000f00 */
[----:B------:R-:W-:Y:S01]  /*3de0*/  ULDC UR4, c[0x0][0x1ec] ;  /* 0x00007b0000047ab9 */ /* 0x000fe20000000800 */
[----:B------:R-:W-:Y:S01]  /*3df0*/  IMAD.MOV.U32 R11, RZ, RZ, c[0x0][0x1d4] ;  /* 0x00007500ff0b7624 */ /* 0x000fe200078e00ff */
[----:B------:R-:W-:Y:S02]  /*3e00*/  UISETP.NE.AND UP0, UPT, URZ, UR4, UPT ;  /* 0x000000043f00728c */ /* 0x000fe4000bf05270 */
[----:B------:R1:W2:Y:S01]  /*3e10*/  R2UR UR4, R10 ;  /* 0x000000000a0473c2 */ /* 0x0002a200000e0000 */
        /* <DEDUP_REMOVED lines=20> */
[----:B------:R-:W2:Y:S04]  /*3f60*/  LDL R10, [R1] ;  /* 0x00000000010a7983 */ /* 0x000ea80000100800 */
        /* <DEDUP_REMOVED lines=18> */
.L_x_1011:
[----:B-1----:R-:W-:Y:S05]  /*4090*/  BSYNC B1 ;  /* 0x0000000000017941 */ /* 0x002fea0003800000 */
.L_x_1010:
        /* <DEDUP_REMOVED lines=26> */
[----:B-1----:R-:W-:-:S13]  /*4240*/  ISETP.NE.AND P5, PT, R2, RZ, PT ;  /* 0x000000ff0200720c */ /* 0x002fda0003fa5270 */
[----:B------:R-:W2:Y:S01]  /*4250*/  @P5 LDG.E.128 R224, [R8.64+0x50] ;  /* 0x0000502408e05981 */ /* 0x000ea2000c1e1d00 */
[----:B-----5:R-:W-:Y:S01]  /*4260*/  FADD.FTZ R120, R248, R120 ;  /* 0x00000078f8787221 */ /* 0x020fe20000010000 */
[----:B------:R-:W-:Y:S01]  /*4270*/  SHF.R.S32.HI R234, RZ, 0x1f, R3 ;  /* 0x0000001fffea7819 */ /* 0x000fe20000011403 */
[----:B------:R-:W-:Y:S01]  /*4280*/  FADD.FTZ R121, R249, R121 ;  /* 0x00000079f9797221 */ /* 0x000fe20000010000 */
[----:B------:R-:W-:Y:S01]  /*4290*/  @!P3 IADD3 R11, P4, R3, R232, RZ ;  /* 0x000000e8030bb210 */ /* 0x000fe20007f9e0ff */
[----:B------:R-:W-:Y:S02]  /*42a0*/  FADD.FTZ R122, R250, R122 ;  /* 0x0000007afa7a7221 */ /* 0x000fe40000010000 */
[----:B------:R-:W-:Y:S02]  /*42b0*/  FADD.FTZ R123, R251, R123 ;  /* 0x0000007bfb7b7221 */ /* 0x000fe40000010000 */
[----:B--2---:R-:W-:Y:S01]  /*42c0*/  @P5 FMUL.FTZ R120, R120, R224 ;  /* 0x000000e078785220 */ /* 0x004fe20000410000 */
[----:B------:R-:W-:Y:S01]  /*42d0*/  @!P3 LEA.HI.X.SX32 R224, R232, R234, 0x1, P4 ;  /* 0x000000eae8e0b211 */ /* 0x000fe200020f0eff */
[----:B------:R-:W-:Y:S01]  /*42e0*/  @P5 FMUL.FTZ R121, R121, R225 ;  /* 0x000000e179795220 */ /* 0x000fe20000410000 */
[----:B------:R-:W-:Y:S01]  /*42f0*/  @!P3 LEA R10, P4, R11, c[0x0][0x198], 0x2 ;  /* 0x000066000b0aba11 */ /* 0x000fe200078810ff */
[----:B------:R-:W-:-:S02]  /*4300*/  @P5 FMUL.FTZ R122, R122, R226 ;  /* 0x000000e27a7a5220 */ /* 0x000fc40000410000 */
[----:B------:R-:W-:Y:S01]  /*4310*/  @P5 FMUL.FTZ R123, R123, R227 ;  /* 0x000000e37b7b5220 */ /* 0x000fe20000410000 */
[----:B------:R-:W-:-:S05]  /*4320*/  @!P3 LEA.HI.X R11, R11, c[0x0][0x19c], R224, 0x2, P4 ;  /* 0x000067000b0bba11 */ /* 0x000fca00020f14e0 */
[----:B------:R1:W-:Y:S04]  /*4330*/  @!P3 STG.E.128 [R10.64], R120 ;  /* 0x000000780a00b986 */ /* 0x0003e8000c101d24 */
.L_x_1013:
[----:B-1----:R-:W-:Y:S05]  /*4340*/  BSYNC B1 ;  /* 0x0000000000017941 */ /* 0x002fea0003800000 */
.L_x_1012:
        /* <DEDUP_REMOVED lines=42> */
.L_x_1015:
[----:B-1----:R-:W-:Y:S05]  /*45f0*/  BSYNC B1 ;  /* 0x0000000000017941 */ /* 0x002fea0003800000 */
.L_x_1014:
[----:B------:R-:W-:Y:S01]  /*4600*/  BSSY B1, `(.L_x_1016) ;  /* 0x000002a000017945 */ /* 0x000fe20003800000 */
[----:B------:R-:W-:Y:S05]  /*4610*/  @P2 BRA `(.L_x_1017) ;  /* 0x0000028000002947 */ /* 0x000fea0003800000 */
[----:B------:R-:W-:Y:S01]  /*4620*/  MOV R10, UR4 ;  /* 0x00000004000a7c02 */ /* 0x000fe20008000f00 */
[----:B------:R-:W-:Y:S01]  /*4630*/  ULDC UR4, c[0x0][0x1ec] ;  /* 0x00007b0000047ab9 */ /* 0x000fe20000000800 */
[----:B------:R-:W-:Y:S01]  /*4640*/  IMAD.MOV.U32 R11, RZ, RZ, c[0x0][0x1d4] ;  /* 0x00007500ff0b7624 */ /* 0x000fe200078e00ff */
[----:B------:R-:W-:Y:S02]  /*4650*/  UISETP.NE.AND UP0, UPT, URZ, UR4, UPT ;  /* 0x000000043f00728c */ /* 0x000fe4000bf05270 */
[----:B------:R1:W2:Y:S01]  /*4660*/  R2UR UR4, R10 ;  /* 0x000000000a0473c2 */ /* 0x0002a200000e0000 */
[----:B------:R-:W-:Y:S01]  /*4670*/  IMAD R11, R11, 0x60, RZ ;  /* 0x000000600b0b7824 */ /* 0x000fe200078e02ff */
[----:B-1----:R-:W-:-:S04]  /*4680*/  LEA R10, R233, R5, 0x3 ;  /* 0x00000005e90a7211 */ /* 0x002fc800078e18ff */
        /* <DEDUP_REMOVED lines=33> */
.L_x_1017:
[----:B-1----:R-:W-:Y:S05]  /*48a0*/  BSYNC B1 ;  /* 0x0000000000017941 */ /* 0x002fea0003800000 */
.L_x_1016:
[----:B------:R-:W-:Y:S01]  /*48b0*/  BSSY B1, `(.L_x_1018) ;  /* 0x000002a000017945 */ /* 0x000fe20003800000 */
[----:B------:R-:W-:Y:S05]  /*48c0*/  @P2 BRA `(.L_x_1019) ;  /* 0x0000028000002947 */ /* 0x000fea0003800000 */
[----:B------:R-:W-:Y:S01]  /*48d0*/  IMAD.U32 R10, RZ, RZ, UR4 ;  /* 0x00000004ff0a7e24 */ /* 0x000fe2000f8e00ff */
        /* <DEDUP_REMOVED lines=39> */
.L_x_1019:
[----:B-1----:R-:W-:Y:S05]  /*4b50*/  BSYNC B1 ;  /* 0x0000000000017941 */ /* 0x002fea0003800000 */
.L_x_1018:
        /* <DEDUP_REMOVED lines=42> */
.L_x_1021:
[----:B-1----:R-:W-:Y:S05]  /*4e00*/  BSYNC B1 ;  /* 0x0000000000017941 */ /* 0x002fea0003800000 */
.L_x_1020:
        /* <DEDUP_REMOVED lines=28> */
[----:B0----5:R-:W-:Y:S01]  /*4fd0*/  FADD.FTZ R140, R16, R140 ;  /* 0x0000008c108c7221 */ /* 0x021fe20000010000 */
        /* <DEDUP_REMOVED lines=13> */
.L_x_1023:
[----:B-1----:R-:W-:Y:S05]  /*50b0*/  BSYNC B1 ;  /* 0x0000000000017941 */ /* 0x002fea0003800000 */
.L_x_1022:
[----:B------:R-:W-:Y:S01]  /*50c0*/  BSSY B1, `(.L_x_1024) ;  /* 0x000002a000017945 */ /* 0x000fe20003800000 */
[----:B------:R-:W-:Y:S05]  /*50d0*/  @P2 BRA `(.L_x_1025) ;  /* 0x0000028000002947 */ /* 0x000fea0003800000 */
[----:B0-----:R-:W-:Y:S01]  /*50e0*/  IMAD.U32 R10, RZ, RZ, UR4 ;  /* 0x00000004ff0a7e24 */ /* 0x001fe2000f8e00ff */
[----:B------:R-:W-:Y:S01]  /*50f0*/  ULDC UR4, c[0x0][0x1ec] ;  /* 0x00007b0000047ab9 */ /* 0x000fe20000000800 */
[----:B------:R-:W-:Y:S01]  /*5100*/  MOV R11, c[0x0][0x1d4] ;  /* 0x00007500000b7a02 */ /* 0x000fe20000000f00 */
[----:B------:R-:W-:Y:S02]  /*5110*/  UISETP.NE.AND UP0, UPT, URZ, UR4, UPT ;  /* 0x000000043f00728c */ /* 0x000fe4000bf05270 */
[----:B------:R0:W1:Y:S02]  /*5120*/  R2UR UR4, R10 ;  /* 0x000000000a0473c2 */ /* 0x00006400000e0000 */
[----:B------:R-:W-:Y:S02]  /*5130*/  IMAD R11, R11, 0x60, RZ ;  /* 0x000000600b0b7824 */ /* 0x000fe400078e02ff */
[----:B0-----:R-:W-:-:S05]  /*5140*/  IMAD R10, R233, 0xc, R5 ;  /* 0x0000000ce90a7824 */ /* 0x001fca00078e0205 */
[----:B------:R-:W-:-:S04]  /*5150*/  SHF.L.U32 R232, R10, 0x2, RZ ;  /* 0x000000020ae87819 */ /* 0x000fc800000006ff */
[----:B------:R-:W-:-:S13]  /*5160*/  ISETP.GE.AND P3, PT, R232, R11, PT ;  /* 0x0000000be800720c */ /* 0x000fda0003f66270 */
[----:B------:R-:W2:Y:S01]  /*5170*/  @!P3 LDG.E R10, [R6.64] ;  /* 0x00000024060ab981 */ /* 0x000ea2000c1e1900 */
[----:B------:R-:W-:Y:S01]  /*5180*/  CS2R R146, SRZ ;  /* 0x0000000000927805 */ /* 0x000fe2000001ff00 */
[----:B--2---:R-:W-:-:S04]  /*5190*/  @!P3 IMAD R10, R10, c[0x0][0x1d8], RZ ;  /* 0x000076000a0aba24 */ /* 0x004fc800078e02ff */
        /* <DEDUP_REMOVED lines=11> */
[----:B-1----:R-:W-:Y:S05]  /*5250*/  @P1 BRA `(.L_x_1025) ;  /* 0x0000010000001947 */ /* 0x002fea0003800000 */
[----:B0-----:R-:W-:-:S13]  /*5260*/  ISETP.NE.AND P5, PT, R2, RZ, PT ;  /* 0x000000ff0200720c */ /* 0x001fda0003fa5270 */
        /* <DEDUP_REMOVED lines=15> */
.L_x_1025:
[----:B0-----:R-:W-:Y:S05]  /*5360*/  BSYNC B1 ;  /* 0x0000000000017941 */ /* 0x001fea0003800000 */
.L_x_1024:
[----:B------:R-:W-:Y:S01]  /*5370*/  BSSY B1, `(.L_x_1026) ;  /* 0x000002a000017945 */ /* 0x000fe20003800000 */
[----:B------:R-:W-:Y:S05]  /*5380*/  @P2 BRA `(.L_x_1027) ;  /* 0x0000028000002947 */ /* 0x000fea0003800000 */
[----:B------:R-:W-:Y:S01]  /*5390*/  IMAD.U32 R10, RZ, RZ, UR4 ;  /* 0x00000004ff0a7e24 */ /* 0x000fe2000f8e00ff */
        /* <DEDUP_REMOVED lines=39> */
.L_x_1027:
[----:B0-----:R-:W-:Y:S05]  /*5610*/  BSYNC B1 ;  /* 0x0000000000017941 */ /* 0x001fea0003800000 */
.L_x_1026:
        /* <DEDUP_REMOVED lines=42> */
.L_x_1029:
[----:B0-----:R-:W-:Y:S05]  /*58c0*/  BSYNC B1 ;  /* 0x0000000000017941 */ /* 0x001fea0003800000 */
.L_x_1028:
        /* <DEDUP_REMOVED lines=42> */
.L_x_1031:
[----:B0-----:R-:W-:Y:S05]  /*5b70*/  BSYNC B1 ;  /* 0x0000000000017941 */ /* 0x001fea0003800000 */
.L_x_1030:
[----:B------:R-:W-:Y:S01]  /*5b80*/  BSSY B1, `(.L_x_1032) ;  /* 0x000002a000017945 */ /* 0x000fe20003800000 */
[----:B------:R-:W-:Y:S05]  /*5b90*/  @P2 BRA `(.L_x_1033) ;  /* 0x0000028000002947 */ /* 0x000fea0003800000 */
[----:B------:R-:W-:Y:S01]  /*5ba0*/  IMAD.U32 R10, RZ, RZ, UR4 ;  /* 0x00000004ff0a7e24 */ /* 0x000fe2000f8e00ff */
[----:B------:R-:W-:Y:S01]  /*5bb0*/  ULDC UR4, c[0x0][0x1ec] ;  /* 0x00007b0000047ab9 */ /* 0x000fe20000000800 */
[----:B------:R-:W-:Y:S01]  /*5bc0*/  MOV R11, c[0x0][0x1d4] ;  /* 0x00007500000b7a02 */ /* 0x000fe20000000f00 */
[----:B------:R-:W-:Y:S02]  /*5bd0*/  UISETP.NE.AND UP0, UPT, URZ, UR4, UPT ;  /* 0x000000043f00728c */ /* 0x000fe4000bf05270 */
[----:B------:R0:W1:Y:S02]  /*5be0*/  R2UR UR4, R10 ;  /* 0x000000000a0473c2 */ /* 0x00006400000e0000 */
[----:B------:R-:W-:Y:S01]  /*5bf0*/  IMAD R11, R11, 0x60, RZ ;  /* 0x000000600b0b7824 */ /* 0x000fe200078e02ff */
[----:B0-----:R-:W-:-:S05]  /*5c00*/  LEA R10, R233, R5, 0x4 ;  /* 0x00000005e90a7211 */ /* 0x001fca00078e20ff */
[----:B------:R-:W-:-:S05]  /*5c10*/  IMAD.SHL.U32 R232, R10, 0x4, RZ ;  /* 0x000000040ae87824 */ /* 0x000fca00078e00ff */
        /* <DEDUP_REMOVED lines=32> */
.L_x_1033:
[----:B0-----:R-:W-:Y:S05]  /*5e20*/  BSYNC B1 ;  /* 0x0000000000017941 */ /* 0x001fea0003800000 */
.L_x_1032:
[----:B------:R-:W-:Y:S01]  /*5e30*/  BSSY B1, `(.L_x_1034) ;  /* 0x000002a000017945 */ /* 0x000fe20003800000 */
[----:B------:R-:W-:Y:S05]  /*5e40*/  @P2 BRA `(.L_x_1035) ;  /* 0x0000028000002947 */ /* 0x000fea0003800000 */
[----:B------:R-:W-:Y:S01]  /*5e50*/  MOV R10, UR4 ;  /* 0x00000004000a7c02 */ /* 0x000fe20008000f00 */
[----:B------:R-:W-:Y:S01]  /*5e60*/  ULDC UR4, c[0x0][0x1ec] ;  /* 0x00007b0000047ab9 */ /* 0x000fe20000000800 */
[----:B------:R-:W-:Y:S01]  /*5e70*/  MOV R11, c[0x0][0x1d4] ;  /* 0x00007500000b7a02 */ /* 0x000fe20000000f00 */
[----:B------:R-:W-:Y:S02]  /*5e80*/  UISETP.NE.AND UP0, UPT, URZ, UR4, UPT ;  /* 0x000000043f00728c */ /* 0x000fe4000bf05270 */
[----:B------:R0:W1:Y:S02]  /*5e90*/  R2UR UR4, R10 ;  /* 0x000000000a0473c2 */ /* 0x00006400000e0000 */
[----:B------:R-:W-:Y:S02]  /*5ea0*/  IMAD R11, R11, 0x60, RZ ;  /* 0x000000600b0b7824 */ /* 0x000fe400078e02ff */
[----:B0-----:R-:W-:-:S04]  /*5eb0*/  IMAD R10, R233, 0x11, R5 ;  /* 0x00000011e90a7824 */ /* 0x001fc800078e0205 */
        /* <DEDUP_REMOVED lines=33> */
.L_x_1035:
[----:B0-----:R-:W-:Y:S05]  /*60d0*/  BSYNC B1 ;  /* 0x0000000000017941 */ /* 0x001fea0003800000 */
.L_x_1034:
        /* <DEDUP_REMOVED lines=42> */
.L_x_1037:
[----:B0-----:R-:W-:Y:S05]  /*6380*/  BSYNC B1 ;  /* 0x0000000000017941 */ /* 0x001fea0003800000 */
.L_x_1036:
        /* <DEDUP_REMOVED lines=42> */
.L_x_1039:
[----:B0-----:R-:W-:Y:S05]  /*6630*/  BSYNC B1 ;  /* 0x0000000000017941 */ /* 0x001fea0003800000 */
.L_x_1038:
        /* <DEDUP_REMOVED lines=42> */
.L_x_1041:
[----:B0-----:R-:W-:Y:S05]  /*68e0*/  BSYNC B1 ;  /* 0x0000000000017941 */ /* 0x001fea0003800000 */
.L_x_1040:
        /* <DEDUP_REMOVED lines=42> */
.L_x_1043:
[----:B0-----:R-:W-:Y:S05]  /*6b90*/  BSYNC B1 ;  /* 0x0000000000017941 */ /* 0x001fea0003800000 */
.L_x_1042:
        /* <DEDUP_REMOVED lines=42> */
.L_x_1045:
[----:B0-----:R-:W-:Y:S05]  /*6e40*/  BSYNC B1 ;  /* 0x0000000000017941 */ /* 0x001fea0003800000 */
.L_x_1044:
        /* <DEDUP_REMOVED lines=42> */
.L_x_1047:
[----:B0-----:R-:W-:Y:S05]  /*70f0*/  BSYNC B1 ;  /* 0x0000000000017941 */ /* 0x001fea0003800000 */
.L_x_1046:
        /* <DEDUP_REMOVED lines=42> */
.L_x_1049:
[----:B0-----:R-:W-:Y:S05]  /*73a0*/  BSYNC B1 ;  /* 0x0000000000017941 */ /* 0x001fea0003800000 */
.L_x_1048:
        /* <DEDUP_REMOVED lines=42> */
.L_x_1051:
[----:B0-----:R-:W-:Y:S05]  /*7650*/  BSYNC B1 ;  /* 0x0000000000017941 */ /* 0x001fea0003800000 */
.L_x_1050:
        /* <DEDUP_REMOVED lines=42> */
.L_x_1053:
[----:B0-----:R-:W-:Y:S05]  /*7900*/  BSYNC B1 ;  /* 0x0000000000017941 */ /* 0x001fea0003800000 */
.L_x_1052:
        /* <DEDUP_REMOVED lines=42> */
.L_x_1055:
[----:B0-----:R-:W-:Y:S05]  /*7bb0*/  BSYNC B1 ;  /* 0x0000000000017941 */ /* 0x001fea0003800000 */
.L_x_1054:
        /* <DEDUP_REMOVED lines=42> */
.L_x_1057:
[----:B0-----:R-:W-:Y:S05]  /*7e60*/  BSYNC B1 ;  /* 0x0000000000017941 */ /* 0x001fea0003800000 */
.L_x_1056:
        /* <DEDUP_REMOVED lines=42> */
.L_x_1059:
[----:B0-----:R-:W-:Y:S05]  /*8110*/  BSYNC B1 ;  /* 0x0000000000017941 */ /* 0x001fea0003800000 */
.L_x_1058:
        /* <DEDUP_REMOVED lines=42> */
.L_x_1061:
[----:B0-----:R-:W-:Y:S05]  /*83c0*/  BSYNC B1 ;  /* 0x0000000000017941 */ /* 0x001fea0003800000 */
.L_x_1060:
[----:B------:R-:W-:Y:S01]  /*83d0*/  BSSY B1, `(.L_x_1062) ;  /* 0x000002a000017945 */ /* 0x000fe20003800000 */
[----:B------:R-:W-:Y:S01]  /*83e0*/  IMAD R5, R233, 0x1f, R5 ;  /* 0x0000001fe9057824 */ /* 0x000fe200078e0205 */
[----:B------:R-:W-:Y:S05]  /*83f0*/  @P2 BRA `(.L_x_1063) ;  /* 0x0000027000002947 */ /* 0x000fea0003800000 */
[----:B------:R-:W-:Y:S01]  /*8400*/  MOV R11, c[0x0][0x1d4] ;  /* 0x00007500000b7a02 */ /* 0x000fe20000000f00 */
[----:B------:R-:W-:Y:S01]  /*8410*/  IMAD.SHL.U32 R5, R5, 0x4, RZ ;  /* 0x0000000405057824 */ /* 0x000fe200078e00ff */
[----:B------:R-:W-:Y:S01]  /*8420*/  MOV R10, UR4 ;  /* 0x00000004000a7c02 */ /* 0x000fe20008000f00 */
[----:B------:R-:W-:Y:S02]  /*8430*/  ULDC UR4, c[0x0][0x1ec] ;  /* 0x00007b0000047ab9 */ /* 0x000fe40000000800 */
[----:B------:R-:W-:Y:S01]  /*8440*/  IMAD R11, R11, 0x60, RZ ;  /* 0x000000600b0b7824 */ /* 0x000fe200078e02ff */
[----:B------:R-:W-:Y:S01]  /*8450*/  UISETP.NE.AND UP0, UPT, URZ, UR4, UPT ;  /* 0x000000043f00728c */ /* 0x000fe2000bf05270 */
[----:B------:R0:W1:Y:S03]  /*8460*/  R2UR UR4, R10 ;  /* 0x000000000a0473c2 */ /* 0x00006600000e0000 */
[----:B------:R-:W-:-:S13]  /*8470*/  ISETP.GE.AND P3, PT, R5, R11, PT ;  /* 0x0000000b0500720c */ /* 0x000fda0003f66270 */
[----:B------:R-:W2:Y:S01]  /*8480*/  @!P3 LDG.E R6, [R6.64] ;  /* 0x000000240606b981 */ /* 0x000ea2000c1e1900 */
[----:B------:R-:W-:Y:S01]  /*8490*/  CS2R R222, SRZ ;  /* 0x0000000000de7805 */ /* 0x000fe2000001ff00 */
[----:B------:R-:W-:Y:S01]  /*84a0*/  CS2R R220, SRZ ;  /* 0x0000000000dc7805 */ /* 0x000fe2000001ff00 */
[----:B--2---:R-:W-:-:S04]  /*84b0*/  @!P3 IMAD R6, R6, c[0x0][0x1d8], RZ ;  /* 0x000076000606ba24 */ /* 0x004fc800078e02ff */
[----:B------:R-:W-:-:S04]  /*84c0*/  @!P3 IMAD R6, R6, 0x60, RZ ;  /* 0x000000600606b824 */ /* 0x000fc800078e02ff */
[----:B------:R-:W-:Y:S02]  /*84d0*/  @!P3 IMAD R7, R6, c[0x0][0x1d4], R5 ;  /* 0x000075000607ba24 */ /* 0x000fe400078e0205 */
[----:B------:R-:W-:-:S03]  /*84e0*/  @!P3 IMAD R6, R0, c[0x0][0x1d4], RZ ;  /* 0x000075000006ba24 */ /* 0x000fc600078e02ff */
[----:B0-----:R-:W-:Y:S02]  /*84f0*/  @!P3 SHF.R.S32.HI R10, RZ, 0x1f, R7 ;  /* 0x0000001fff0ab819 */ /* 0x001fe40000011407 */
[----:B------:R-:W-:-:S04]  /*8500*/  @!P3 IADD3 R7, P1, R6, R7, RZ ;  /* 0x000000070607b210 */ /* 0x000fc80007f3e0ff */
[----:B------:R-:W-:Y:S02]  /*8510*/  @!P3 LEA.HI.X.SX32 R10, R6, R10, 0x1, P1 ;  /* 0x0000000a060ab211 */ /* 0x000fe400008f0eff */
[----:B------:R-:W-:-:S04]  /*8520*/  @!P3 LEA R6, P1, R7, c[0x0][0x198], 0x2 ;  /* 0x000066000706ba11 */ /* 0x000fc800078210ff */
[----:B------:R-:W-:-:S05]  /*8530*/  @!P3 LEA.HI.X R7, R7, c[0x0][0x19c], R10, 0x2, P1 ;  /* 0x000067000707ba11 */ /* 0x000fca00008f140a */
[----:B------:R0:W5:Y:S01]  /*8540*/  @!P3 LDG.E.128 R220, [R6.64] ;  /* 0x0000002406dcb981 */ /* 0x000162000c1e1d00 */
[----:B------:R-:W-:-:S13]  /*8550*/  PLOP3.LUT P1, PT, PT, PT, UP0, 0x80, 0x0 ;  /* 0x000000000000781c */ /* 0x000fda0003f2f008 */
[----:B-1----:R-:W-:Y:S05]  /*8560*/  @P1 BRA `(.L_x_1063) ;  /* 0x0000010000001947 */ /* 0x002fea0003800000 */
[----:B0-----:R-:W-:-:S13]  /*8570*/  ISETP.NE.AND P5, PT, R2, RZ, PT ;  /* 0x000000ff0200720c */ /* 0x001fda0003fa5270 */
[----:B------:R-:W2:Y:S01]  /*8580*/  @P5 LDG.E.128 R8, [R8.64+0x1e0] ;  /* 0x0001e02408085981 */ /* 0x000ea2000c1e1d00 */
[----:B------:R-:W-:Y:S01]  /*8590*/  SHF.R.S32.HI R224, RZ, 0x1f, R3 ;  /* 0x0000001fffe07819 */ /* 0x000fe20000011403 */
[----:B-----5:R-:W-:Y:S01]  /*85a0*/  FADD.FTZ R220, R96, R220 ;  /* 0x000000dc60dc7221 */ /* 0x020fe20000010000 */
[----:B------:R-:W-:Y:S01]  /*85b0*/  @!P3 IADD3 R7, P4, R3, R5, RZ ;  /* 0x000000050307b210 */ /* 0x000fe20007f9e0ff */
[----:B------:R-:W-:Y:S02]  /*85c0*/  FADD.FTZ R221, R97, R221 ;  /* 0x000000dd61dd7221 */ /* 0x000fe40000010000 */
[----:B------:R-:W-:Y:S01]  /*85d0*/  FADD.FTZ R222, R98, R222 ;  /* 0x000000de62de7221 */ /* 0x000fe20000010000 */
[----:B------:R-:W-:Y:S01]  /*85e0*/  @!P3 LEA.HI.X.SX32 R5, R5, R224, 0x1, P4 ;  /* 0x000000e00505b211 */ /* 0x000fe200020f0eff */
[----:B------:R-:W-:Y:S01]  /*85f0*/  FADD.FTZ R223, R99, R223 ;  /* 0x000000df63df7221 */ /* 0x000fe20000010000 */
[----:B------:R-:W-:-:S04]  /*8600*/  @!P3 LEA R6, P4, R7, c[0x0][0x198], 0x2 ;  /* 0x000066000706ba11 */ /* 0x000fc800078810ff */
[----:B------:R-:W-:Y:S01]  /*8610*/  @!P3 LEA.HI.X R7, R7, c[0x0][0x19c], R5, 0x2, P4 ;  /* 0x000067000707ba11 */ /* 0x000fe200020f1405 */
[----:B--2---:R-:W-:Y:S02]  /*8620*/  @P5 FMUL.FTZ R220, R220, R8 ;  /* 0x00000008dcdc5220 */ /* 0x004fe40000410000 */
[----:B------:R-:W-:Y:S02]  /*8630*/  @P5 FMUL.FTZ R221, R221, R9 ;  /* 0x00000009dddd5220 */ /* 0x000fe40000410000 */
[----:B------:R-:W-:Y:S02]  /*8640*/  @P5 FMUL.FTZ R222, R222, R10 ;  /* 0x0000000adede5220 */ /* 0x000fe40000410000 */
[----:B------:R-:W-:-:S05]  /*8650*/  @P5 FMUL.FTZ R223, R223, R11 ;  /* 0x0000000bdfdf5220 */ /* 0x000fca0000410000 */
[----:B------:R0:W-:Y:S02]  /*8660*/  @!P3 STG.E.128 [R6.64], R220 ;  /* 0x000000dc0600b986 */ /* 0x0001e4000c101d24 */
.L_x_1063:
[----:B0-----:R-:W-:Y:S05]  /*8670*/  BSYNC B1 ;  /* 0x0000000000017941 */ /* 0x001fea0003800000 */
.L_x_1062:
[----:B------:R-:W-:Y:S01]  /*8680*/  BSSY B1, `(.L_x_1064) ;  /* 0x000010a000017945 */ /* 0x000fe20003800000 */
[----:B------:R-:W-:Y:S05]  /*8690*/  @P2 BRA `(.L_x_1065) ;  /* 0x0000108000002947 */ /* 0x000fea0003800000 */
[----:B------:R-:W2:Y:S04]  /*86a0*/  LDL R6, [R1+0x160] ;  /* 0x0001600001067983 */ /* 0x000ea80000100800 */
[----:B------:R-:W3:Y:S04]  /*86b0*/  LDL R5, [R1+0x164] ;  /* 0x0001640001057983 */ /* 0x000ee80000100800 */
[----:B------:R-:W4:Y:S04]  /*86c0*/  LDL R232, [R1+0x170] ;  /* 0x0001700001e87983 */ /* 0x000f280000100800 */
        /* <DEDUP_REMOVED lines=9> */
[----:B------:R0:W-:Y:S04]  /*8760*/  STL [R1+0x1d0], R21 ;  /* 0x0001d01501007387 */ /* 0x0001e80000100800 */
        /* <DEDUP_REMOVED lines=12> */
[----:B0-----:R-:W4:Y:S04]  /*8830*/  LDL R21, [R1+0x110] ;  /* 0x0001100001157983 */ /* 0x001f280000100800 */
[----:B-1----:R-:W4:Y:S04]  /*8840*/  LDL R20, [R1+0x114] ;  /* 0x0001140001147983 */ /* 0x002f280000100800 */
        /* <DEDUP_REMOVED lines=13> */
[----:B------:R-:W4:Y:S01]  /*8920*/  LDL R0, [R1+0x64] ;  /* 0x0000640001007983 */ /* 0x000f220000100800 */
[----:B--2--5:R-:W-:-:S02]  /*8930*/  FMUL.FTZ R6, R6, R228 ;  /* 0x000000e406067220 */ /* 0x024fc40000410000 */
[----:B---3--:R-:W-:Y:S02]  /*8940*/  FMUL.FTZ R5, R5, R229 ;  /* 0x000000e505057220 */ /* 0x008fe40000410000 */
[----:B----4-:R-:W-:Y:S02]  /*8950*/  FFMA.FTZ R6, R232, R100, R6 ;  /* 0x00000064e8067223 */ /* 0x010fe40000010006 */
[----:B------:R-:W2:Y:S01]  /*8960*/  LDL R232, [R1+0xb0] ;  /* 0x0000b00001e87983 */ /* 0x000ea20000100800 */
[----:B------:R-:W-:-:S03]  /*8970*/  FFMA.FTZ R5, R227, R101, R5 ;  /* 0x00000065e3057223 */ /* 0x000fc60000010005 */
[----:B------:R-:W3:Y:S01]  /*8980*/  LDL R227, [R1+0xb4] ;  /* 0x0000b40001e37983 */ /* 0x000ee20000100800 */
[----:B------:R-:W-:-:S03]  /*8990*/  FFMA.FTZ R6, R226, R104, R6 ;  /* 0x00000068e2067223 */ /* 0x000fc60000010006 */
[----:B------:R-:W4:Y:S01]  /*89a0*/  LDL R226, [R1+0xa0] ;  /* 0x0000a00001e27983 */ /* 0x000f220000100800 */
        /* <DEDUP_REMOVED lines=15> */
[----:B------:R0:W5:Y:S01]  /*8aa0*/  LDL.LU R21, [R1+0x1d0] ;  /* 0x0001d00001157983 */ /* 0x0001620000300800 */
        /* <DEDUP_REMOVED lines=17> */
[----:B------:R-:W4:Y:S01]  /*8bc0*/  LDL R235, [R1+0x148] ;  /* 0x0001480001eb7983 */ /* 0x000f220000100800 */
[----:B------:R-:W-:-:S03]  /*8bd0*/  FFMA.FTZ R6, R234, R140, R6 ;  /* 0x0000008cea067223 */ /* 0x000fc60000010006 */
[----:B------:R-:W4:Y:S01]  /*8be0*/  LDL R234, [R1+0x138] ;  /* 0x0001380001ea7983 */ /* 0x000f220000100800 */
[----:B------:R-:W-:-:S03]  /*8bf0*/  FFMA.FTZ R5, R233, R141, R5 ;  /* 0x0000008de9057223 */ /* 0x000fc60000010005 */
[----:B------:R-:W4:Y:S01]  /*8c00*/  LDL R233, [R1+0x128] ;  /* 0x0001280001e97983 */ /* 0x000f220000100800 */
[----:B--2---:R-:W-:-:S03]  /*8c10*/  FFMA.FTZ R6, R232, R144, R6 ;  /* 0x00000090e8067223 */ /* 0x004fc60000010006 */
[----:B------:R-:W2:Y:S01]  /*8c20*/  LDL R232, [R1+0x118] ;  /* 0x0001180001e87983 */ /* 0x000ea20000100800 */
[----:B---3--:R-:W-:-:S03]  /*8c30*/  FFMA.FTZ R5, R227, R145, R5 ;  /* 0x00000091e3057223 */ /* 0x008fc60000010005 */
[----:B------:R-:W3:Y:S01]  /*8c40*/  LDL R227, [R1+0x108] ;  /* 0x0001080001e37983 */ /* 0x000ee20000100800 */
[----:B----4-:R-:W-:-:S03]  /*8c50*/  FFMA.FTZ R6, R226, R148, R6 ;  /* 0x00000094e2067223 */ /* 0x010fc60000010006 */
[----:B------:R-:W4:Y:S01]  /*8c60*/  LDL R226, [R1+0xf8] ;  /* 0x0000f80001e27983 */ /* 0x000f220000100800 */
[----:B------:R-:W-:-:S03]  /*8c70*/  FFMA.FTZ R5, R225, R149, R5 ;  /* 0x00000095e1057223 */ /* 0x000fc60000010005 */
[----:B------:R-:W2:Y:S01]  /*8c80*/  LDL R225, [R1+0xe8] ;  /* 0x0000e80001e17983 */ /* 0x000ea20000100800 */
[----:B------:R-:W-:Y:S02]  /*8c90*/  FFMA.FTZ R6, R224, R152, R6 ;  /* 0x00000098e0067223 */ /* 0x000fe40000010006 */
[----:B------:R-:W-:Y:S01]  /*8ca0*/  FFMA.FTZ R5, R12, R153, R5 ;  /* 0x000000990c057223 */ /* 0x000fe20000010005 */
[----:B------:R-:W2:Y:S01]  /*8cb0*/  LDL R224, [R1+0xd8] ;  /* 0x0000d80001e07983 */ /* 0x000ea20000100800 */
[----:B------:R-:W-:-:S03]  /*8cc0*/  FFMA.FTZ R6, R11, R156, R6 ;  /* 0x0000009c0b067223 */ /* 0x000fc60000010006 */
[----:B------:R-:W2:Y:S01]  /*8cd0*/  LDL R12, [R1+0xc8] ;  /* 0x0000c800010c7983 */ /* 0x000ea20000100800 */
[----:B------:R-:W-:-:S03]  /*8ce0*/  FFMA.FTZ R5, R10, R157, R5 ;  /* 0x0000009d0a057223 */ /* 0x000fc60000010005 */
[----:B------:R-:W2:Y:S01]  /*8cf0*/  LDL R11, [R1+0xb8] ;  /* 0x0000b800010b7983 */ /* 0x000ea20000100800 */
[----:B------:R-:W-:Y:S02]  /*8d00*/  FFMA.FTZ R6, R9, R160, R6 ;  /* 0x000000a009067223 */ /* 0x000fe40000010006 */
[----:B------:R-:W-:Y:S01]  /*8d10*/  FFMA.FTZ R5, R3, R161, R5 ;  /* 0x000000a103057223 */ /* 0x000fe20000010005 */
[----:B------:R-:W2:Y:S01]  /*8d20*/  LDL R10, [R1+0xa8] ;  /* 0x0000a800010a7983 */ /* 0x000ea20000100800 */
[----:B------:R-:W-:-:S03]  /*8d30*/  FFMA.FTZ R6, R2, R164, R6 ;  /* 0x000000a402067223 */ /* 0x000fc60000010006 */
[----:B------:R-:W2:Y:S04]  /*8d40*/  LDL R3, [R1+0x168] ;  /* 0x0001680001037983 */ /* 0x000ea80000100800 */
[----:B------:R-:W3:Y:S01]  /*8d50*/  LDL R2, [R1+0x178] ;  /* 0x0001780001027983 */ /* 0x000ee20000100800 */
[----:B------:R-:W-:-:S03]  /*8d60*/  FFMA.FTZ R5, R0, R165, R5 ;  /* 0x000000a500057223 */ /* 0x000fc60000010005 */
[----:B------:R-:W4:Y:S01]  /*8d70*/  LDL R0, [R1+0x158] ;  /* 0x0001580001007983 */ /* 0x000f220000100800 */
[----:B------:R-:W-:Y:S02]  /*8d80*/  FFMA.FTZ R6, R8, R168, R6 ;  /* 0x000000a808067223 */ /* 0x000fe40000010006 */
[----:B------:R-:W-:Y:S01]  /*8d90*/  FFMA.FTZ R5, R7, R169, R5 ;  /* 0x000000a907057223 */ /* 0x000fe20000010005 */
[----:B------:R-:W4:Y:S01]  /*8da0*/  LDL R9, [R1+0x98] ;  /* 0x0000980001097983 */ /* 0x000f220000100800 */
[----:B------:R-:W-:Y:S02]  /*8db0*/  FFMA.FTZ R6, R172, UR7, R6 ;  /* 0x00000007ac067c23 */ /* 0x000fe40008010006 */
[----:B------:R-:W-:Y:S01]  /*8dc0*/  FFMA.FTZ R5, R173, UR6, R5 ;  /* 0x00000006ad057c23 */ /* 0x000fe20008010005 */
[----:B------:R-:W4:Y:S01]  /*8dd0*/  LDL R8, [R1+0x88] ;  /* 0x0000880001087983 */ /* 0x000f220000100800 */
[----:B------:R-:W-:Y:S02]  /*8de0*/  FFMA.FTZ R6, R176, UR11, R6 ;  /* 0x0000000bb0067c23 */ /* 0x000fe40008010006 */
[----:B------:R-:W-:Y:S01]  /*8df0*/  FFMA.FTZ R5, R177, UR10, R5 ;  /* 0x0000000ab1057c23 */ /* 0x000fe20008010005 */
[----:B------:R-:W4:Y:S01]  /*8e00*/  LDL R7, [R1+0x78] ;  /* 0x0000780001077983 */ /* 0x000f220000100800 */
[----:B------:R-:W-:-:S02]  /*8e10*/  FFMA.FTZ R6, R180, UR15, R6 ;  /* 0x0000000fb4067c23 */ /* 0x000fc40008010006 */
[----:B------:R-:W-:Y:S02]  /*8e20*/  FFMA.FTZ R5, R181, UR14, R5 ;  /* 0x0000000eb5057c23 */ /* 0x000fe40008010005 */
[----:B------:R-:W-:Y:S02]  /*8e30*/  FFMA.FTZ R6, R184, UR19, R6 ;  /* 0x00000013b8067c23 */ /* 0x000fe40008010006 */
[----:B------:R-:W-:Y:S02]  /*8e40*/  FFMA.FTZ R5, R185, UR18, R5 ;  /* 0x00000012b9057c23 */ /* 0x000fe40008010005 */
[----:B------:R-:W-:Y:S02]  /*8e50*/  FFMA.FTZ R6, R188, UR23, R6 ;  /* 0x00000017bc067c23 */ /* 0x000fe40008010006 */
[----:B------:R-:W-:Y:S02]  /*8e60*/  FFMA.FTZ R5, R189, UR22, R5 ;  /* 0x00000016bd057c23 */ /* 0x000fe40008010005 */
        /* <DEDUP_REMOVED lines=15> */
[----:B------:R-:W-:-:S04]  /*8f60*/  FFMA.FTZ R5, R221, UR59, R5 ;  /* 0x0000003bdd057c23 */ /* 0x000fc80008010005 */
[----:B------:R-:W-:Y:S02]  /*8f70*/  FADD.FTZ R5, R6, R5 ;  /* 0x0000000506057221 */ /* 0x000fe40000010000 */
[----:B--2---:R-:W-:Y:S02]  /*8f80*/  FMUL.FTZ R6, R3, R230 ;  /* 0x000000e603067220 */ /* 0x004fe40000410000 */
[----:B------:R-:W2:Y:S02]  /*8f90*/  LDL R3, [R1+0x68] ;  /* 0x0000680001037983 */ /* 0x000ea40000100800 */
[----:B---3--:R-:W-:Y:S02]  /*8fa0*/  FFMA.FTZ R6, R2, R102, R6 ;  /* 0x0000006602067223 */ /* 0x008fe40000010006 */
[----:B------:R-:W3:Y:S02]  /*8fb0*/  LDL R2, [R1+0x188] ;  /* 0x0001880001027983 */ /* 0x000ee40000100800 */
[----:B----4-:R-:W-:-:S02]  /*8fc0*/  FFMA.FTZ R6, R0, R106, R6 ;  /* 0x0000006a00067223 */ /* 0x010fc40000010006 */
[----:B------:R-:W4:Y:S02]  /*8fd0*/  LDL R0, [R1+0x16c] ;  /* 0x00016c0001007983 */ /* 0x000f240000100800 */
[----:B------:R-:W-:Y:S02]  /*8fe0*/  FFMA.FTZ R6, R235, R110, R6 ;  /* 0x0000006eeb067223 */ /* 0x000fe40000010006 */
[----:B------:R-:W4:Y:S02]  /*8ff0*/  LDL R235, [R1+0x12c] ;  /* 0x00012c0001eb7983 */ /* 0x000f240000100800 */
[----:B------:R-:W-:Y:S02]  /*9000*/  FFMA.FTZ R6, R234, R114, R6 ;  /* 0x00000072ea067223 */ /* 0x000fe40000010006 */
[----:B------:R-:W4:Y:S02]  /*9010*/  LDL R234, [R1+0x11c] ;  /* 0x00011c0001ea7983 */ /* 0x000f240000100800 */
[----:B------:R-:W-:-:S02]  /*9020*/  FFMA.FTZ R6, R233, R118, R6 ;  /* 0x00000076e9067223 */ /* 0x000fc40000010006 */
        /* <DEDUP_REMOVED lines=23> */
[----:B--2---:R-:W-:-:S02]  /*91a0*/  FFMA.FTZ R6, R3, R166, R6 ;  /* 0x000000a603067223 */ /* 0x004fc40000010006 */
[----:B------:R-:W2:Y:S02]  /*91b0*/  LDL R3, [R1+0x15c] ;  /* 0x00015c0001037983 */ /* 0x000ea40000100800 */
[----:B---3--:R-:W-:Y:S02]  /*91c0*/  FFMA.FTZ R6, R2, R170, R6 ;  /* 0x000000aa02067223 */ /* 0x008fe40000010006 */
[----:B------:R-:W3:Y:S02]  /*91d0*/  LDL R2, [R1+0x14c] ;  /* 0x00014c0001027983 */ /* 0x000ee40000100800 */
[----:B------:R-:W-:-:S04]  /*91e0*/  FFMA.FTZ R6, R174, UR5, R6 ;  /* 0x00000005ae067c23 */ /* 0x000fc80008010006 */
        /* <DEDUP_REMOVED lines=12> */
[----:B------:R-:W-:Y:S02]  /*92b0*/  FADD.FTZ R5, R6, R5 ;  /* 0x0000000506057221 */ /* 0x000fe40000010000 */
[----:B----4-:R-:W-:Y:S02]  /*92c0*/  FMUL.FTZ R6, R0, R231 ;  /* 0x000000e700067220 */ /* 0x010fe40000410000 */
[----:B------:R-:W4:Y:S02]  /*92d0*/  LDL R0, [R1+0x13c] ;  /* 0x00013c0001007983 */ /* 0x000f240000100800 */
[----:B------:R-:W-:Y:S01]  /*92e0*/  FFMA.FTZ R6, R12, R103, R6 ;  /* 0x000000670c067223 */ /* 0x000fe20000010006 */
[----:B------:R-:W-:Y:S01]  /*92f0*/  ISETP.NE.U32.AND P2, PT, RZ, c[0x0][0x218], PT ;  /* 0x00008600ff007a0c */ /* 0x000fe20003f45070 */
[----:B------:R0:W5:Y:S03]  /*9300*/  LDL.LU R12, [R1+0x1ac] ;  /* 0x0001ac00010c7983 */ /* 0x0001660000300800 */
[----:B------:R-:W-:Y:S01]  /*9310*/  ISETP.NE.AND.EX P3, PT, RZ, c[0x0][0x21c], PT, P2 ;  /* 0x00008700ff007a0c */ /* 0x000fe20003f65320 */
[----:B--2---:R-:W-:-:S02]  /*9320*/  FFMA.FTZ R6, R3, R107, R6 ;  /* 0x0000006b03067223 */ /* 0x004fc40000010006 */
[----:B------:R0:W5:Y:S02]  /*9330*/  LDL.LU R3, [R1+0x1a8] ;  /* 0x0001a80001037983 */ /* 0x0001640000300800 */
[----:B---3--:R-:W-:Y:S02]  /*9340*/  FFMA.FTZ R6, R2, R111, R6 ;  /* 0x0000006f02067223 */ /* 0x008fe40000010006 */
[----:B------:R0:W5:Y:S02]  /*9350*/  LDL.LU R2, [R1+0x1a4] ;  /* 0x0001a40001027983 */ /* 0x0001640000300800 */
[----:B----4-:R-:W-:Y:S02]  /*9360*/  FFMA.FTZ R6, R0, R115, R6 ;  /* 0x0000007300067223 */ /* 0x010fe40000010006 */
[----:B------:R0:W5:Y:S02]  /*9370*/  LDL.LU R0, [R1+0x1a0] ;  /* 0x0001a00001007983 */ /* 0x0001640000300800 */
[----:B------:R-:W-:-:S04]  /*9380*/  FFMA.FTZ R6, R235, R119, R6 ;  /* 0x00000077eb067223 */ /* 0x000fc80000010006 */
        /* <DEDUP_REMOVED lines=8> */
[----:B------:R-:W-:Y:S01]  /*9410*/  FFMA.FTZ R6, R10, R155, R6 ;  /* 0x0000009b0a067223 */ /* 0x000fe20000010006 */
[----:B------:R-:W1:Y:S03]  /*9420*/  S2R R11, SR_CTAID.X ;  /* 0x00000000000b7919 */ /* 0x000e660000002500 */
[----:B------:R-:W-:Y:S01]  /*9430*/  FFMA.FTZ R6, R9, R159, R6 ;  /* 0x0000009f09067223 */ /* 0x000fe20000010006 */
[----:B------:R-:W-:Y:S01]  /*9440*/  HFMA2.MMA R224, -RZ, RZ, 0, 2.384185791015625e-07 ;  /* 0x00000004ffe07435 */ /* 0x000fe200000001ff */
[----:B------:R-:W-:Y:S01]  /*9450*/  ISETP.NE.U32.AND P2, PT, RZ, c[0x0][0x228], PT ;  /* 0x00008a00ff007a0c */ /* 0x000fe20003f45070 */
[----:B------:R-:W-:Y:S01]  /*9460*/  IMAD.MOV.U32 R225, RZ, RZ, c[0x0][0x1e8] ;  /* 0x00007a00ffe17624 */ /* 0x000fe200078e00ff */
[----:B------:R-:W2:Y:S01]  /*9470*/  LDL R10, [R1+0x190] ;  /* 0x00019000010a7983 */ /* 0x000ea20000100800 */
[----:B------:R-:W-:-:S03]  /*9480*/  FFMA.FTZ R6, R8, R163, R6 ;  /* 0x000000a308067223 */ /* 0x000fc60000010006 */
[----:B------:R-:W3:Y:S01]  /*9490*/  LDL R8, [R1+0x194] ;  /* 0x0001940001087983 */ /* 0x000ee20000100800 */
[----:B------:R-:W-:-:S03]  /*94a0*/  FFMA.FTZ R6, R7, R167, R6 ;  /* 0x000000a707067223 */ /* 0x000fc60000010006 */
[----:B------:R-:W4:Y:S01]  /*94b0*/  LDL R9, [R1+0x18c] ;  /* 0x00018c0001097983 */ /* 0x000f220000100800 */
        /* <DEDUP_REMOVED lines=14> */
[----:B------:R-:W-:Y:S01]  /*95a0*/  FADD.FTZ R5, R6, R5 ;  /* 0x0000000506057221 */ /* 0x000fe20000010000 */
[----:B------:R-:W-:-:S05]  /*95b0*/  MOV R6, c[0x0][0x220] ;  /* 0x0000880000067a02 */ /* 0x000fca0000000f00 */
[----:B-1----:R-:W-:-:S05]  /*95c0*/  @P3 IMAD R6, R11, R6, UR40 ;  /* 0x000000280b063e24 */ /* 0x002fca000f8e0206 */
[----:B------:R-:W-:-:S05]  /*95d0*/  @P3 IADD3 R6, R6, -0x1, RZ ;  /* 0xffffffff06063810 */ /* 0x000fca0007ffe0ff */
[----:B------:R-:W-:-:S04]  /*95e0*/  @P3 IMAD R6, R6, c[0x0][0x220], R4 ;  /* 0x0000880006063a24 */ /* 0x000fc800078e0204 */
[----:B------:R-:W-:-:S06]  /*95f0*/  @P3 IMAD.WIDE R6, R6, R224, c[0x0][0x218] ;  /* 0x0000860006063625 */ /* 0x000fcc00078e02e0 */
[----:B------:R-:W2:Y:S01]  /*9600*/  @P3 LDG.E R6, [R6.64] ;  /* 0x0000002406063981 */ /* 0x000ea2000c1e1900 */
[----:B------:R-:W-:Y:S01]  /*9610*/  ISETP.NE.AND.EX P2, PT, RZ, c[0x0][0x22c], PT, P2 ;  /* 0x00008b00ff007a0c */ /* 0x000fe20003f45320 */
[----:B------:R-:W-:Y:S01]  /*9620*/  FMUL.FTZ R5, R5, c[0x0][0x1f0] ;  /* 0x00007c0005057a20 */ /* 0x000fe20000410000 */
[----:B------:R-:W-:-:S03]  /*9630*/  IADD3 R225, R225, c[0x0][0x210], RZ ;  /* 0x00008400e1e17a10 */ /* 0x000fc60007ffe0ff */
[----:B--2---:R-:W-:-:S08]  /*9640*/  @P3 FADD.FTZ R5, R5, R6 ;  /* 0x0000000605053221 */ /* 0x004fd00000010000 */
[----:B------:R-:W-:Y:S02]  /*9650*/  @P2 ISETP.GE.AND P3, PT, R4, R225, PT ;  /* 0x000000e10400220c */ /* 0x000fe40003f66270 */
[----:B------:R-:W-:Y:S02]  /*9660*/  MOV R6, UR40 ;  /* 0x0000002800067c02 */ /* 0x000fe40008000f00 */
[----:B---3--:R-:W-:Y:S02]  /*9670*/  @P2 SEL R7, R8, RZ, !P3 ;  /* 0x000000ff08072207 */ /* 0x008fe40005800000 */
[----:B------:R-:W-:-:S04]  /*9680*/  @P2 IADD3 R6, R4, 0x1, -R6 ;  /* 0x0000000104062810 */ /* 0x000fc80007ffe806 */
[----:B------:R-:W-:Y:S01]  /*9690*/  @P2 IADD3 R8, R7, R6, RZ ;  /* 0x0000000607082210 */ /* 0x000fe20007ffe0ff */
[----:B------:R-:W-:-:S06]  /*96a0*/  @P2 IMAD.WIDE R6, R11, R224, c[0x0][0x228] ;  /* 0x00008a000b062625 */ /* 0x000fcc00078e02e0 */
[----:B------:R1:W2:Y:S02]  /*96b0*/  @P2 LDG.E R6, [R6.64] ;  /* 0x0000002406062981 */ /* 0x0002a4000c1e1900 */
[----:B-1----:R-:W2:Y:S02]  /*96c0*/  @P2 I2F R7, R8 ;  /* 0x0000000800072306 */ /* 0x002ea40000201400 */
[----:B--2---:R-:W-:Y:S02]  /*96d0*/  @P2 FFMA.FTZ R5, R7, R6, R5 ;  /* 0x0000000607052223 */ /* 0x004fe40000010005 */
[----:B------:R-:W-:-:S03]  /*96e0*/  IMAD.IADD R6, R4, 0x1, -R10 ;  /* 0x0000000104067824 */ /* 0x000fc600078e0a0a */
[----:B----4-:R-:W-:Y:S02]  /*96f0*/  @!P0 FMNMX.FTZ R9, R9, R5, !PT ;  /* 0x0000000509098209 */ /* 0x010fe40007810000 */
[----:B------:R0:W-:Y:S04]  /*9700*/  STS [R6.X4+0x440], R5 ;  /* 0x0004400506007388 */ /* 0x0001e80000004800 */
[----:B------:R0:W-:Y:S02]  /*9710*/  @!P0 STL [R1+0x18c], R9 ;  /* 0x00018c0901008387 */ /* 0x0001e40000100800 */
.L_x_1065:
[----:B------:R-:W-:Y:S05]  /*9720*/  BSYNC B1 ;  /* 0x0000000000017941 */ /* 0x000fea0003800000 */
.L_x_1064:
[----:B0-----:R-:W2:Y:S01]  /*9730*/  LDL R5, [R1+0x198] ;  /* 0x0001980001057983 */ /* 0x001ea20000100800 */
[----:B------:R-:W-:-:S04]  /*9740*/  IADD3 R4, R4, 0x100, RZ ;  /* 0x0000010004047810 */ /* 0x000fc80007ffe0ff */
[----:B--2---:R-:W-:-:S13]  /*9750*/  ISETP.GE.AND P0, PT, R4, R5, PT ;  /* 0x000000050400720c */ /* 0x004fda0003f06270 */
[----:B------:R-:W-:Y:S01]  /*9760*/  @P0 CALL.REL.NOINC `(.L_x_999) ;  /* 0x0000001000000944 */ /* 0x000fe20003c00000 */
[----:B------:R-:W-:Y:S05]  /*9770*/  BRA `(.L_x_1066) ;  /* 0xffff942000007947 */ /* 0x000fea000383ffff */
.L_x_999:
[----:B------:R-:W-:Y:S05]  /*9780*/  BSYNC B0 ;  /* 0x0000000000007941 */ /* 0x000fea0003800000 */
.L_x_998:
[----:B------:R-:W2:Y:S04]  /*9790*/  LDL.LU R5, [R1+0x18c] ;  /* 0x00018c0001057983 */ /* 0x000ea80000300800 */
[----:B------:R-:W3:Y:S01]  /*97a0*/  LDL R10, [R1+0x190] ;  /* 0x00019000010a7983 */ /* 0x000ee20000100800 */
[----:B------:R-:W-:Y:S03]  /*97b0*/  BSSY B0, `(.L_x_1067) ;  /* 0x0000094000007945 */ /* 0x000fe60003800000 */
[----:B------:R-:W1:Y:S02]  /*97c0*/  S2R R11, SR_TID.X ;  /* 0x00000000000b7919 */ /* 0x000e640000002100 */
[----:B-1----:R-:W-:-:S04]  /*97d0*/  SHF.R.S32.HI R8, RZ, 0x1f, R11 ;  /* 0x0000001fff087819 */ /* 0x002fc8000001140b */
[----:B-----5:R-:W-:Y:S01]  /*97e0*/  LEA.HI R14, R8, R11, RZ, 0x5 ;  /* 0x0000000b080e7211 */ /* 0x020fe200078f28ff */
[----:B--2---:R-:W1:Y:S02]  /*97f0*/  SHFL.BFLY PT, R3, R5, 0x10, 0x1f ;  /* 0x0e001f0005037f89 */ /* 0x004e6400000e0000 */
[----:B-1----:R-:W-:-:S05]  /*9800*/  FMNMX.FTZ R4, R3, R5, !PT ;  /* 0x0000000503047209 */ /* 0x002fca0007810000 */
[----:B------:R-:W1:Y:S02]  /*9810*/  SHFL.BFLY PT, R3, R4, 0x8, 0x1f ;  /* 0x0d001f0004037f89 */ /* 0x000e6400000e0000 */
[----:B-1----:R-:W-:-:S05]  /*9820*/  FMNMX.FTZ R5, R4, R3, !PT ;  /* 0x0000000304057209 */ /* 0x002fca0007810000 */
[----:B------:R-:W1:Y:S02]  /*9830*/  SHFL.BFLY PT, R6, R5, 0x4, 0x1f ;  /* 0x0c801f0005067f89 */ /* 0x000e6400000e0000 */
[----:B-1----:R-:W-:Y:S02]  /*9840*/  FMNMX.FTZ R6, R5, R6, !PT ;  /* 0x0000000605067209 */ /* 0x002fe40007810000 */
[----:B------:R-:W-:-:S03]  /*9850*/  MOV R5, 0xff7fffff ;  /* 0xff7fffff00057802 */ /* 0x000fc60000000f00 */
[----:B------:R-:W1:Y:S02]  /*9860*/  SHFL.BFLY PT, R3, R6, 0x2, 0x1f ;  /* 0x0c401f0006037f89 */ /* 0x000e6400000e0000 */
[----:B-1----:R-:W-:Y:S02]  /*9870*/  FMNMX.FTZ R7, R6, R3, !PT ;  /* 0x0000000306077209 */ /* 0x002fe40007810000 */
[----:B------:R-:W-:-:S03]  /*9880*/  LOP3.LUT R3, R14, 0xffffffe0, RZ, 0xc0, !PT ;  /* 0xffffffe00e037812 */ /* 0x000fc600078ec0ff */
[----:B------:R-:W1:Y:S01]  /*9890*/  SHFL.BFLY PT, R8, R7, 0x1, 0x1f ;  /* 0x0c201f0007087f89 */ /* 0x000e6200000e0000 */
[----:B------:R-:W-:-:S04]  /*98a0*/  IADD3 R3, -R3, R11, RZ ;  /* 0x0000000b03037210 */ /* 0x000fc80007ffe1ff */
[C---:B------:R-:W-:Y:S02]  /*98b0*/  ISETP.NE.AND P0, PT, R3.reuse, RZ, PT ;  /* 0x000000ff0300720c */ /* 0x040fe40003f05270 */
[----:B------:R-:W-:-:S11]  /*98c0*/  ISETP.GT.AND P2, PT, R3, 0x7, PT ;  /* 0x000000070300780c */ /* 0x000fd60003f44270 */
[----:B------:R-:W-:Y:S02]  /*98d0*/  @!P0 SHF.R.S32.HI R4, RZ, 0x5, R14 ;  /* 0x00000005ff048819 */ /* 0x000fe4000001140e */
[----:B-1----:R-:W-:-:S05]  /*98e0*/  FMNMX.FTZ R9, R7, R8, !PT ;  /* 0x0000000807097209 */ /* 0x002fca0007810000 */
[----:B------:R1:W-:Y:S04]  /*98f0*/  @!P0 STS [R4.X4], R9 ;  /* 0x0000000904008388 */ /* 0x0003e80000004800 */
[----:B------:R-:W-:Y:S01]  /*9900*/  BAR.SYNC.DEFER_BLOCKING 0x0 ;  /* 0x0000000000007b1d */ /* 0x000fe20000010000 */
[----:B-1----:R-:W-:-:S05]  /*9910*/  HFMA2.MMA R9, -RZ, RZ, 0, 0 ;  /* 0x00000000ff097435 */ /* 0x002fca00000001ff */
[----:B------:R-:W1:Y:S04]  /*9920*/  @!P2 LDS R5, [R3.X4] ;  /* 0x000000000305a984 */ /* 0x000e680000004800 */
[----:B-1----:R-:W1:Y:S02]  /*9930*/  SHFL.BFLY PT, R6, R5, 0x4, 0x1f ;  /* 0x0c801f0005067f89 */ /* 0x002e6400000e0000 */
[----:B-1----:R-:W-:-:S05]  /*9940*/  FMNMX.FTZ R6, R6, R5, !PT ;  /* 0x0000000506067209 */ /* 0x002fca0007810000 */
[----:B------:R-:W1:Y:S02]  /*9950*/  SHFL.BFLY PT, R7, R6, 0x2, 0x1f ;  /* 0x0c401f0006077f89 */ /* 0x000e6400000e0000 */
[----:B-1----:R-:W-:-:S05]  /*9960*/  FMNMX.FTZ R7, R6, R7, !PT ;  /* 0x0000000706077209 */ /* 0x002fca0007810000 */
[----:B------:R-:W1:Y:S02]  /*9970*/  SHFL.BFLY PT, R8, R7, 0x1, 0x1f ;  /* 0x0c201f0007087f89 */ /* 0x000e6400000e0000 */
[----:B-1----:R-:W-:-:S05]  /*9980*/  FMNMX.FTZ R8, R7, R8, !PT ;  /* 0x0000000807087209 */ /* 0x002fca0007810000 */
[----:B0-----:R3:W0:Y:S02]  /*9990*/  SHFL.IDX PT, R16, R8, RZ, 0x1f ;  /* 0x00001fff08107589 */ /* 0x00162400000e0000 */
[----:B---3--:R-:W-:-:S05]  /*99a0*/  IMAD.IADD R8, R11, 0x1, R10 ;  /* 0x000000010b087824 */ /* 0x008fca00078e020a */
[----:B------:R-:W-:-:S13]  /*99b0*/  ISETP.GE.AND P2, PT, R8, UR40, PT ;  /* 0x0000002808007c0c */ /* 0x000fda000bf46270 */
[----:B------:R-:W-:Y:S05]  /*99c0*/  @P2 BRA `(.L_x_1068) ;  /* 0x0000072000002947 */ /* 0x000fea0003800000 */
[----:B0-----:R-:W-:Y:S01]  /*99d0*/  LOP3.LUT R4, RZ, R10, RZ, 0x33, !PT ;  /* 0x0000000aff047212 */ /* 0x001fe200078e33ff */
[----:B------:R-:W-:Y:S01]  /*99e0*/  BSSY B1, `(.L_x_1069) ;  /* 0x0000027000017945 */ /* 0x000fe20003800000 */
[----:B------:R-:W-:Y:S02]  /*99f0*/  MOV R9, RZ ;  /* 0x000000ff00097202 */ /* 0x000fe40000000f00 */
[----:B------:R-:W-:-:S04]  /*9a00*/  IADD3 R6, -R11, UR40, R4 ;  /* 0x000000280b067c10 */ /* 0x000fc8000fffe104 */
[----:B------:R-:W-:-:S04]  /*9a10*/  LEA.HI R4, R6, 0x1, RZ, 0x18 ;  /* 0x0000000106047811 */ /* 0x000fc800078fc0ff */
[----:B------:R-:W-:-:S13]  /*9a20*/  LOP3.LUT P0, R4, R4, 0x3, RZ, 0xc0, !PT ;  /* 0x0000000304047812 */ /* 0x000fda000780c0ff */
[----:B------:R-:W-:Y:S05]  /*9a30*/  @!P0 BRA `(.L_x_1070) ;  /* 0x0000021000008947 */ /* 0x000fea0003800000 */
[----:B------:R-:W0:Y:S01]  /*9a40*/  S2R R10, SR_CTAID.Y ;  /* 0x00000000000a7919 */ /* 0x000e220000002600 */
[----:B------:R-:W-:Y:S01]  /*9a50*/  SHF.R.S32.HI R5, RZ, 0x1f, R8 ;  /* 0x0000001fff057819 */ /* 0x000fe20000011408 */
[----:B------:R-:W-:Y:S01]  /*9a60*/  IMAD.SHL.U32 R11, R11, 0x4, RZ ;  /* 0x000000040b0b7824 */ /* 0x000fe200078e00ff */
[----:B------:R-:W-:Y:S01]  /*9a70*/  ISETP.NE.U32.AND P0, PT, RZ, c[0x0][0x200], PT ;  /* 0x00008000ff007a0c */ /* 0x000fe20003f05070 */
[----:B------:R-:W-:-:S03]  /*9a80*/  HFMA2.MMA R9, -RZ, RZ, 0, 0 ;  /* 0x00000000ff097435 */ /* 0x000fc600000001ff */
[----:B------:R-:W-:Y:S01]  /*9a90*/  ISETP.NE.AND.EX P0, PT, RZ, c[0x0][0x204], PT, P0 ;  /* 0x00008100ff007a0c */ /* 0x000fe20003f05300 */
[----:B0-----:R-:W-:-:S05]  /*9aa0*/  IMAD R7, R10, c[0x0][0x1d4], RZ ;  /* 0x000075000a077a24 */ /* 0x001fca00078e02ff */
[----:B------:R-:W-:Y:S02]  /*9ab0*/  SHF.R.S32.HI R10, RZ, 0x1f, R7 ;  /* 0x0000001fff0a7819 */ /* 0x000fe40000011407 */
[----:B------:R-:W-:Y:S02]  /*9ac0*/  IADD3 R12, P3, P4, R7, c[0x0][0x200], R8 ;  /* 0x00008000070c7a10 */ /* 0x000fe40007c7e008 */
[----:B------:R-:W-:Y:S02]  /*9ad0*/  MOV R7, R4 ;  /* 0x0000000400077202 */ /* 0x000fe40000000f00 */
[----:B------:R-:W-:Y:S02]  /*9ae0*/  IADD3.X R5, R10, c[0x0][0x204], R5, P3, P4 ;  /* 0x000081000a057a10 */ /* 0x000fe40001fe8405 */
[----:B------:R-:W-:Y:S02]  /*9af0*/  IADD3 R10, R11, 0x440, RZ ;  /* 0x000004400b0a7810 */ /* 0x000fe40007ffe0ff */
.L_x_1074:
[----:B------:R-:W-:Y:S01]  /*9b00*/  BSSY B2, `(.L_x_1071) ;  /* 0x000000b000027945 */ /* 0x000fe20003800000 */
[----:B0-----:R-:W-:Y:S05]  /*9b10*/  @!P0 BRA `(.L_x_1072) ;  /* 0x0000005000008947 */ /* 0x001fea0003800000 */
[----:B------:R-:W-:-:S06]  /*9b20*/  IMAD.MOV.U32 R4, RZ, RZ, R12 ;  /* 0x000000ffff047224 */ /* 0x000fcc00078e000c */
[----:B------:R-:W2:Y:S01]  /*9b30*/  LDG.E.U8 R4, [R4.64] ;  /* 0x0000002404047981 */ /* 0x000ea2000c1e1100 */
[----:B------:R-:W-:Y:S02]  /*9b40*/  MOV R11, RZ ;  /* 0x000000ff000b7202 */ /* 0x000fe40000000f00 */
[----:B--2---:R-:W-:-:S13]  /*9b50*/  ISETP.NE.AND P3, PT, R4, RZ, PT ;  /* 0x000000ff0400720c */ /* 0x004fda0003f65270 */
[----:B------:R-:W-:Y:S05]  /*9b60*/  @P3 BRA `(.L_x_1073) ;  /* 0x0000004000003947 */ /* 0x000fea0003800000 */
.L_x_1072:
[----:B------:R-:W0:Y:S02]  /*9b70*/  LDS R4, [R10] ;  /* 0x000000000a047984 */ /* 0x000e240000000800 */
[----:B0-----:R-:W-:-:S04]  /*9b80*/  FADD.FTZ R4, -R16, R4 ;  /* 0x0000000410047221 */ /* 0x001fc80000010100 */
[----:B------:R-:W-:-:S04]  /*9b90*/  FMUL.FTZ R4, R4, 1.4426950216293334961 ;  /* 0x3fb8aa3b04047820 */ /* 0x000fc80000410000 */
[----:B------:R0:W1:Y:S03]  /*9ba0*/  MUFU.EX2 R11, R4 ;  /* 0x00000004000b7308 */ /* 0x0000660000000800 */
.L_x_1073:
[----:B------:R-:W-:Y:S05]  /*9bb0*/  BSYNC B2 ;  /* 0x0000000000027941 */ /* 0x000fea0003800000 */
.L_x_1071:
[----:B------:R-:W-:Y:S01]  /*9bc0*/  IADD3 R7, R7, -0x1, RZ ;  /* 0xffffffff07077810 */ /* 0x000fe20007ffe0ff */
[----:B-1----:R1:W-:Y:S01]  /*9bd0*/  STS [R10], R11 ;  /* 0x0000000b0a007388 */ /* 0x0023e20000000800 */
[----:B------:R-:W-:Y:S01]  /*9be0*/  IADD3 R12, P4, R12, 0x100, RZ ;  /* 0x000001000c0c7810 */ /* 0x000fe20007f9e0ff */
[----:B------:R-:W-:Y:S01]  /*9bf0*/  FADD.FTZ R9, R11, R9 ;  /* 0x000000090b097221 */ /* 0x000fe20000010000 */
[----:B------:R-:W-:Y:S02]  /*9c00*/  ISETP.NE.AND P3, PT, R7, RZ, PT ;  /* 0x000000ff0700720c */ /* 0x000fe40003f65270 */
[----:B------:R-:W-:Y:S02]  /*9c10*/  IADD3 R8, R8, 0x100, RZ ;  /* 0x0000010008087810 */ /* 0x000fe40007ffe0ff */
[----:B------:R-:W-:Y:S02]  /*9c20*/  IADD3.X R5, RZ, R5, RZ, P4, !PT ;  /* 0x00000005ff057210 */ /* 0x000fe400027fe4ff */
[----:B-1----:R-:W-:-:S07]  /*9c30*/  IADD3 R10, R10, 0x400, RZ ;  /* 0x000004000a0a7810 */ /* 0x002fce0007ffe0ff */
[----:B------:R-:W-:Y:S05]  /*9c40*/  @P3 BRA `(.L_x_1074) ;  /* 0xfffffeb000003947 */ /* 0x000fea000383ffff */
.L_x_1070:
[----:B------:R-:W-:Y:S05]  /*9c50*/  BSYNC B1 ;  /* 0x0000000000017941 */ /* 0x000fea0003800000 */
.L_x_1069:
[----:B------:R-:W-:-:S13]  /*9c60*/  ISETP.GE.U32.AND P0, PT, R6, 0x300, PT ;  /* 0x000003000600780c */ /* 0x000fda0003f06070 */
[----:B------:R-:W-:Y:S05]  /*9c70*/  @!P0 BRA `(.L_x_1068) ;  /* 0x0000047000008947 */ /* 0x000fea0003800000 */
[----:B------:R-:W2:Y:S04]  /*9c80*/  LDL R11, [R1+0x190] ;  /* 0x00019000010b7983 */ /* 0x000ea80000100800 */
[----:B0-----:R-:W0:Y:S01]  /*9c90*/  S2R R4, SR_CTAID.Y ;  /* 0x0000000000047919 */ /* 0x001e220000002600 */
[----:B------:R-:W-:Y:S02]  /*9ca0*/  SHF.R.S32.HI R5, RZ, 0x1f, R8 ;  /* 0x0000001fff057819 */ /* 0x000fe40000011408 */
[----:B------:R-:W-:-:S04]  /*9cb0*/  ISETP.NE.U32.AND P0, PT, RZ, c[0x0][0x200], PT ;  /* 0x00008000ff007a0c */ /* 0x000fc80003f05070 */
[----:B------:R-:W-:Y:S01]  /*9cc0*/  ISETP.NE.AND.EX P0, PT, RZ, c[0x0][0x204], PT, P0 ;  /* 0x00008100ff007a0c */ /* 0x000fe20003f05300 */
[----:B0-----:R-:W-:Y:S01]  /*9cd0*/  IMAD R7, R4, c[0x0][0x1d4], RZ ;  /* 0x0000750004077a24 */ /* 0x001fe200078e02ff */
[----:B------:R-:W-:-:S04]  /*9ce0*/  LEA R4, R8, 0x800, 0x2 ;  /* 0x0000080008047811 */ /* 0x000fc800078e10ff */
[--C-:B------:R-:W-:Y:S02]  /*9cf0*/  SHF.R.S32.HI R6, RZ, 0x1f, R7.reuse ;  /* 0x0000001fff067819 */ /* 0x100fe40000011407 */
[----:B------:R-:W-:-:S04]  /*9d00*/  IADD3 R10, P3, P4, R8, c[0x0][0x200], R7 ;  /* 0x00008000080a7a10 */ /* 0x000fc80007c7e007 */
[----:B------:R-:W-:Y:S01]  /*9d10*/  IADD3.X R5, R5, c[0x0][0x204], R6, P3, P4 ;  /* 0x0000810005057a10 */ /* 0x000fe20001fe8406 */
[----:B--2---:R-:W-:-:S05]  /*9d20*/  IMAD R4, R11, -0x4, R4 ;  /* 0xfffffffc0b047824 */ /* 0x004fca00078e0204 */
[----:B------:R-:W-:Y:S02]  /*9d30*/  IADD3 R6, R4, 0x440, RZ ;  /* 0x0000044004067810 */ /* 0x000fe40007ffe0ff */
.L_x_1087:
[----:B------:R-:W-:Y:S01]  /*9d40*/  BSSY B1, `(.L_x_1075) ;  /* 0x000000b000017945 */ /* 0x000fe20003800000 */
[----:B------:R-:W-:Y:S01]  /*9d50*/  IMAD.MOV.U32 R4, RZ, RZ, R10 ;  /* 0x000000ffff047224 */ /* 0x000fe200078e000a */
[----:B------:R-:W-:Y:S05]  /*9d60*/  @!P0 BRA `(.L_x_1076) ;  /* 0x0000004000008947 */ /* 0x000fea0003800000 */
[----:B------:R-:W2:Y:S02]  /*9d70*/  LDG.E.U8 R7, [R4.64] ;  /* 0x0000002404077981 */ /* 0x000ea4000c1e1100 */
[----:B--2---:R-:W-:-:S13]  /*9d80*/  ISETP.NE.AND P3, PT, R7, RZ, PT ;  /* 0x000000ff0700720c */ /* 0x004fda0003f65270 */
[----:B------:R-:W-:Y:S01]  /*9d90*/  @P3 MOV R7, RZ ;  /* 0x000000ff00073202 */ /* 0x000fe20000000f00 */
[----:B------:R-:W-:Y:S05]  /*9da0*/  @P3 BRA `(.L_x_1077) ;  /* 0x0000004000003947 */ /* 0x000fea0003800000 */
.L_x_1076:
[----:B------:R-:W0:Y:S02]  /*9db0*/  LDS R7, [R6+-0x800] ;  /* 0xfff8000006077984 */ /* 0x000e240000000800 */
[----:B0-----:R-:W-:-:S04]  /*9dc0*/  FADD.FTZ R7, -R16, R7 ;  /* 0x0000000710077221 */ /* 0x001fc80000010100 */
[----:B------:R-:W-:-:S06]  /*9dd0*/  FMUL.FTZ R7, R7, 1.4426950216293334961 ;  /* 0x3fb8aa3b07077820 */ /* 0x000fcc0000410000 */
[----:B------:R-:W0:Y:S02]  /*9de0*/  MUFU.EX2 R7, R7 ;  /* 0x0000000700077308 */ /* 0x000e240000000800 */
.L_x_1077:
[----:B------:R-:W-:Y:S05]  /*9df0*/  BSYNC B1 ;  /* 0x0000000000017941 */ /* 0x000fea0003800000 */
.L_x_1075:
[----:B0-----:R0:W-:Y:S01]  /*9e00*/  STS [R6+-0x800], R7 ;  /* 0xfff8000706007388 */ /* 0x0011e20000000800 */
[----:B------:R-:W-:Y:S01]  /*9e10*/  BSSY B1, `(.L_x_1078) ;  /* 0x000000b000017945 */ /* 0x000fe20003800000 */
[----:B------:R-:W-:Y:S01]  /*9e20*/  FADD.FTZ R10, R7, R9 ;  /* 0x00000009070a7221 */ /* 0x000fe20000010000 */
[----:B------:R-:W-:Y:S05]  /*9e30*/  @!P0 BRA `(.L_x_1079) ;  /* 0x0000004000008947 */ /* 0x000fea0003800000 */
[----:B0-----:R-:W2:Y:S02]  /*9e40*/  LDG.E.U8 R7, [R4.64+0x100] ;  /* 0x0001002404077981 */ /* 0x001ea4000c1e1100 */
[----:B--2---:R-:W-:-:S13]  /*9e50*/  ISETP.NE.AND P3, PT, R7, RZ, PT ;  /* 0x000000ff0700720c */ /* 0x004fda0003f65270 */
[----:B------:R-:W-:Y:S01]  /*9e60*/  @P3 MOV R7, RZ ;  /* 0x000000ff00073202 */ /* 0x000fe20000000f00 */
[----:B------:R-:W-:Y:S05]  /*9e70*/  @P3 BRA `(.L_x_1080) ;  /* 0x0000004000003947 */ /* 0x000fea0003800000 */
.L_x_1079:
[----:B0-----:R-:W0:Y:S02]  /*9e80*/  LDS R7, [R6+-0x400] ;  /* 0xfffc000006077984 */ /* 0x001e240000000800 */
[----:B0-----:R-:W-:-:S04]  /*9e90*/  FADD.FTZ R7, -R16, R7 ;  /* 0x0000000710077221 */ /* 0x001fc80000010100 */
[----:B------:R-:W-:-:S06]  /*9ea0*/  FMUL.FTZ R7, R7, 1.4426950216293334961 ;  /* 0x3fb8aa3b07077820 */ /* 0x000fcc0000410000 */
[----:B------:R-:W0:Y:S02]  /*9eb0*/  MUFU.EX2 R7, R7 ;  /* 0x0000000700077308 */ /* 0x000e240000000800 */
.L_x_1080:
[----:B------:R-:W-:Y:S05]  /*9ec0*/  BSYNC B1 ;  /* 0x0000000000017941 */ /* 0x000fea0003800000 */
.L_x_1078:
[----:B0-----:R0:W-:Y:S01]  /*9ed0*/  STS [R6+-0x400], R7 ;  /* 0xfffc000706007388 */ /* 0x0011e20000000800 */
[----:B------:R-:W-:Y:S01]  /*9ee0*/  BSSY B1, `(.L_x_1081) ;  /* 0x000000b000017945 */ /* 0x000fe20003800000 */
[----:B------:R-:W-:Y:S01]  /*9ef0*/  FADD.FTZ R10, R10, R7 ;  /* 0x000000070a0a7221 */ /* 0x000fe20000010000 */
[----:B------:R-:W-:Y:S05]  /*9f00*/  @!P0 BRA `(.L_x_1082) ;  /* 0x0000004000008947 */ /* 0x000fea0003800000 */
[----:B0-----:R-:W2:Y:S02]  /*9f10*/  LDG.E.U8 R7, [R4.64+0x200] ;  /* 0x0002002404077981 */ /* 0x001ea4000c1e1100 */
[----:B--2---:R-:W-:Y:S01]  /*9f20*/  ISETP.NE.AND P3, PT, R7, RZ, PT ;  /* 0x000000ff0700720c */ /* 0x004fe20003f65270 */
[----:B------:R-:W-:-:S12]  /*9f30*/  IMAD.MOV.U32 R7, RZ, RZ, RZ ;  /* 0x000000ffff077224 */ /* 0x000fd800078e00ff */
[----:B------:R-:W-:Y:S05]  /*9f40*/  @P3 BRA `(.L_x_1083) ;  /* 0x0000004000003947 */ /* 0x000fea0003800000 */
.L_x_1082:
[----:B0-----:R-:W0:Y:S02]  /*9f50*/  LDS R7, [R6] ;  /* 0x0000000006077984 */ /* 0x001e240000000800 */
[----:B0-----:R-:W-:-:S04]  /*9f60*/  FADD.FTZ R7, -R16, R7 ;  /* 0x0000000710077221 */ /* 0x001fc80000010100 */
[----:B------:R-:W-:-:S06]  /*9f70*/  FMUL.FTZ R7, R7, 1.4426950216293334961 ;  /* 0x3fb8aa3b07077820 */ /* 0x000fcc0000410000 */
[----:B------:R-:W0:Y:S02]  /*9f80*/  MUFU.EX2 R7, R7 ;  /* 0x0000000700077308 */ /* 0x000e240000000800 */
.L_x_1083:
[----:B------:R-:W-:Y:S05]  /*9f90*/  BSYNC B1 ;  /* 0x0000000000017941 */ /* 0x000fea0003800000 */
.L_x_1081:
[----:B0-----:R0:W-:Y:S01]  /*9fa0*/  STS [R6], R7 ;  /* 0x0000000706007388 */ /* 0x0011e20000000800 */
[----:B------:R-:W-:Y:S01]  /*9fb0*/  BSSY B1, `(.L_x_1084) ;  /* 0x000000b000017945 */ /* 0x000fe20003800000 */
[----:B------:R-:W-:Y:S01]  /*9fc0*/  FADD.FTZ R12, R10, R7 ;  /* 0x000000070a0c7221 */ /* 0x000fe20000010000 */
[----:B------:R-:W-:Y:S05]  /*9fd0*/  @!P0 BRA `(.L_x_1085) ;  /* 0x0000004000008947 */ /* 0x000fea0003800000 */
[----:B0-----:R-:W2:Y:S02]  /*9fe0*/  LDG.E.U8 R7, [R4.64+0x300] ;  /* 0x0003002404077981 */ /* 0x001ea4000c1e1100 */
[----:B--2---:R-:W-:-:S13]  /*9ff0*/  ISETP.NE.AND P3, PT, R7, RZ, PT ;  /* 0x000000ff0700720c */ /* 0x004fda0003f65270 */
[----:B------:R-:W-:Y:S01]  /*a000*/  @P3 MOV R7, RZ ;  /* 0x000000ff00073202 */ /* 0x000fe20000000f00 */
[----:B------:R-:W-:Y:S05]  /*a010*/  @P3 BRA `(.L_x_1086) ;  /* 0x0000004000003947 */ /* 0x000fea0003800000 */
.L_x_1085:
[----:B0-----:R-:W0:Y:S02]  /*a020*/  LDS R7, [R6+0x400] ;  /* 0x0004000006077984 */ /* 0x001e240000000800 */
[----:B0-----:R-:W-:-:S04]  /*a030*/  FADD.FTZ R7, -R16, R7 ;  /* 0x0000000710077221 */ /* 0x001fc80000010100 */
[----:B------:R-:W-:-:S06]  /*a040*/  FMUL.FTZ R7, R7, 1.4426950216293334961 ;  /* 0x3fb8aa3b07077820 */ /* 0x000fcc0000410000 */
[----:B------:R-:W0:Y:S02]  /*a050*/  MUFU.EX2 R7, R7 ;  /* 0x0000000700077308 */ /* 0x000e240000000800 */
.L_x_1086:
[----:B------:R-:W-:Y:S05]  /*a060*/  BSYNC B1 ;  /* 0x0000000000017941 */ /* 0x000fea0003800000 */
.L_x_1084:
[----:B------:R-:W-:Y:S01]  /*a070*/  IADD3 R8, R8, 0x400, RZ ;  /* 0x0000040008087810 */ /* 0x000fe20007ffe0ff */
[----:B0-----:R0:W-:Y:S01]  /*a080*/  STS [R6+0x400], R7 ;  /* 0x0004000706007388 */ /* 0x0011e20000000800 */
[----:B------:R-:W-:Y:S01]  /*a090*/  IADD3 R10, P4, R4, 0x400, RZ ;  /* 0x00000400040a7810 */ /* 0x000fe20007f9e0ff */
[----:B------:R-:W-:Y:S01]  /*a0a0*/  FADD.FTZ R9, R12, R7 ;  /* 0x000000070c097221 */ /* 0x000fe20000010000 */
[----:B------:R-:W-:Y:S02]  /*a0b0*/  ISETP.GE.AND P3, PT, R8, UR40, PT ;  /* 0x0000002808007c0c */ /* 0x000fe4000bf66270 */
[----:B------:R-:W-:Y:S02]  /*a0c0*/  IADD3.X R5, RZ, R5, RZ, P4, !PT ;  /* 0x00000005ff057210 */ /* 0x000fe400027fe4ff */
[----:B0-----:R-:W-:-:S09]  /*a0d0*/  IADD3 R6, R6, 0x1000, RZ ;  /* 0x0000100006067810 */ /* 0x001fd20007ffe0ff */
[----:B------:R-:W-:Y:S05]  /*a0e0*/  @!P3 BRA `(.L_x_1087) ;  /* 0xfffffc500000b947 */ /* 0x000fea000383ffff */
.L_x_1068:
[----:B0-----:R-:W-:Y:S05]  /*a0f0*/  BSYNC B0 ;  /* 0x0000000000007941 */ /* 0x001fea0003800000 */
.L_x_1067:
[----:B------:R-:W0:Y:S04]  /*a100*/  SHFL.BFLY PT, R4, R9, 0x10, 0x1f ;  /* 0x0e001f0009047f89 */ /* 0x000e2800000e0000 */
[----:B------:R-:W1:Y:S01]  /*a110*/  S2R R11, SR_TID.X ;  /* 0x00000000000b7919 */ /* 0x000e620000002100 */
[----:B0-----:R-:W-:Y:S01]  /*a120*/  FADD.FTZ R4, R4, R9 ;  /* 0x0000000904047221 */ /* 0x001fe20000010000 */
[----:B-1----:R-:W-:-:S04]  /*a130*/  LOP3.LUT P0, R10, R11, 0x1f, RZ, 0xc0, !PT ;  /* 0x0000001f0b0a7812 */ /* 0x002fc8000780c0ff */
[----:B------:R-:W0:Y:S01]  /*a140*/  SHFL.BFLY PT, R5, R4, 0x8, 0x1f ;  /* 0x0d001f0004057f89 */ /* 0x000e2200000e0000 */
[----:B------:R-:W-:-:S08]  /*a150*/  ISETP.GT.U32.AND P3, PT, R10, 0x7, PT ;  /* 0x000000070a00780c */ /* 0x000fd00003f64070 */
[----:B------:R-:W-:-:S04]  /*a160*/  @!P0 SHF.R.U32.HI R9, RZ, 0x3, R11 ;  /* 0x00000003ff098819 */ /* 0x000fc8000001160b */
[----:B------:R-:W-:Y:S01]  /*a170*/  @!P0 LOP3.LUT R9, R9, 0x1ffffffc, RZ, 0xc0, !PT ;  /* 0x1ffffffc09098812 */ /* 0x000fe200078ec0ff */
        /* <DEDUP_REMOVED lines=8> */
[----:B------:R-:W-:Y:S06]  /*a200*/  BAR.SYNC.DEFER_BLOCKING 0x0 ;  /* 0x0000000000007b1d */ /* 0x000fec0000010000 */
[----:B------:R-:W0:Y:S04]  /*a210*/  @!P3 LDS R8, [R10.X4+0x20] ;  /* 0x000020000a08b984 */ /* 0x000e280000004800 */
[----:B0-----:R-:W0:Y:S02]  /*a220*/  SHFL.BFLY PT, R5, R8, 0x4, 0x1f ;  /* 0x0c801f0008057f89 */ /* 0x001e2400000e0000 */
[----:B0-----:R-:W-:-:S05]  /*a230*/  FADD.FTZ R5, R5, R8 ;  /* 0x0000000805057221 */ /* 0x001fca0000010000 */
[----:B------:R-:W0:Y:S02]  /*a240*/  SHFL.BFLY PT, R4, R5, 0x2, 0x1f ;  /* 0x0c401f0005047f89 */ /* 0x000e2400000e0000 */
[----:B0-----:R-:W-:-:S05]  /*a250*/  FADD.FTZ R4, R5, R4 ;  /* 0x0000000405047221 */ /* 0x001fca0000010000 */
[----:B------:R-:W0:Y:S02]  /*a260*/  SHFL.BFLY PT, R7, R4, 0x1, 0x1f ;  /* 0x0c201f0004077f89 */ /* 0x000e2400000e0000 */
[----:B0-----:R-:W-:-:S06]  /*a270*/  FADD.FTZ R7, R4, R7 ;  /* 0x0000000704077221 */ /* 0x001fcc0000010000 */
[----:B------:R-:W0:Y:S01]  /*a280*/  SHFL.IDX PT, R7, R7, RZ, 0x1f ;  /* 0x00001fff07077589 */ /* 0x000e2200000e0000 */
[----:B------:R-:W-:Y:S05]  /*a290*/  @P2 BRA.U `(.L_x_1088) ;  /* 0x000004f100002947 */ /* 0x000fea0003800000 */
[----:B------:R-:W1:Y:S01]  /*a2a0*/  LDC.U8 R16, c[0x0][0x26c] ;  /* 0x00009b00ff107b82 */ /* 0x000e620000000000 */
[----:B------:R-:W2:Y:S01]  /*a2b0*/  S2R R13, SR_CTAID.X ;  /* 0x00000000000d7919 */ /* 0x000ea20000002500 */
[----:B------:R-:W-:Y:S03]  /*a2c0*/  BSSY B0, `(.L_x_1088) ;  /* 0x000004c000007945 */ /* 0x000fe60003800000 */
[----:B------:R-:W2:Y:S01]  /*a2d0*/  S2R R12, SR_CTAID.Y ;  /* 0x00000000000c7919 */ /* 0x000ea20000002600 */
[----:B-1----:R-:W-:Y:S01]  /*a2e0*/  ISETP.NE.AND P0, PT, R16, RZ, PT ;  /* 0x000000ff1000720c */ /* 0x002fe20003f05270 */
[----:B--2---:R-:W-:-:S12]  /*a2f0*/  IMAD R12, R12, c[0x0][0x1d8], R13 ;  /* 0x000076000c0c7a24 */ /* 0x004fd800078e020d */
[----:B------:R-:W-:-:S04]  /*a300*/  @P0 IMAD.MOV.U32 R4, RZ, RZ, c[0x0][0x268] ;  /* 0x00009a00ff040624 */ /* 0x000fc800078e00ff */
[----:B------:R-:W-:-:S04]  /*a310*/  @P0 IMAD R4, R12, R4, c[0x0][0x1ec] ;  /* 0x00007b000c040624 */ /* 0x000fc800078e0204 */
[----:B------:R-:W-:Y:S02]  /*a320*/  @P0 IMAD R9, R4, c[0x0][0x1d4], RZ ;  /* 0x0000750004090a24 */ /* 0x000fe400078e02ff */
[----:B------:R-:W-:-:S03]  /*a330*/  CS2R R4, SRZ ;  /* 0x0000000000047805 */ /* 0x000fc6000001ff00 */
[----:B------:R-:W-:Y:S02]  /*a340*/  @P0 SHF.R.S32.HI R5, RZ, 0x1f, R9 ;  /* 0x0000001fff050819 */ /* 0x000fe40000011409 */
[----:B------:R-:W-:Y:S01]  /*a350*/  @P0 MOV R4, R9 ;  /* 0x0000000900040202 */ /* 0x000fe20000000f00 */
[----:B------:R-:W-:Y:S05]  /*a360*/  @P2 BRA `(.L_x_1089) ;  /* 0x0000041000002947 */ /* 0x000fea0003800000 */
[----:B------:R-:W2:Y:S01]  /*a370*/  LDL R12, [R1+0x190] ;  /* 0x00019000010c7983 */ /* 0x000ea20000100800 */
[----:B0-----:R-:W-:Y:S01]  /*a380*/  FADD.FTZ R7, R7, 9.9999999747524270788e-07 ;  /* 0x358637bd07077421 */ /* 0x001fe20000010000 */
[----:B------:R-:W-:Y:S03]  /*a390*/  BSSY B1, `(.L_x_1090) ;  /* 0x000001c000017945 */ /* 0x000fe60003800000 */
[----:B------:R0:W1:Y:S01]  /*a3a0*/  MUFU.RCP R13, R7 ;  /* 0x00000007000d7308 */ /* 0x0000620000001000 */
[-C--:B--2---:R-:W-:Y:S02]  /*a3b0*/  LOP3.LUT R6, RZ, R12.reuse, RZ, 0x33, !PT ;  /* 0x0000000cff067212 */ /* 0x084fe400078e33ff */
[----:B------:R-:W-:-:S02]  /*a3c0*/  IADD3 R9, R11, R12, RZ ;  /* 0x0000000c0b097210 */ /* 0x000fc40007ffe0ff */
[----:B------:R-:W-:-:S04]  /*a3d0*/  IADD3 R6, -R11, UR40, R6 ;  /* 0x000000280b067c10 */ /* 0x000fc8000fffe106 */
[C---:B------:R-:W-:Y:S02]  /*a3e0*/  LEA.HI R8, R6.reuse, 0x1, RZ, 0x18 ;  /* 0x0000000106087811 */ /* 0x040fe400078fc0ff */
[----:B------:R-:W-:Y:S02]  /*a3f0*/  ISETP.GE.U32.AND P2, PT, R6, 0x300, PT ;  /* 0x000003000600780c */ /* 0x000fe40003f46070 */
[----:B------:R-:W-:-:S13]  /*a400*/  LOP3.LUT P3, R8, R8, 0x3, RZ, 0xc0, !PT ;  /* 0x0000000308087812 */ /* 0x000fda000786c0ff */
[----:B------:R-:W-:Y:S05]  /*a410*/  @!P3 BRA `(.L_x_1091) ;  /* 0x000001300000b947 */ /* 0x000fea0003800000 */
[----:B01----:R-:W-:Y:S01]  /*a420*/  IADD3 R12, P3, R9, R4, RZ ;  /* 0x00000004090c7210 */ /* 0x003fe20007f7e0ff */
[----:B------:R-:W-:-:S03]  /*a430*/  IMAD.SHL.U32 R15, R11, 0x4, RZ ;  /* 0x000000040b0f7824 */ /* 0x000fc600078e00ff */
[C---:B------:R-:W-:Y:S02]  /*a440*/  LEA R11, P4, R12.reuse, c[0x0][0x260], 0x2 ;  /* 0x000098000c0b7a11 */ /* 0x040fe400078810ff */
[----:B------:R-:W-:Y:S02]  /*a450*/  LEA.HI.X.SX32 R7, R9, R5, 0x1, P3 ;  /* 0x0000000509077211 */ /* 0x000fe400018f0eff */
[----:B------:R-:W-:Y:S02]  /*a460*/  IADD3 R10, R15, 0x440, RZ ;  /* 0x000004400f0a7810 */ /* 0x000fe40007ffe0ff */
[----:B------:R-:W-:-:S03]  /*a470*/  LEA.HI.X R12, R12, c[0x0][0x264], R7, 0x2, P4 ;  /* 0x000099000c0c7a11 */ /* 0x000fc600020f1407 */
.L_x_1092:
[----:B-1----:R-:W0:Y:S01]  /*a480*/  LDS R6, [R10] ;  /* 0x000000000a067984 */ /* 0x002e220000000800 */
[----:B------:R-:W-:Y:S02]  /*a490*/  @P0 MOV R7, R12 ;  /* 0x0000000c00070202 */ /* 0x000fe40000000f00 */
[----:B------:R-:W-:Y:S02]  /*a4a0*/  IADD3 R8, R8, -0x1, RZ ;  /* 0xffffffff08087810 */ /* 0x000fe40007ffe0ff */
[----:B------:R-:W-:-:S02]  /*a4b0*/  IADD3 R9, R9, 0x100, RZ ;  /* 0x0000010009097810 */ /* 0x000fc40007ffe0ff */
[----:B------:R-:W-:Y:S01]  /*a4c0*/  ISETP.NE.AND P4, PT, R8, RZ, PT ;  /* 0x000000ff0800720c */ /* 0x000fe20003f85270 */
[----:B0-----:R-:W-:Y:S01]  /*a4d0*/  FMUL.FTZ R15, R6, R13 ;  /* 0x0000000d060f7220 */ /* 0x001fe20000410000 */
[----:B------:R-:W-:Y:S02]  /*a4e0*/  @P0 MOV R6, R11 ;  /* 0x0000000b00060202 */ /* 0x000fe40000000f00 */
[----:B------:R-:W-:Y:S02]  /*a4f0*/  IADD3 R11, P3, R11, 0x400, RZ ;  /* 0x000004000b0b7810 */ /* 0x000fe40007f7e0ff */
[----:B------:R0:W-:Y:S03]  /*a500*/  STS [R10], R15 ;  /* 0x0000000f0a007388 */ /* 0x0001e60000000800 */
[----:B------:R-:W-:Y:S01]  /*a510*/  IMAD.X R12, RZ, RZ, R12, P3 ;  /* 0x000000ffff0c7224 */ /* 0x000fe200018e060c */
[----:B------:R1:W-:Y:S01]  /*a520*/  @P0 STG.E [R6.64], R15 ;  /* 0x0000000f06000986 */ /* 0x0003e2000c101924 */
[----:B0-----:R-:W-:-:S02]  /*a530*/  IADD3 R10, R10, 0x400, RZ ;  /* 0x000004000a0a7810 */ /* 0x001fc40007ffe0ff */
[----:B------:R-:W-:Y:S05]  /*a540*/  @P4 BRA `(.L_x_1092) ;  /* 0xffffff3000004947 */ /* 0x000fea000383ffff */
.L_x_1091:
[----:B01----:R-:W-:Y:S05]  /*a550*/  BSYNC B1 ;  /* 0x0000000000017941 */ /* 0x003fea0003800000 */
.L_x_1090:
[----:B------:R-:W-:Y:S05]  /*a560*/  @!P2 BRA `(.L_x_1089) ;  /* 0x000002100000a947 */ /* 0x000fea0003800000 */
[----:B------:R-:W2:Y:S01]  /*a570*/  LDL R6, [R1+0x190] ;  /* 0x0001900001067983 */ /* 0x000ea20000100800 */
[C---:B------:R-:W-:Y:S02]  /*a580*/  IADD3 R12, P0, R9.reuse, R4, RZ ;  /* 0x00000004090c7210 */ /* 0x040fe40007f1e0ff */
[C---:B------:R-:W-:Y:S02]  /*a590*/  LEA R4, R9.reuse, 0x800, 0x2 ;  /* 0x0000080009047811 */ /* 0x040fe400078e10ff */
[----:B------:R-:W-:Y:S02]  /*a5a0*/  LEA.HI.X.SX32 R5, R9, R5, 0x1, P0 ;  /* 0x0000000509057211 */ /* 0x000fe400000f0eff */
[----:B------:R-:W-:Y:S02]  /*a5b0*/  LEA R11, P0, R12, c[0x0][0x260], 0x2 ;  /* 0x000098000c0b7a11 */ /* 0x000fe400078010ff */
[----:B------:R-:W-:Y:S02]  /*a5c0*/  ISETP.NE.AND P3, PT, R16, RZ, PT ;  /* 0x000000ff1000720c */ /* 0x000fe40003f65270 */
[----:B------:R-:W-:Y:S01]  /*a5d0*/  LEA.HI.X R12, R12, c[0x0][0x264], R5, 0x2, P0 ;  /* 0x000099000c0c7a11 */ /* 0x000fe200000f1405 */
[----:B--2---:R-:W-:-:S05]  /*a5e0*/  IMAD R4, R6, -0x4, R4 ;  /* 0xfffffffc06047824 */ /* 0x004fca00078e0204 */
[----:B------:R-:W-:-:S05]  /*a5f0*/  IADD3 R6, R4, 0x440, RZ ;  /* 0x0000044004067810 */ /* 0x000fca0007ffe0ff */
.L_x_1093:
[----:B------:R-:W0:Y:S01]  /*a600*/  LDS R4, [R6+-0x800] ;  /* 0xfff8000006047984 */ /* 0x000e220000000800 */
[----:B------:R-:W-:Y:S02]  /*a610*/  MOV R5, R12 ;  /* 0x0000000c00057202 */ /* 0x000fe40000000f00 */
[----:B------:R-:W-:Y:S01]  /*a620*/  IADD3 R9, R9, 0x400, RZ ;  /* 0x0000040009097810 */ /* 0x000fe20007ffe0ff */
[----:B------:R-:W1:Y:S03]  /*a630*/  LDS R7, [R6+-0x400] ;  /* 0xfffc000006077984 */ /* 0x000e660000000800 */
[----:B------:R-:W-:Y:S01]  /*a640*/  ISETP.GE.AND P0, PT, R9, UR40, PT ;  /* 0x0000002809007c0c */ /* 0x000fe2000bf06270 */
[----:B------:R-:W2:Y:S04]  /*a650*/  LDS R8, [R6] ;  /* 0x0000000006087984 */ /* 0x000ea80000000800 */
[----:B------:R-:W3:Y:S01]  /*a660*/  LDS R10, [R6+0x400] ;  /* 0x00040000060a7984 */ /* 0x000ee20000000800 */
[----:B0-----:R-:W-:Y:S01]  /*a670*/  FMUL.FTZ R15, R4, R13 ;  /* 0x0000000d040f7220 */ /* 0x001fe20000410000 */
[----:B------:R-:W-:Y:S01]  /*a680*/  MOV R4, R11 ;  /* 0x0000000b00047202 */ /* 0x000fe20000000f00 */
[----:B-1----:R-:W-:-:S03]  /*a690*/  FMUL.FTZ R7, R7, R13 ;  /* 0x0000000d07077220 */ /* 0x002fc60000410000 */
[----:B------:R-:W-:Y:S01]  /*a6a0*/  IADD3 R11, P2, R4, 0x1000, RZ ;  /* 0x00001000040b7810 */ /* 0x000fe20007f5e0ff */
[----:B------:R-:W-:Y:S01]  /*a6b0*/  @P3 STG.E [R4.64], R15 ;  /* 0x0000000f04003986 */ /* 0x000fe2000c101924 */
[----:B--2---:R-:W-:-:S03]  /*a6c0*/  FMUL.FTZ R17, R8, R13 ;  /* 0x0000000d08117220 */ /* 0x004fc60000410000 */
[----:B------:R-:W-:Y:S01]  /*a6d0*/  @P3 STG.E [R4.64+0x400], R7 ;  /* 0x0004000704003986 */ /* 0x000fe2000c101924 */
[----:B------:R-:W-:Y:S02]  /*a6e0*/  IMAD.X R12, RZ, RZ, R5, P2 ;  /* 0x000000ffff0c7224 */ /* 0x000fe400010e0605 */
[----:B---3--:R-:W-:Y:S01]  /*a6f0*/  FMUL.FTZ R19, R10, R13 ;  /* 0x0000000d0a137220 */ /* 0x008fe20000410000 */
[----:B------:R-:W-:Y:S04]  /*a700*/  @P3 STG.E [R4.64+0x800], R17 ;  /* 0x0008001104003986 */ /* 0x000fe8000c101924 */
[----:B------:R-:W-:Y:S04]  /*a710*/  @P3 STG.E [R4.64+0xc00], R19 ;  /* 0x000c001304003986 */ /* 0x000fe8000c101924 */
[----:B------:R-:W-:Y:S04]  /*a720*/  STS [R6+-0x800], R15 ;  /* 0xfff8000f06007388 */ /* 0x000fe80000000800 */
[----:B------:R-:W-:Y:S04]  /*a730*/  STS [R6+-0x400], R7 ;  /* 0xfffc000706007388 */ /* 0x000fe80000000800 */
[----:B------:R-:W-:Y:S04]  /*a740*/  STS [R6], R17 ;  /* 0x0000001106007388 */ /* 0x000fe80000000800 */
[----:B------:R0:W-:Y:S02]  /*a750*/  STS [R6+0x400], R19 ;  /* 0x0004001306007388 */ /* 0x0001e40000000800 */
[----:B0-----:R-:W-:Y:S01]  /*a760*/  IADD3 R6, R6, 0x1000, RZ ;  /* 0x0000100006067810 */ /* 0x001fe20007ffe0ff */
[----:B------:R-:W-:Y:S05]  /*a770*/  @!P0 BRA `(.L_x_1093) ;  /* 0xfffffe8000008947 */ /* 0x000fea000383ffff */
.L_x_1089:
[----:B------:R-:W-:Y:S05]  /*a780*/  BSYNC B0 ;  /* 0x0000000000007941 */ /* 0x000fea0003800000 */
.L_x_1088:
[----:B------:R-:W1:Y:S01]  /*a790*/  S2R R17, SR_CTAID.X ;  /* 0x0000000000117919 */ /* 0x000e620000002500 */
[----:B------:R-:W-:Y:S01]  /*a7a0*/  USHF.R.S32.HI UR4, URZ, 0x1f, UR39 ;  /* 0x0000001f3f047899 */ /* 0x000fe20008011427 */
[----:B------:R-:W-:Y:S01]  /*a7b0*/  SHF.R.S32.HI R14, RZ, 0x5, R14 ;  /* 0x00000005ff0e7819 */ /* 0x000fe2000001140e */
[----:B------:R-:W-:Y:S01]  /*a7c0*/  BSSY B0, `(.L_x_1094) ;  /* 0x000001e000007945 */ /* 0x000fe20003800000 */
[----:B------:R-:W1:Y:S01]  /*a7d0*/  S2R R25, SR_CTAID.Y ;  /* 0x0000000000197919 */ /* 0x000e620000002600 */
[----:B------:R-:W-:Y:S01]  /*a7e0*/  ULEA.HI UR4, UR4, UR39, URZ, 0x3 ;  /* 0x0000002704047291 */ /* 0x000fe2000f8f183f */
[C---:B------:R-:W-:Y:S01]  /*a7f0*/  ISETP.GT.OR P2, PT, R3.reuse, 0x17, P1 ;  /* 0x000000170300780c */ /* 0x040fe20000f44670 */
[----:B------:R-:W-:Y:S01]  /*a800*/  HFMA2.MMA R11, -RZ, RZ, 0, 0 ;  /* 0x00000000ff0b7435 */ /* 0x000fe200000001ff */
[C---:B------:R-:W-:Y:S01]  /*a810*/  SHF.L.U32 R13, R3.reuse, 0x2, RZ ;  /* 0x00000002030d7819 */ /* 0x040fe200000006ff */
[----:B------:R-:W-:Y:S01]  /*a820*/  ULOP3.LUT UR4, UR4, 0xfffffff8, URZ, 0xc0, !UPT ;  /* 0xfffffff804047892 */ /* 0x000fe2000f8ec03f */
[----:B------:R-:W-:Y:S01]  /*a830*/  ISETP.GT.AND P3, PT, R3, 0x17, PT ;  /* 0x000000170300780c */ /* 0x000fe20003f64270 */
[----:B0-----:R-:W-:-:S02]  /*a840*/  CS2R R6, SRZ ;  /* 0x0000000000067805 */ /* 0x001fc4000001ff00 */
[----:B------:R-:W-:Y:S01]  /*a850*/  UIADD3 UR4, UR39, -UR4, URZ ;  /* 0x8000000427047290 */ /* 0x000fe2000fffe03f */
[----:B------:R-:W-:-:S05]  /*a860*/  IMAD R16, R0, c[0x0][0x1d4], R13 ;  /* 0x0000750000107a24 */ /* 0x000fca00078e020d */
[C---:B------:R-:W-:Y:S02]  /*a870*/  ISETP.NE.OR P2, PT, R14.reuse, UR4, P2 ;  /* 0x000000040e007c0c */ /* 0x040fe40009745670 */
[----:B------:R-:W-:Y:S02]  /*a880*/  ISETP.NE.AND P0, PT, R14, UR4, PT ;  /* 0x000000040e007c0c */ /* 0x000fe4000bf05270 */
[----:B------:R-:W-:Y:S01]  /*a890*/  SHF.R.S32.HI R20, RZ, 0x1f, R16 ;  /* 0x0000001fff147819 */ /* 0x000fe20000011410 */
[----:B-1----:R-:W-:-:S04]  /*a8a0*/  IMAD R12, R25, c[0x0][0x1d8], R17 ;  /* 0x00007600190c7a24 */ /* 0x002fc800078e0211 */
[----:B------:R-:W-:-:S04]  /*a8b0*/  IMAD R4, R12, 0x60, RZ ;  /* 0x000000600c047824 */ /* 0x000fc800078e02ff */
[----:B------:R-:W-:Y:S02]  /*a8c0*/  IMAD R15, R4, c[0x0][0x1d4], R13 ;  /* 0x00007500040f7a24 */ /* 0x000fe400078e020d */
[----:B------:R-:W-:-:S03]  /*a8d0*/  CS2R R4, SRZ ;  /* 0x0000000000047805 */ /* 0x000fc6000001ff00 */
[----:B------:R-:W-:Y:S01]  /*a8e0*/  SHF.R.S32.HI R0, RZ, 0x1f, R15 ;  /* 0x0000001fff007819 */ /* 0x000fe2000001140f */
[----:B------:R-:W-:Y:S05]  /*a8f0*/  @P2 BRA `(.L_x_1095) ;  /* 0x000000a000002947 */ /* 0x000fea0003800000 */
[----:B------:R-:W-:Y:S01]  /*a900*/  ISETP.NE.U32.AND P2, PT, RZ, c[0x0][0x190], PT ;  /* 0x00006400ff007a0c */ /* 0x000fe20003f45070 */
[----:B------:R-:W-:Y:S01]  /*a910*/  CS2R R6, SRZ ;  /* 0x0000000000067805 */ /* 0x000fe2000001ff00 */
[----:B------:R-:W-:Y:S02]  /*a920*/  CS2R R4, SRZ ;  /* 0x0000000000047805 */ /* 0x000fe4000001ff00 */
[----:B------:R-:W-:-:S13]  /*a930*/  ISETP.NE.AND.EX P2, PT, RZ, c[0x0][0x194], PT, P2 ;  /* 0x00006500ff007a0c */ /* 0x000fda0003f45320 */
[----:B------:R-:W-:Y:S05]  /*a940*/  @!P2 BRA `(.L_x_1096) ;  /* 0x000000400000a947 */ /* 0x000fea0003800000 */
[----:B------:R-:W-:Y:S02]  /*a950*/  IMAD.MOV.U32 R5, RZ, RZ, 0x4 ;  /* 0x00000004ff057424 */ /* 0x000fe400078e00ff */
[----:B------:R-:W-:-:S04]  /*a960*/  IMAD R4, R17, 0x60, R13 ;  /* 0x0000006011047824 */ /* 0x000fc800078e020d */
[----:B------:R-:W-:-:S06]  /*a970*/  IMAD.WIDE R4, R4, R5, c[0x0][0x190] ;  /* 0x0000640004047625 */ /* 0x000fcc00078e0205 */
[----:B------:R-:W5:Y:S02]  /*a980*/  LDG.E.128 R4, [R4.64] ;  /* 0x0000002404047981 */ /* 0x000f64000c1e1d00 */
.L_x_1096:
[----:B-----5:R0:W-:Y:S02]  /*a990*/  STS.128 [R3.X16+0x240], R4 ;  /* 0x0002400403007388 */ /* 0x0201e4000000cc00 */
.L_x_1095:
[----:B------:R-:W-:Y:S05]  /*a9a0*/  BSYNC B0 ;  /* 0x0000000000007941 */ /* 0x000fea0003800000 */
.L_x_1094:
[----:B------:R-:W-:Y:S01]  /*a9b0*/  BAR.SYNC.DEFER_BLOCKING 0x0 ;  /* 0x0000000000007b1d */ /* 0x000fe20000010000 */
[----:B------:R-:W-:Y:S01]  /*a9c0*/  MOV R10, RZ ;  /* 0x000000ff000a7202 */ /* 0x000fe20000000f00 */
[----:B------:R-:W-:-:S04]  /*a9d0*/  CS2R R8, SRZ ;  /* 0x0000000000087805 */ /* 0x000fc8000001ff00 */
[----:B------:R-:W-:Y:S01]  /*a9e0*/  BSSY B0, `(.L_x_1097) ;  /* 0x000017b000007945 */ /* 0x000fe20003800000 */
[----:B------:R-:W-:Y:S05]  /*a9f0*/  @P3 BRA `(.L_x_1098) ;  /* 0x0000179000003947 */ /* 0x000fea0003800000 */
[----:B------:R-:W2:Y:S01]  /*aa00*/  LDL R29, [R1+0x190] ;  /* 0x00019000011d7983 */ /* 0x000ea20000100800 */
[----:B------:R-:W-:Y:S01]  /*aa10*/  IMAD.U32 R30, RZ, RZ, UR39 ;  /* 0x00000027ff1e7e24 */ /* 0x000fe2000f8e00ff */
[----:B------:R-:W-:Y:S01]  /*aa20*/  BSSY B1, `(.L_x_1099) ;  /* 0x0000094000017945 */ /* 0x000fe20003800000 */
[----:B------:R-:W-:-:S03]  /*aa30*/  CS2R R10, SRZ ;  /* 0x00000000000a7805 */ /* 0x000fc6000001ff00 */
[----:B------:R-:W-:Y:S02]  /*aa40*/  IMNMX R30, R30, c[0x0][0x1d4], PT ;  /* 0x000075001e1e7a17 */ /* 0x000fe40003800200 */
[----:B--2---:R-:W-:-:S05]  /*aa50*/  IADD3 R21, R14, R29, RZ ;  /* 0x0000001d0e157210 */ /* 0x004fca0007ffe0ff */
[----:B------:R-:W-:-:S05]  /*aa60*/  IMAD R8, R21, 0x60, RZ ;  /* 0x0000006015087824 */ /* 0x000fca00078e02ff */
[----:B------:R-:W-:-:S04]  /*aa70*/  IADD3 R9, P2, R15, R8, RZ ;  /* 0x000000080f097210 */ /* 0x000fc80007f5e0ff */
[----:B------:R-:W-:Y:S02]  /*aa80*/  LEA.HI.X.SX32 R8, R8, R0, 0x1, P2 ;  /* 0x0000000008087211 */ /* 0x000fe400010f0eff */
[----:B------:R-:W-:Y:S02]  /*aa90*/  ISETP.GE.AND P2, PT, R21, R30, PT ;  /* 0x0000001e1500720c */ /* 0x000fe40003f46270 */
[----:B------:R-:W-:-:S04]  /*aaa0*/  LEA R18, P4, R9, c[0x0][0x1a0], 0x2 ;  /* 0x0000680009127a11 */ /* 0x000fc800078810ff */
[----:B------:R-:W-:Y:S02]  /*aab0*/  LEA.HI.X R19, R9, c[0x0][0x1a4], R8, 0x2, P4 ;  /* 0x0000690009137a11 */ /* 0x000fe400020f1408 */
[----:B------:R-:W-:-:S05]  /*aac0*/  CS2R R8, SRZ ;  /* 0x0000000000087805 */ /* 0x000fca000001ff00 */
[----:B------:R-:W-:Y:S05]  /*aad0*/  @P2 BRA `(.L_x_1100) ;  /* 0x0000088000002947 */ /* 0x000fea0003800000 */
[----:B------:R-:W-:Y:S01]  /*aae0*/  ULDC UR5, c[0x0][0x1d4] ;  /* 0x0000750000057ab9 */ /* 0x000fe20000000800 */
[----:B------:R-:W-:Y:S01]  /*aaf0*/  IADD3 R8, -R29, -0x2, -R14 ;  /* 0xfffffffe1d087810 */ /* 0x000fe20007ffe90e */
[----:B------:R-:W-:Y:S01]  /*ab00*/  UIADD3 UR4, -UR40, URZ, URZ ;  /* 0x0000003f28047290 */ /* 0x000fe2000fffe13f */
[----:B------:R-:W-:Y:S01]  /*ab10*/  HFMA2.MMA R27, -RZ, RZ, 0, 2.384185791015625e-07 ;  /* 0x00000004ff1b7435 */ /* 0x000fe200000001ff */
[----:B------:R-:W-:Y:S01]  /*ab20*/  ULOP3.LUT UR5, URZ, UR5, URZ, 0x33, !UPT ;  /* 0x000000053f057292 */ /* 0x000fe2000f8e333f */
[----:B------:R-:W-:Y:S01]  /*ab30*/  IMAD R26, R252, c[0x0][0x1d8], R17 ;  /* 0x00007600fc1a7a24 */ /* 0x000fe200078e0211 */
[----:B------:R-:W-:Y:S01]  /*ab40*/  BSSY B2, `(.L_x_1101) ;  /* 0x0000030000027945 */ /* 0x000fe20003800000 */
[----:B------:R-:W-:Y:S01]  /*ab50*/  MOV R31, R21 ;  /* 0x00000015001f7202 */ /* 0x000fe20000000f00 */
[----:B------:R-:W-:Y:S01]  /*ab60*/  UISETP.LT.AND UP0, UPT, UR5, UR4, UPT ;  /* 0x000000040500728c */ /* 0x000fe2000bf01270 */
[----:B------:R-:W-:Y:S01]  /*ab70*/  IMAD R26, R26, 0x60, R13 ;  /* 0x000000601a1a7824 */ /* 0x000fe200078e020d */
[----:B------:R-:W-:-:S02]  /*ab80*/  CS2R R10, SRZ ;  /* 0x00000000000a7805 */ /* 0x000fc4000001ff00 */
[----:B------:R-:W-:Y:S01]  /*ab90*/  USEL UR4, UR5, UR4, !UP0 ;  /* 0x0000000405047287 */ /* 0x000fe2000c000000 */
[----:B------:R-:W-:-:S05]  /*aba0*/  IMAD.WIDE R26, R26, R27, c[0x0][0x238] ;  /* 0x00008e001a1a7625 */ /* 0x000fca00078e021b */
[----:B------:R-:W-:Y:S02]  /*abb0*/  IADD3 R22, R8, -UR4, RZ ;  /* 0x8000000408167c10 */ /* 0x000fe4000fffe0ff */
[----:B------:R-:W-:Y:S02]  /*abc0*/  CS2R R8, SRZ ;  /* 0x0000000000087805 */ /* 0x000fe4000001ff00 */
[----:B------:R-:W-:-:S13]  /*abd0*/  LOP3.LUT P2, RZ, R22, 0x8, RZ, 0xc0, !PT ;  /* 0x0000000816ff7812 */ /* 0x000fda000784c0ff */
        /* <DEDUP_REMOVED lines=15> */
[----:B------:R1:W2:Y:S04]  /*acd0*/  LDS R23, [R14.X4+0x440] ;  /* 0x000440000e177984 */ /* 0x0002a80000004800 */
[----:B------:R1:W5:Y:S01]  /*ace0*/  LDG.E.128 R32, [R10.64] ;  /* 0x000000240a207981 */ /* 0x000362000c1e1d00 */
[----:B------:R-:W-:Y:S02]  /*acf0*/  ULDC UR4, c[0x0][0x1ec] ;  /* 0x00007b0000047ab9 */ /* 0x000fe40000000800 */
[----:B------:R-:W-:-:S06]  /*ad00*/  UISETP.NE.AND UP0, UPT, URZ, UR4, UPT ;  /* 0x000000043f00728c */ /* 0x000fcc000bf05270 */
[----:B------:R-:W-:-:S13]  /*ad10*/  PLOP3.LUT P1, PT, PT, PT, UP0, 0x80, 0x0 ;  /* 0x000000000000781c */ /* 0x000fda0003f2f008 */
[----:B------:R-:W-:Y:S05]  /*ad20*/  @P1 BRA `(.L_x_1103) ;  /* 0x000000c000001947 */ /* 0x000fea0003800000 */
[----:B-1----:R-:W-:Y:S01]  /*ad30*/  ISETP.NE.AND P5, PT, R2, RZ, PT ;  /* 0x000000ff0200720c */ /* 0x002fe20003fa5270 */
[----:B------:R-:W1:-:S12]  /*ad40*/  LDS.128 R8, [R3.X16+0x240] ;  /* 0x0002400003087984 */ /* 0x000e58000000cc00 */
[----:B------:R-:W3:Y:S01]  /*ad50*/  @P5 LDG.E.128 R36, [R26.64] ;  /* 0x000000241a245981 */ /* 0x000ee2000c1e1d00 */
[----:B-1---5:R-:W-:Y:S02]  /*ad60*/  FADD.FTZ R32, R32, R8 ;  /* 0x0000000820207221 */ /* 0x022fe40000010000 */
[----:B------:R-:W-:Y:S02]  /*ad70*/  FADD.FTZ R33, R33, R9 ;  /* 0x0000000921217221 */ /* 0x000fe40000010000 */
[----:B------:R-:W-:Y:S02]  /*ad80*/  FADD.FTZ R34, R34, R10 ;  /* 0x0000000a22227221 */ /* 0x000fe40000010000 */
[----:B------:R-:W-:Y:S02]  /*ad90*/  FADD.FTZ R35, R35, R11 ;  /* 0x0000000b23237221 */ /* 0x000fe40000010000 */
[----:B---3--:R-:W-:Y:S02]  /*ada0*/  @P5 FMUL.FTZ R32, R32, R36 ;  /* 0x0000002420205220 */ /* 0x008fe40000410000 */
[----:B------:R-:W-:-:S02]  /*adb0*/  @P5 FMUL.FTZ R33, R33, R37 ;  /* 0x0000002521215220 */ /* 0x000fc40000410000 */
[----:B------:R-:W-:Y:S02]  /*adc0*/  @P5 FMUL.FTZ R34, R34, R38 ;  /* 0x0000002622225220 */ /* 0x000fe40000410000 */
[----:B------:R-:W-:-:S05]  /*add0*/  @P5 FMUL.FTZ R35, R35, R39 ;  /* 0x0000002723235220 */ /* 0x000fca0000410000 */
[----:B------:R1:W-:Y:S02]  /*ade0*/  STG.E.128 [R18.64], R32 ;  /* 0x0000002012007986 */ /* 0x0003e4000c101d24 */
.L_x_1103:
[----:B-12--5:R-:W-:Y:S01]  /*adf0*/  FFMA.FTZ R8, R23, R32, RZ ;  /* 0x0000002017087223 */ /* 0x026fe200000100ff */
[----:B------:R-:W-:Y:S01]  /*ae00*/  IADD3 R31, R21, 0x8, RZ ;  /* 0x00000008151f7810 */ /* 0x000fe20007ffe0ff */
[C---:B------:R-:W-:Y:S02]  /*ae10*/  FFMA.FTZ R9, R23.reuse, R33, RZ ;  /* 0x0000002117097223 */ /* 0x040fe400000100ff */
[C---:B------:R-:W-:Y:S02]  /*ae20*/  FFMA.FTZ R10, R23.reuse, R34, RZ ;  /* 0x00000022170a7223 */ /* 0x040fe400000100ff */
[----:B------:R-:W-:Y:S02]  /*ae30*/  FFMA.FTZ R11, R23, R35, RZ ;  /* 0x00000023170b7223 */ /* 0x000fe400000100ff */
.L_x_1102:
[----:B------:R-:W-:Y:S05]  /*ae40*/  BSYNC B2 ;  /* 0x0000000000027941 */ /* 0x000fea0003800000 */
.L_x_1101:
[----:B------:R-:W-:-:S13]  /*ae50*/  LOP3.LUT P2, RZ, R22, 0xfffffff8, RZ, 0xc0, !PT ;  /* 0xfffffff816ff7812 */ /* 0x000fda000784c0ff */
[----:B------:R-:W-:Y:S05]  /*ae60*/  @!P2 BRA `(.L_x_1100) ;  /* 0x000004f00000a947 */ /* 0x000fea0003800000 */
[----:B------:R-:W-:Y:S01]  /*ae70*/  IMAD R28, R25, c[0x0][0x1d4], RZ ;  /* 0x00007500191c7a24 */ /* 0x000fe200078e02ff */
[----:B------:R-:W-:Y:S01]  /*ae80*/  SHF.R.S32.HI R22, RZ, 0x1f, R31 ;  /* 0x0000001fff167819 */ /* 0x000fe2000001141f */
[----:B------:R-:W-:Y:S01]  /*ae90*/  IMAD.MOV.U32 R24, RZ, RZ, c[0x0][0x1d8] ;  /* 0x00007600ff187624 */ /* 0x000fe200078e00ff */
[C---:B------:R-:W-:Y:S01]  /*aea0*/  LEA R23, R31.reuse, 0x20, 0x2 ;  /* 0x000000201f177811 */ /* 0x040fe200078e10ff */
[----:B------:R-:W-:Y:S01]  /*aeb0*/  ULDC UR4, c[0x0][0x1ec] ;  /* 0x00007b0000047ab9 */ /* 0x000fe20000000800 */
[C---:B------:R-:W-:Y:S01]  /*aec0*/  IADD3 R25, P1, R28.reuse, R31, RZ ;  /* 0x0000001f1c197210 */ /* 0x040fe20007f3e0ff */
[----:B------:R-:W-:Y:S01]  /*aed0*/  UISETP.NE.AND UP0, UPT, URZ, UR4, UPT ;  /* 0x000000043f00728c */ /* 0x000fe2000bf05270 */
[----:B------:R-:W-:Y:S02]  /*aee0*/  IMAD R33, R31, 0x60, RZ ;  /* 0x000000601f217824 */ /* 0x000fe400078e02ff */
[----:B------:R-:W-:Y:S01]  /*aef0*/  LEA.HI.X.SX32 R28, R28, R22, 0x1, P1 ;  /* 0x000000161c1c7211 */ /* 0x000fe200008f0eff */
[----:B------:R-:W-:Y:S01]  /*af00*/  IMAD R22, R24, c[0x0][0x1d4], RZ ;  /* 0x0000750018167a24 */ /* 0x000fe200078e02ff */
[----:B------:R-:W-:Y:S01]  /*af10*/  LEA R24, P2, R25, c[0x0][0x1a8], 0x2 ;  /* 0x00006a0019187a11 */ /* 0x000fe200078410ff */
[----:B------:R-:W-:Y:S01]  /*af20*/  IMAD R23, R29, -0x4, R23 ;  /* 0xfffffffc1d177824 */ /* 0x000fe200078e0217 */
[----:B------:R-:W-:Y:S01]  /*af30*/  PLOP3.LUT P1, PT, PT, PT, UP0, 0x80, 0x0 ;  /* 0x000000000000781c */ /* 0x000fe20003f2f008 */
[----:B------:R-:W-:Y:S01]  /*af40*/  IMAD R32, R22, 0x60, RZ ;  /* 0x0000006016207824 */ /* 0x000fe200078e02ff */
[----:B------:R-:W-:-:S02]  /*af50*/  LEA.HI.X R25, R25, c[0x0][0x1ac], R28, 0x2, P2 ;  /* 0x00006b0019197a11 */ /* 0x000fc400010f141c */
[----:B------:R-:W-:Y:S02]  /*af60*/  IADD3 R34, R23, 0x440, RZ ;  /* 0x0000044017227810 */ /* 0x000fe40007ffe0ff */
.L_x_1106:
[----:B------:R-:W-:Y:S02]  /*af70*/  MOV R22, R24 ;  /* 0x0000001800167202 */ /* 0x000fe40000000f00 */
[----:B------:R-:W-:Y:S02]  /*af80*/  MOV R23, R25 ;  /* 0x0000001900177202 */ /* 0x000fe40000000f00 */
[----:B------:R-:W-:-:S03]  /*af90*/  ISETP.NE.AND P5, PT, R2, RZ, PT ;  /* 0x000000ff0200720c */ /* 0x000fc60003fa5270 */
[----:B------:R-:W2:Y:S01]  /*afa0*/  LDG.E R24, [R22.64] ;  /* 0x0000002416187981 */ /* 0x000ea2000c1e1900 */
[----:B-1----:R-:W-:-:S04]  /*afb0*/  IADD3 R29, P4, R15, R33, RZ ;  /* 0x000000210f1d7210 */ /* 0x002fc80007f9e0ff */
[----:B------:R-:W-:Y:S02]  /*afc0*/  LEA.HI.X.SX32 R36, R33, R0, 0x1, P4 ;  /* 0x0000000021247211 */ /* 0x000fe400020f0eff */
[----:B------:R-:W-:-:S04]  /*afd0*/  LEA R28, P4, R29, c[0x0][0x1a0], 0x2 ;  /* 0x000068001d1c7a11 */ /* 0x000fc800078810ff */
[----:B------:R-:W-:Y:S01]  /*afe0*/  LEA.HI.X R29, R29, c[0x0][0x1a4], R36, 0x2, P4 ;  /* 0x000069001d1d7a11 */ /* 0x000fe200020f1424 */
[----:B--2---:R-:W-:-:S05]  /*aff0*/  IMAD R25, R32, R24, R33 ;  /* 0x0000001820197224 */ /* 0x004fca00078e0221 */
[----:B------:R-:W-:-:S04]  /*b000*/  IADD3 R35, P2, R16, R25, RZ ;  /* 0x0000001910237210 */ /* 0x000fc80007f5e0ff */
[----:B------:R-:W-:Y:S02]  /*b010*/  LEA.HI.X.SX32 R38, R25, R20, 0x1, P2 ;  /* 0x0000001419267211 */ /* 0x000fe400010f0eff */
[----:B------:R-:W-:-:S04]  /*b020*/  LEA R24, P2, R35, c[0x0][0x1a0], 0x2 ;  /* 0x0000680023187a11 */ /* 0x000fc800078410ff */
[----:B------:R-:W-:-:S05]  /*b030*/  LEA.HI.X R25, R35, c[0x0][0x1a4], R38, 0x2, P2 ;  /* 0x0000690023197a11 */ /* 0x000fca00010f1426 */
[----:B------:R1:W5:Y:S01]  /*b040*/  LDG.E.128 R36, [R24.64] ;  /* 0x0000002418247981 */ /* 0x000362000c1e1d00 */
[----:B------:R-:W-:Y:S05]  /*b050*/  @P1 BRA `(.L_x_1104) ;  /* 0x000000b000001947 */ /* 0x000fea0003800000 */
[----:B------:R-:W2:Y:S04]  /*b060*/  @P5 LDG.E.128 R44, [R26.64] ;  /* 0x000000241a2c5981 */ /* 0x000ea8000c1e1d00 */
[----:B------:R-:W3:Y:S02]  /*b070*/  LDS.128 R40, [R3.X16+0x240] ;  /* 0x0002400003287984 */ /* 0x000ee4000000cc00 */
[----:B---3-5:R-:W-:Y:S02]  /*b080*/  FADD.FTZ R36, R36, R40 ;  /* 0x0000002824247221 */ /* 0x028fe40000010000 */
[----:B------:R-:W-:Y:S02]  /*b090*/  FADD.FTZ R37, R37, R41 ;  /* 0x0000002925257221 */ /* 0x000fe40000010000 */
[----:B------:R-:W-:-:S02]  /*b0a0*/  FADD.FTZ R38, R38, R42 ;  /* 0x0000002a26267221 */ /* 0x000fc40000010000 */
[----:B------:R-:W-:Y:S02]  /*b0b0*/  FADD.FTZ R39, R39, R43 ;  /* 0x0000002b27277221 */ /* 0x000fe40000010000 */
[----:B--2---:R-:W-:Y:S02]  /*b0c0*/  @P5 FMUL.FTZ R36, R36, R44 ;  /* 0x0000002c24245220 */ /* 0x004fe40000410000 */
[----:B------:R-:W-:Y:S02]  /*b0d0*/  @P5 FMUL.FTZ R37, R37, R45 ;  /* 0x0000002d25255220 */ /* 0x000fe40000410000 */
[----:B------:R-:W-:Y:S02]  /*b0e0*/  @P5 FMUL.FTZ R38, R38, R46 ;  /* 0x0000002e26265220 */ /* 0x000fe40000410000 */
[----:B------:R-:W-:-:S05]  /*b0f0*/  @P5 FMUL.FTZ R39, R39, R47 ;  /* 0x0000002f27275220 */ /* 0x000fca0000410000 */
[----:B------:R2:W-:Y:S02]  /*b100*/  STG.E.128 [R28.64], R36 ;  /* 0x000000241c007986 */ /* 0x0005e4000c101d24 */
.L_x_1104:
[----:B-1----:R-:W3:Y:S02]  /*b110*/  LDG.E R24, [R22.64+0x20] ;  /* 0x0000202416187981 */ /* 0x002ee4000c1e1900 */
[----:B---3--:R-:W-:-:S05]  /*b120*/  IMAD R24, R32, R24, R33 ;  /* 0x0000001820187224 */ /* 0x008fca00078e0221 */
[----:B------:R-:W-:-:S04]  /*b130*/  IADD3 R25, R24, 0x300, RZ ;  /* 0x0000030018197810 */ /* 0x000fc80007ffe0ff */
[----:B------:R-:W-:-:S04]  /*b140*/  IADD3 R35, P2, R16, R25, RZ ;  /* 0x0000001910237210 */ /* 0x000fc80007f5e0ff */
[----:B------:R-:W-:Y:S02]  /*b150*/  LEA.HI.X.SX32 R40, R25, R20, 0x1, P2 ;  /* 0x0000001419287211 */ /* 0x000fe400010f0eff */
[----:B------:R-:W-:-:S04]  /*b160*/  LEA R24, P2, R35, c[0x0][0x1a0], 0x2 ;  /* 0x0000680023187a11 */ /* 0x000fc800078410ff */
[----:B------:R-:W-:Y:S02]  /*b170*/  LEA.HI.X R25, R35, c[0x0][0x1a4], R40, 0x2, P2 ;  /* 0x0000690023197a11 */ /* 0x000fe400010f1428 */
[----:B------:R-:W1:Y:S04]  /*b180*/  LDS R35, [R34+-0x20] ;  /* 0xffffe00022237984 */ /* 0x000e680000000800 */
[----:B------:R3:W5:Y:S02]  /*b190*/  LDG.E.128 R40, [R24.64] ;  /* 0x0000002418287981 */ /* 0x000764000c1e1d00 */
[C---:B-12--5:R-:W-:Y:S02]  /*b1a0*/  FFMA.FTZ R36, R35.reuse, R36, R8 ;  /* 0x0000002423247223 */ /* 0x066fe40000010008 */
[----:B------:R-:W-:-:S02]  /*b1b0*/  FFMA.FTZ R44, R35, R37, R9 ;  /* 0x00000025232c7223 */ /* 0x000fc40000010009 */
[C---:B------:R-:W-:Y:S02]  /*b1c0*/  FFMA.FTZ R38, R35.reuse, R38, R10 ;  /* 0x0000002623267223 */ /* 0x040fe4000001000a */
[----:B------:R-:W-:Y:S01]  /*b1d0*/  FFMA.FTZ R46, R35, R39, R11 ;  /* 0x00000027232e7223 */ /* 0x000fe2000001000b */
[----:B------:R-:W-:Y:S05]  /*b1e0*/  @P1 BRA `(.L_x_1105) ;  /* 0x000000b000001947 */ /* 0x000fea0003800000 */
[----:B---3--:R-:W2:Y:S04]  /*b1f0*/  @P5 LDG.E.128 R8, [R26.64] ;  /* 0x000000241a085981 */ /* 0x008ea8000c1e1d00 */
[----:B------:R-:W1:Y:S02]  /*b200*/  LDS.128 R48, [R3.X16+0x240] ;  /* 0x0002400003307984 */ /* 0x000e64000000cc00 */
[----:B-1----:R-:W-:Y:S02]  /*b210*/  FADD.FTZ R40, R48, R40 ;  /* 0x0000002830287221 */ /* 0x002fe40000010000 */
[----:B------:R-:W-:-:S02]  /*b220*/  FADD.FTZ R41, R49, R41 ;  /* 0x0000002931297221 */ /* 0x000fc40000010000 */
[----:B------:R-:W-:Y:S02]  /*b230*/  FADD.FTZ R42, R50, R42 ;  /* 0x0000002a322a7221 */ /* 0x000fe40000010000 */
[----:B------:R-:W-:Y:S02]  /*b240*/  FADD.FTZ R43, R51, R43 ;  /* 0x0000002b332b7221 */ /* 0x000fe40000010000 */
[----:B--2---:R-:W-:Y:S02]  /*b250*/  @P5 FMUL.FTZ R40, R40, R8 ;  /* 0x0000000828285220 */ /* 0x004fe40000410000 */
[----:B------:R-:W-:Y:S02]  /*b260*/  @P5 FMUL.FTZ R41, R41, R9 ;  /* 0x0000000929295220 */ /* 0x000fe40000410000 */
[----:B------:R-:W-:Y:S02]  /*b270*/  @P5 FMUL.FTZ R42, R42, R10 ;  /* 0x0000000a2a2a5220 */ /* 0x000fe40000410000 */
[----:B------:R-:W-:-:S05]  /*b280*/  @P5 FMUL.FTZ R43, R43, R11 ;  /* 0x0000000b2b2b5220 */ /* 0x000fca0000410000 */
[----:B------:R1:W-:Y:S02]  /*b290*/  STG.E.128 [R28.64+0xc00], R40 ;  /* 0x000c00281c007986 */ /* 0x0003e4000c101d24 */
.L_x_1105:
[----:B---3--:R2:W3:Y:S01]  /*b2a0*/  LDS R11, [R34] ;  /* 0x00000000220b7984 */ /* 0x0084e20000000800 */
[----:B------:R-:W-:Y:S02]  /*b2b0*/  IADD3 R24, P2, R22, 0x40, RZ ;  /* 0x0000004016187810 */ /* 0x000fe40007f5e0ff */
[----:B------:R-:W-:Y:S02]  /*b2c0*/  IADD3 R31, R31, 0x10, RZ ;  /* 0x000000101f1f7810 */ /* 0x000fe40007ffe0ff */
[----:B------:R-:W-:Y:S01]  /*b2d0*/  IADD3 R33, R33, 0x600, RZ ;  /* 0x0000060021217810 */ /* 0x000fe20007ffe0ff */
[----:B------:R-:W-:Y:S01]  /*b2e0*/  IMAD.X R25, RZ, RZ, R23, P2 ;  /* 0x000000ffff197224 */ /* 0x000fe200010e0617 */
[----:B------:R-:W-:Y:S02]  /*b2f0*/  ISETP.GE.AND P2, PT, R31, R30, PT ;  /* 0x0000001e1f00720c */ /* 0x000fe40003f46270 */
[----:B--2---:R-:W-:Y:S01]  /*b300*/  IADD3 R34, R34, 0x40, RZ ;  /* 0x0000004022227810 */ /* 0x004fe20007ffe0ff */
[----:B---3--:R-:W-:-:S02]  /*b310*/  FFMA.FTZ R8, R11, R40, R36 ;  /* 0x000000280b087223 */ /* 0x008fc40000010024 */
[C---:B------:R-:W-:Y:S02]  /*b320*/  FFMA.FTZ R9, R11.reuse, R41, R44 ;  /* 0x000000290b097223 */ /* 0x040fe4000001002c */
[C---:B------:R-:W-:Y:S02]  /*b330*/  FFMA.FTZ R10, R11.reuse, R42, R38 ;  /* 0x0000002a0b0a7223 */ /* 0x040fe40000010026 */
[----:B------:R-:W-:-:S04]  /*b340*/  FFMA.FTZ R11, R11, R43, R46 ;  /* 0x0000002b0b0b7223 */ /* 0x000fc8000001002e */
[----:B------:R-:W-:Y:S05]  /*b350*/  @!P2 BRA `(.L_x_1106) ;  /* 0xfffffc100000a947 */ /* 0x000fea000383ffff */
.L_x_1100:
[----:B------:R-:W-:Y:S05]  /*b360*/  BSYNC B1 ;  /* 0x0000000000017941 */ /* 0x000fea0003800000 */
.L_x_1099:
[----:B------:R-:W-:-:S13]  /*b370*/  ISETP.GE.AND P2, PT, R21, UR39, PT ;  /* 0x0000002715007c0c */ /* 0x000fda000bf46270 */
[----:B------:R-:W-:Y:S05]  /*b380*/  @P2 BRA `(.L_x_1098) ;  /* 0x00000e0000002947 */ /* 0x000fea0003800000 */
[----:B-1----:R-:W2:Y:S01]  /*b390*/  LDL R40, [R1+0x190] ;  /* 0x0001900001287983 */ /* 0x002ea20000100800 */
[----:B------:R-:W-:Y:S01]  /*b3a0*/  MOV R23, UR40 ;  /* 0x0000002800177c02 */ /* 0x000fe20008000f00 */
[----:B------:R-:W-:Y:S03]  /*b3b0*/  BSSY B1, `(.L_x_1107) ;  /* 0x000004a000017945 */ /* 0x000fe60003800000 */
[----:B------:R-:W-:Y:S01]  /*b3c0*/  IADD3 R22, -R14, -0x2, R23 ;  /* 0xfffffffe0e167810 */ /* 0x000fe20007ffe117 */
[----:B------:R-:W-:-:S03]  /*b3d0*/  IMAD.MOV.U32 R23, RZ, RZ, 0x4 ;  /* 0x00000004ff177424 */ /* 0x000fc600078e00ff */
[----:B--2---:R-:W-:Y:S01]  /*b3e0*/  IADD3 R28, R22, -R40, RZ ;  /* 0x80000028161c7210 */ /* 0x004fe20007ffe0ff */
        /* <DEDUP_REMOVED lines=9> */
[----:B------:R-:W1:Y:S01]  /*b480*/  S2R R35, SR_CTAID.Y ;  /* 0x0000000000237919 */ /* 0x000e620000002600 */
[----:B------:R-:W-:Y:S02]  /*b490*/  IABS R30, R21 ;  /* 0x00000015001e7213 */ /* 0x000fe40000000000 */
[----:B------:R-:W2:Y:S01]  /*b4a0*/  I2F.RP R26, R27 ;  /* 0x0000001b001a7306 */ /* 0x000ea20000209400 */
[----:B------:R-:W-:Y:S02]  /*b4b0*/  ISETP.GE.AND P2, PT, R21, RZ, PT ;  /* 0x000000ff1500720c */ /* 0x000fe40003f46270 */
[----:B------:R-:W-:-:S05]  /*b4c0*/  ISETP.NE.AND P4, PT, RZ, c[0x0][0x1d4], PT ;  /* 0x00007500ff007a0c */ /* 0x000fca0003f85270 */
[----:B--2---:R-:W2:Y:S02]  /*b4d0*/  MUFU.RCP R26, R26 ;  /* 0x0000001a001a7308 */ /* 0x004ea40000001000 */
[----:B--2---:R-:W-:-:S06]  /*b4e0*/  IADD3 R29, R26, 0xffffffe, RZ ;  /* 0x0ffffffe1a1d7810 */ /* 0x004fcc0007ffe0ff */
[----:B------:R-:W2:Y:S02]  /*b4f0*/  F2I.FTZ.U32.TRUNC.NTZ R25, R29 ;  /* 0x0000001d00197305 */ /* 0x000ea4000021f000 */
[----:B--2---:R-:W-:-:S05]  /*b500*/  IADD3 R24, RZ, -R25, RZ ;  /* 0x80000019ff187210 */ /* 0x004fca0007ffe0ff */
[----:B------:R-:W-:Y:S01]  /*b510*/  IMAD R31, R24, R27, RZ ;  /* 0x0000001b181f7224 */ /* 0x000fe200078e02ff */
[----:B------:R-:W-:-:S10]  /*b520*/  HFMA2.MMA R24, -RZ, RZ, 0, 0 ;  /* 0x00000000ff187435 */ /* 0x000fd400000001ff */
[----:B------:R-:W-:-:S04]  /*b530*/  IMAD.HI.U32 R24, R25, R31, R24 ;  /* 0x0000001f19187227 */ /* 0x000fc800078e0018 */
[----:B------:R-:W-:-:S04]  /*b540*/  IMAD.MOV.U32 R25, RZ, RZ, R30 ;  /* 0x000000ffff197224 */ /* 0x000fc800078e001e */
[----:B------:R-:W-:-:S05]  /*b550*/  IMAD.HI.U32 R24, R24, R25, RZ ;  /* 0x0000001918187227 */ /* 0x000fca00078e00ff */
[----:B------:R-:W-:-:S05]  /*b560*/  IADD3 R24, -R24, RZ, RZ ;  /* 0x000000ff18187210 */ /* 0x000fca0007ffe1ff */
[----:B------:R-:W-:-:S05]  /*b570*/  IMAD R24, R27, R24, R25 ;  /* 0x000000181b187224 */ /* 0x000fca00078e0219 */
[----:B------:R-:W-:-:S13]  /*b580*/  ISETP.GT.U32.AND P1, PT, R27, R24, PT ;  /* 0x000000181b00720c */ /* 0x000fda0003f24070 */
[----:B------:R-:W-:-:S04]  /*b590*/  @!P1 IADD3 R24, R24, -R27, RZ ;  /* 0x8000001b18189210 */ /* 0x000fc80007ffe0ff */
[----:B------:R-:W-:-:S13]  /*b5a0*/  ISETP.GT.U32.AND P1, PT, R27, R24, PT ;  /* 0x000000181b00720c */ /* 0x000fda0003f24070 */
[----:B------:R-:W-:Y:S02]  /*b5b0*/  @!P1 IMAD.IADD R24, R24, 0x1, -R27 ;  /* 0x0000000118189824 */ /* 0x000fe400078e0a1b */
[----:B-1----:R-:W-:-:S03]  /*b5c0*/  IMAD R27, R35, c[0x0][0x1d4], RZ ;  /* 0x00007500231b7a24 */ /* 0x002fc600078e02ff */
[----:B------:R-:W-:-:S04]  /*b5d0*/  MOV R26, R24 ;  /* 0x00000018001a7202 */ /* 0x000fc80000000f00 */
[----:B------:R-:W-:Y:S02]  /*b5e0*/  @!P2 IADD3 R26, -R26, RZ, RZ ;  /* 0x000000ff1a1aa210 */ /* 0x000fe40007ffe1ff */
        /* <DEDUP_REMOVED lines=32> */
.L_x_1111:
[C---:B-12--5:R-:W-:Y:S02]  /*b7f0*/  FFMA.FTZ R8, R29.reuse, R32, R8 ;  /* 0x000000201d087223 */ /* 0x066fe40000010008 */
[C---:B------:R-:W-:Y:S02]  /*b800*/  FFMA.FTZ R9, R29.reuse, R33, R9 ;  /* 0x000000211d097223 */ /* 0x040fe40000010009 */
[C---:B------:R-:W-:Y:S02]  /*b810*/  FFMA.FTZ R10, R29.reuse, R34, R10 ;  /* 0x000000221d0a7223 */ /* 0x040fe4000001000a */
[----:B------:R-:W-:Y:S02]  /*b820*/  FFMA.FTZ R11, R29, R35, R11 ;  /* 0x000000231d0b7223 */ /* 0x000fe4000001000b */
.L_x_1110:
[----:B------:R-:W-:Y:S05]  /*b830*/  BSYNC B2 ;  /* 0x0000000000027941 */ /* 0x000fea0003800000 */
.L_x_1109:
[----:B------:R-:W-:Y:S02]  /*b840*/  IADD3 R21, R21, 0x8, RZ ;  /* 0x0000000815157810 */ /* 0x000fe40007ffe0ff */
.L_x_1108:
[----:B------:R-:W-:Y:S05]  /*b850*/  BSYNC B1 ;  /* 0x0000000000017941 */ /* 0x000fea0003800000 */
.L_x_1107:
[----:B------:R-:W-:-:S13]  /*b860*/  LOP3.LUT P2, RZ, R28, 0xfffffff8, RZ, 0xc0, !PT ;  /* 0xfffffff81cff7812 */ /* 0x000fda000784c0ff */
[----:B------:R-:W-:Y:S05]  /*b870*/  @!P2 BRA `(.L_x_1098) ;  /* 0x000009100000a947 */ /* 0x000fea0003800000 */
[----:B------:R-:W-:Y:S01]  /*b880*/  HFMA2.MMA R28, -RZ, RZ, 0, 5.7220458984375e-06 ;  /* 0x00000060ff1c7435 */ /* 0x000fe200000001ff */
[----:B------:R-:W-:Y:S01]  /*b890*/  IMAD.SHL.U32 R18, R40, 0x4, RZ ;  /* 0x0000000428127824 */ /* 0x000fe200078e00ff */
[----:B------:R-:W-:-:S03]  /*b8a0*/  MOV R29, RZ ;  /* 0x000000ff001d7202 */ /* 0x000fc60000000f00 */
[----:B------:R-:W-:-:S05]  /*b8b0*/  IMAD R44, R21, 0x4, -R18 ;  /* 0x00000004152c7824 */ /* 0x000fca00078e0a12 */
[----:B------:R-:W-:-:S05]  /*b8c0*/  IMAD R28, R21, R28, 0x300 ;  /* 0x00000300151c7424 */ /* 0x000fca00078e021c */
.L_x_1118:
[----:B------:R-:W-:Y:S01]  /*b8d0*/  IADD3 R18, R28, -0x300, RZ ;  /* 0xfffffd001c127810 */ /* 0x000fe20007ffe0ff */
[----:B------:R-:W-:Y:S01]  /*b8e0*/  BSSY B1, `(.L_x_1112) ;  /* 0x0000044000017945 */ /* 0x000fe20003800000 */
[----:B------:R-:W-:Y:S02]  /*b8f0*/  IADD3 R31, R44, R29, RZ ;  /* 0x0000001d2c1f7210 */ /* 0x000fe40007ffe0ff */
[----:B------:R-:W-:-:S04]  /*b900*/  IADD3 R19, P2, R15, R18, RZ ;  /* 0x000000120f137210 */ /* 0x000fc80007f5e0ff */
[----:B------:R-:W-:Y:S02]  /*b910*/  LEA.HI.X.SX32 R18, R18, R0, 0x1, P2 ;  /* 0x0000000012127211 */ /* 0x000fe400010f0eff */
[----:B------:R-:W-:Y:S02]  /*b920*/  ISETP.GE.AND P2, PT, R21, c[0x0][0x1d4], PT ;  /* 0x0000750015007a0c */ /* 0x000fe40003f46270 */
[----:B------:R-:W-:-:S04]  /*b930*/  LEA R26, P4, R19, c[0x0][0x1a0], 0x2 ;  /* 0x00006800131a7a11 */ /* 0x000fc800078810ff */
[----:B------:R-:W-:-:S07]  /*b940*/  LEA.HI.X R27, R19, c[0x0][0x1a4], R18, 0x2, P4 ;  /* 0x00006900131b7a11 */ /* 0x000fce00020f1412 */
        /* <DEDUP_REMOVED lines=11> */
[----:B------:R-:W-:Y:S02]  /*ba00*/  IMAD R33, R18, R25, RZ ;  /* 0x0000001912217224 */ /* 0x000fe400078e02ff */
[----:B------:R-:W-:-:S04]  /*ba10*/  IMAD.MOV.U32 R18, RZ, RZ, RZ ;  /* 0x000000ffff127224 */ /* 0x000fc800078e00ff */
[----:B------:R-:W-:Y:S01]  /*ba20*/  IMAD.HI.U32 R18, R19, R33, R18 ;  /* 0x0000002113127227 */ /* 0x000fe200078e0012 */
[----:B------:R-:W-:-:S05]  /*ba30*/  MOV R19, R32 ;  /* 0x0000002000137202 */ /* 0x000fca0000000f00 */
[----:B------:R-:W-:-:S05]  /*ba40*/  IMAD.HI.U32 R18, R18, R19, RZ ;  /* 0x0000001312127227 */ /* 0x000fca00078e00ff */
[----:B------:R-:W-:-:S05]  /*ba50*/  IADD3 R18, -R18, RZ, RZ ;  /* 0x000000ff12127210 */ /* 0x000fca0007ffe1ff */
[----:B------:R-:W-:-:S05]  /*ba60*/  IMAD R18, R25, R18, R19 ;  /* 0x0000001219127224 */ /* 0x000fca00078e0213 */
[----:B------:R-:W-:-:S13]  /*ba70*/  ISETP.GT.U32.AND P1, PT, R25, R18, PT ;  /* 0x000000121900720c */ /* 0x000fda0003f24070 */
[----:B------:R-:W-:-:S05]  /*ba80*/  @!P1 IMAD.IADD R18, R18, 0x1, -R25 ;  /* 0x0000000112129824 */ /* 0x000fca00078e0a19 */
[----:B------:R-:W-:-:S13]  /*ba90*/  ISETP.GT.U32.AND P1, PT, R25, R18, PT ;  /* 0x000000121900720c */ /* 0x000fda0003f24070 */
[----:B------:R-:W-:Y:S01]  /*baa0*/  @!P1 IADD3 R18, R18, -R25, RZ ;  /* 0x8000001912129210 */ /* 0x000fe20007ffe0ff */
[----:B-1----:R-:W-:-:S03]  /*bab0*/  IMAD R25, R34, c[0x0][0x1d4], RZ ;  /* 0x0000750022197a24 */ /* 0x002fc600078e02ff */
[----:B------:R-:W-:-:S05]  /*bac0*/  MOV R24, R18 ;  /* 0x0000001200187202 */ /* 0x000fca0000000f00 */
        /* <DEDUP_REMOVED lines=15> */
[----:B------:R1:W2:Y:S04]  /*bbc0*/  LDS R30, [R31+0x440] ;  /* 0x000440001f1e7984 */ /* 0x0002a80000000800 */
        /* <DEDUP_REMOVED lines=17> */
.L_x_1114:
[C---:B-12--5:R-:W-:Y:S02]  /*bce0*/  FFMA.FTZ R8, R30.reuse, R32, R8 ;  /* 0x000000201e087223 */ /* 0x066fe40000010008 */
[C---:B------:R-:W-:Y:S02]  /*bcf0*/  FFMA.FTZ R9, R30.reuse, R33, R9 ;  /* 0x000000211e097223 */ /* 0x040fe40000010009 */
[C---:B------:R-:W-:Y:S02]  /*bd00*/  FFMA.FTZ R10, R30.reuse, R34, R10 ;  /* 0x000000221e0a7223 */ /* 0x040fe4000001000a */
[----:B------:R-:W-:Y:S02]  /*bd10*/  FFMA.FTZ R11, R30, R35, R11 ;  /* 0x000000231e0b7223 */ /* 0x000fe4000001000b */
.L_x_1113:
[----:B------:R-:W-:Y:S05]  /*bd20*/  BSYNC B1 ;  /* 0x0000000000017941 */ /* 0x000fea0003800000 */
.L_x_1112:
[----:B------:R-:W-:Y:S01]  /*bd30*/  IADD3 R34, R21, 0x8, RZ ;  /* 0x0000000815227810 */ /* 0x000fe20007ffe0ff */
[----:B------:R-:W-:Y:S03]  /*bd40*/  BSSY B1, `(.L_x_1115) ;  /* 0x000003f000017945 */ /* 0x000fe60003800000 */
[----:B------:R-:W-:-:S13]  /*bd50*/  ISETP.GE.AND P2, PT, R34, c[0x0][0x1d4], PT ;  /* 0x0000750022007a0c */ /* 0x000fda0003f46270 */
        /* <DEDUP_REMOVED lines=21> */
[----:B------:R-:W-:Y:S01]  /*beb0*/  @!P1 IADD3 R18, R18, -R25, RZ ;  /* 0x8000001912129210 */ /* 0x000fe20007ffe0ff */
[----:B-1----:R-:W-:-:S04]  /*bec0*/  IMAD R25, R35, c[0x0][0x1d4], RZ ;  /* 0x0000750023197a24 */ /* 0x002fc800078e02ff */
[----:B------:R-:W-:-:S05]  /*bed0*/  IMAD.MOV.U32 R24, RZ, RZ, R18 ;  /* 0x000000ffff187224 */ /* 0x000fca00078e0012 */
        /* <DEDUP_REMOVED lines=32> */
[----:B------:R1:W-:Y:S02]  /*c0e0*/  STG.E.128 [R26.64+0xc00], R32 ;  /* 0x000c00201a007986 */ /* 0x0003e4000c101d24 */
.L_x_1117:
[C---:B-12--5:R-:W-:Y:S02]  /*c0f0*/  FFMA.FTZ R8, R30.reuse, R32, R8 ;  /* 0x000000201e087223 */ /* 0x066fe40000010008 */
[C---:B------:R-:W-:Y:S02]  /*c100*/  FFMA.FTZ R9, R30.reuse, R33, R9 ;  /* 0x000000211e097223 */ /* 0x040fe40000010009 */
[C---:B------:R-:W-:Y:S02]  /*c110*/  FFMA.FTZ R10, R30.reuse, R34, R10 ;  /* 0x000000221e0a7223 */ /* 0x040fe4000001000a */
[----:B------:R-:W-:Y:S02]  /*c120*/  FFMA.FTZ R11, R30, R35, R11 ;  /* 0x000000231e0b7223 */ /* 0x000fe4000001000b */
.L_x_1116:
[----:B------:R-:W-:Y:S05]  /*c130*/  BSYNC B1 ;  /* 0x0000000000017941 */ /* 0x000fea0003800000 */
.L_x_1115:
[----:B------:R-:W-:Y:S02]  /*c140*/  IADD3 R21, R21, 0x10, RZ ;  /* 0x0000001015157810 */ /* 0x000fe40007ffe0ff */
[----:B------:R-:W-:Y:S02]  /*c150*/  IADD3 R29, R29, 0x40, RZ ;  /* 0x000000401d1d7810 */ /* 0x000fe40007ffe0ff */
[----:B------:R-:W-:-:S02]  /*c160*/  ISETP.GE.AND P2, PT, R21, UR39, PT ;  /* 0x0000002715007c0c */ /* 0x000fc4000bf46270 */
[----:B------:R-:W-:-:S11]  /*c170*/  IADD3 R28, R28, 0x600, RZ ;  /* 0x000006001c1c7810 */ /* 0x000fd60007ffe0ff */
[----:B------:R-:W-:Y:S05]  /*c180*/  @!P2 BRA `(.L_x_1118) ;  /* 0xfffff7400000a947 */ /* 0x000fea000383ffff */
.L_x_1098:
[----:B------:R-:W-:Y:S05]  /*c190*/  BSYNC B0 ;  /* 0x0000000000007941 */ /* 0x000fea0003800000 */
.L_x_1097:
[----:B------:R-:W-:Y:S01]  /*c1a0*/  ISETP.GT.OR P0, PT, R3, 0x17, P0 ;  /* 0x000000170300780c */ /* 0x000fe20000704670 */
[----:B------:R-:W-:-:S12]  /*c1b0*/  BSSY B0, `(.L_x_1119) ;  /* 0x0000029000007945 */ /* 0x000fd80003800000 */
[----:B------:R-:W-:Y:S05]  /*c1c0*/  @P0 BRA `(.L_x_1120) ;  /* 0x0000027000000947 */ /* 0x000fea0003800000 */
[----:B------:R-:W2:Y:S01]  /*c1d0*/  LDL.LU R24, [R1+0x190] ;  /* 0x0001900001187983 */ /* 0x000ea20000300800 */
[----:B0-----:R-:W-:Y:S01]  /*c1e0*/  HFMA2.MMA R3, -RZ, RZ, 0, 5.7220458984375e-06 ;  /* 0x00000060ff037435 */ /* 0x001fe200000001ff */
[----:B------:R-:W-:-:S09]  /*c1f0*/  MOV R16, UR40 ;  /* 0x0000002800107c02 */ /* 0x000fd20008000f00 */
[----:B------:R-:W-:-:S05]  /*c200*/  IMAD R3, R3, R16, -0x60 ;  /* 0xffffffa003037424 */ /* 0x000fca00078e0210 */
[----:B------:R-:W-:-:S04]  /*c210*/  IADD3 R16, P0, R15, R3, RZ ;  /* 0x000000030f107210 */ /* 0x000fc80007f1e0ff */
[----:B------:R-:W-:Y:S02]  /*c220*/  LEA.HI.X.SX32 R3, R3, R0, 0x1, P0 ;  /* 0x0000000003037211 */ /* 0x000fe400000f0eff */
[----:B------:R-:W-:-:S04]  /*c230*/  LEA R18, P0, R16, c[0x0][0x1a0], 0x2 ;  /* 0x0000680010127a11 */ /* 0x000fc800078010ff */
[----:B------:R-:W-:-:S05]  /*c240*/  LEA.HI.X R19, R16, c[0x0][0x1a4], R3, 0x2, P0 ;  /* 0x0000690010137a11 */ /* 0x000fca00000f1403 */
[----:B------:R0:W5:Y:S01]  /*c250*/  LDG.E.128 R20, [R18.64] ;  /* 0x0000002412147981 */ /* 0x000162000c1e1d00 */
[----:B------:R-:W-:Y:S01]  /*c260*/  BSSY B1, `(.L_x_1121) ;  /* 0x0000019000017945 */ /* 0x000fe20003800000 */
[----:B--2---:R-:W-:-:S05]  /*c270*/  IADD3 R3, -R24, UR39, RZ ;  /* 0x0000002718037c10 */ /* 0x004fca000fffe1ff */
[----:B------:R0:W2:Y:S01]  /*c280*/  LDS R24, [R3.X4+0x440] ;  /* 0x0004400003187984 */ /* 0x0000a20000004800 */
[----:B------:R-:W-:Y:S05]  /*c290*/  @P1 BRA `(.L_x_1122) ;  /* 0x0000015000001947 */ /* 0x000fea0003800000 */
[----:B------:R-:W-:-:S13]  /*c2a0*/  ISETP.NE.AND P2, PT, R2, RZ, PT ;  /* 0x000000ff0200720c */ /* 0x000fda0003f45270 */
[----:B------:R-:W-:Y:S02]  /*c2b0*/  @P2 IMAD R252, R252, c[0x0][0x1d8], R17 ;  /* 0x00007600fcfc2a24 */ /* 0x000fe400078e0211 */
[----:B------:R-:W-:Y:S02]  /*c2c0*/  @P2 IMAD.MOV.U32 R17, RZ, RZ, 0x4 ;  /* 0x00000004ff112424 */ /* 0x000fe400078e00ff */
[----:B------:R-:W-:-:S04]  /*c2d0*/  @P2 IMAD R16, R252, 0x60, R13 ;  /* 0x00000060fc102824 */ /* 0x000fc800078e020d */
[----:B------:R-:W-:-:S06]  /*c2e0*/  @P2 IMAD.WIDE R16, R16, R17, c[0x0][0x238] ;  /* 0x00008e0010102625 */ /* 0x000fcc00078e0211 */
[----:B0-----:R-:W3:Y:S01]  /*c2f0*/  @P2 LDG.E.128 R16, [R16.64] ;  /* 0x0000002410102981 */ /* 0x001ee2000c1e1d00 */
[----:B------:R-:W-:Y:S01]  /*c300*/  UIMAD UR4, UR38, 0x60, URZ ;  /* 0x00000060260478a4 */ /* 0x000fe2000f8e023f */
[----:B-----5:R-:W-:Y:S02]  /*c310*/  FADD.FTZ R20, R20, R4 ;  /* 0x0000000414147221 */ /* 0x020fe40000010000 */
[----:B------:R-:W-:Y:S02]  /*c320*/  FADD.FTZ R21, R21, R5 ;  /* 0x0000000515157221 */ /* 0x000fe40000010000 */
[----:B------:R-:W-:Y:S01]  /*c330*/  FADD.FTZ R22, R22, R6 ;  /* 0x0000000616167221 */ /* 0x000fe20000010000 */
[----:B------:R-:W-:Y:S01]  /*c340*/  IADD3 R15, P0, R15, UR4, RZ ;  /* 0x000000040f0f7c10 */ /* 0x000fe2000ff1e0ff */
[----:B------:R-:W-:Y:S01]  /*c350*/  FADD.FTZ R23, R23, R7 ;  /* 0x0000000717177221 */ /* 0x000fe20000010000 */
[----:B------:R-:W-:-:S04]  /*c360*/  MOV R3, UR4 ;  /* 0x0000000400037c02 */ /* 0x000fc80008000f00 */
[----:B------:R-:W-:Y:S02]  /*c370*/  LEA.HI.X.SX32 R0, R3, R0, 0x1, P0 ;  /* 0x0000000003007211 */ /* 0x000fe400000f0eff */
[----:B------:R-:W-:-:S04]  /*c380*/  LEA R2, P0, R15, c[0x0][0x1a0], 0x2 ;  /* 0x000068000f027a11 */ /* 0x000fc800078010ff */
[----:B------:R-:W-:Y:S01]  /*c390*/  LEA.HI.X R3, R15, c[0x0][0x1a4], R0, 0x2, P0 ;  /* 0x000069000f037a11 */ /* 0x000fe200000f1400 */
[----:B---3--:R-:W-:Y:S02]  /*c3a0*/  @P2 FMUL.FTZ R20, R20, R16 ;  /* 0x0000001014142220 */ /* 0x008fe40000410000 */
[----:B------:R-:W-:Y:S02]  /*c3b0*/  @P2 FMUL.FTZ R21, R21, R17 ;  /* 0x0000001115152220 */ /* 0x000fe40000410000 */
[----:B------:R-:W-:Y:S02]  /*c3c0*/  @P2 FMUL.FTZ R22, R22, R18 ;  /* 0x0000001216162220 */ /* 0x000fe40000410000 */
[----:B------:R-:W-:-:S05]  /*c3d0*/  @P2 FMUL.FTZ R23, R23, R19 ;  /* 0x0000001317172220 */ /* 0x000fca0000410000 */
[----:B------:R0:W-:Y:S02]  /*c3e0*/  STG.E.128 [R2.64], R20 ;  /* 0x0000001402007986 */ /* 0x0001e4000c101d24 */
.L_x_1122:
[----:B------:R-:W-:Y:S05]  /*c3f0*/  BSYNC B1 ;  /* 0x0000000000017941 */ /* 0x000fea0003800000 */
.L_x_1121:
[C---:B--2--5:R-:W-:Y:S02]  /*c400*/  FFMA.FTZ R8, R24.reuse, R20, R8 ;  /* 0x0000001418087223 */ /* 0x064fe40000010008 */
[C---:B------:R-:W-:Y:S02]  /*c410*/  FFMA.FTZ R9, R24.reuse, R21, R9 ;  /* 0x0000001518097223 */ /* 0x040fe40000010009 */
[C---:B------:R-:W-:Y:S02]  /*c420*/  FFMA.FTZ R10, R24.reuse, R22, R10 ;  /* 0x00000016180a7223 */ /* 0x040fe4000001000a */
[----:B------:R-:W-:Y:S02]  /*c430*/  FFMA.FTZ R11, R24, R23, R11 ;  /* 0x00000017180b7223 */ /* 0x000fe4000001000b */
.L_x_1120:
[----:B------:R-:W-:Y:S05]  /*c440*/  BSYNC B0 ;  /* 0x0000000000007941 */ /* 0x000fea0003800000 */
.L_x_1119:
[----:B0-----:R-:W0:Y:S04]  /*c450*/  S2R R2, SR_TID.X ;  /* 0x0000000000027919 */ /* 0x001e280000002100 */
[----:B------:R-:W-:Y:S01]  /*c460*/  BAR.SYNC.DEFER_BLOCKING 0x0 ;  /* 0x0000000000007b1d */ /* 0x000fe20000010000 */
[----:B0-----:R-:W-:-:S04]  /*c470*/  IADD3 R0, R2, 0x1f, RZ ;  /* 0x0000001f02007810 */ /* 0x001fc80007ffe0ff */
[----:B------:R-:W-:Y:S01]  /*c480*/  ISETP.GT.U32.OR P0, PT, R0, 0x3e, P3 ;  /* 0x0000003e0000780c */ /* 0x000fe20001f04470 */
[----:B------:R-:W-:-:S12]  /*c490*/  @P3 BRA `(.L_x_1123) ;  /* 0x0000023000003947 */ /* 0x000fd80003800000 */
[----:B------:R-:W-:Y:S01]  /*c4a0*/  LOP3.LUT R0, R2, 0xffffff80, RZ, 0xc0, !PT ;  /* 0xffffff8002007812 */ /* 0x000fe200078ec0ff */
[----:B------:R-:W-:Y:S01]  /*c4b0*/  IMAD R14, R14, 0x60, R13 ;  /* 0x000000600e0e7824 */ /* 0x000fe200078e020d */
[----:B------:R-:W-:Y:S01]  /*c4c0*/  WARPSYNC 0xffffffff ;  /* 0xffffffff00007948 */ /* 0x000fe20003800000 */
[----:B------:R-:W-:Y:S02]  /*c4d0*/  ISETP.GT.AND P2, PT, R2, 0x7f, PT ;  /* 0x0000007f0200780c */ /* 0x000fe40003f44270 */
[----:B------:R-:W-:Y:S02]  /*c4e0*/  ISETP.NE.AND P1, PT, R0, 0x80, PT ;  /* 0x000000800000780c */ /* 0x000fe40003f25270 */
[C---:B------:R-:W-:Y:S02]  /*c4f0*/  LOP3.LUT R0, R2.reuse, 0xffffffc0, RZ, 0xc0, !PT ;  /* 0xffffffc002007812 */ /* 0x040fe400078ec0ff */
[----:B------:R-:W-:-:S09]  /*c500*/  ISETP.GT.AND P3, PT, R2, 0x3f, PT ;  /* 0x0000003f0200780c */ /* 0x000fd20003f64270 */
[----:B------:R-:W-:Y:S04]  /*c510*/  @!P1 STS.128 [R14.X4+-0x1c0], R8 ;  /* 0xfffe40080e009388 */ /* 0x000fe80000004c00 */
[----:B------:R-:W-:Y:S01]  /*c520*/  BAR.SYNC.DEFER_BLOCKING 0x0 ;  /* 0x0000000000007b1d */ /* 0x000fe20000010000 */
[----:B------:R-:W-:Y:S02]  /*c530*/  ISETP.NE.AND P1, PT, R0, 0x40, PT ;  /* 0x000000400000780c */ /* 0x000fe40003f25270 */
[----:B------:R-:W-:-:S03]  /*c540*/  LOP3.LUT R0, R2, 0xffffffe0, RZ, 0xc0, !PT ;  /* 0xffffffe002007812 */ /* 0x000fc600078ec0ff */
[----:B------:R-:W0:Y:S02]  /*c550*/  @!P2 LDS.128 R4, [R14.X4+0x440] ;  /* 0x000440000e04a984 */ /* 0x000e240000004c00 */
[----:B0-----:R-:W-:Y:S02]  /*c560*/  @!P2 FADD.FTZ R8, R8, R4 ;  /* 0x000000040808a221 */ /* 0x001fe40000010000 */
[----:B------:R-:W-:Y:S02]  /*c570*/  @!P2 FADD.FTZ R9, R9, R5 ;  /* 0x000000050909a221 */ /* 0x000fe40000010000 */
[----:B------:R-:W-:Y:S02]  /*c580*/  @!P2 FADD.FTZ R10, R10, R6 ;  /* 0x000000060a0aa221 */ /* 0x000fe40000010000 */
[----:B------:R-:W-:Y:S01]  /*c590*/  @!P2 FADD.FTZ R11, R11, R7 ;  /* 0x000000070b0ba221 */ /* 0x000fe20000010000 */
[----:B------:R-:W-:Y:S01]  /*c5a0*/  BAR.SYNC.DEFER_BLOCKING 0x0 ;  /* 0x0000000000007b1d */ /* 0x000fe20000010000 */
[----:B------:R-:W-:-:S05]  /*c5b0*/  ISETP.GT.AND P2, PT, R2, 0x1f, PT ;  /* 0x0000001f0200780c */ /* 0x000fca0003f44270 */
[----:B------:R-:W-:Y:S04]  /*c5c0*/  @!P1 STS.128 [R14.X4+0x140], R8 ;  /* 0x000140080e009388 */ /* 0x000fe80000004c00 */
[----:B------:R-:W-:Y:S01]  /*c5d0*/  BAR.SYNC.DEFER_BLOCKING 0x0 ;  /* 0x0000000000007b1d */ /* 0x000fe20000010000 */
[----:B------:R-:W-:-:S05]  /*c5e0*/  ISETP.NE.AND P1, PT, R0, 0x20, PT ;  /* 0x000000200000780c */ /* 0x000fca0003f25270 */
[----:B------:R-:W0:Y:S02]  /*c5f0*/  @!P3 LDS.128 R4, [R14.X4+0x440] ;  /* 0x000440000e04b984 */ /* 0x000e240000004c00 */
[----:B0-----:R-:W-:Y:S02]  /*c600*/  @!P3 FADD.FTZ R8, R8, R4 ;  /* 0x000000040808b221 */ /* 0x001fe40000010000 */
[----:B------:R-:W-:Y:S02]  /*c610*/  @!P3 FADD.FTZ R9, R9, R5 ;  /* 0x000000050909b221 */ /* 0x000fe40000010000 */
[----:B------:R-:W-:Y:S02]  /*c620*/  @!P3 FADD.FTZ R10, R10, R6 ;  /* 0x000000060a0ab221 */ /* 0x000fe40000010000 */
[----:B------:R-:W-:Y:S01]  /*c630*/  @!P3 FADD.FTZ R11, R11, R7 ;  /* 0x000000070b0bb221 */ /* 0x000fe20000010000 */
[----:B------:R-:W-:Y:S06]  /*c640*/  BAR.SYNC.DEFER_BLOCKING 0x0 ;  /* 0x0000000000007b1d */ /* 0x000fec0000010000 */
[----:B------:R-:W-:Y:S04]  /*c650*/  @!P1 STS.128 [R14.X4+0x2c0], R8 ;  /* 0x0002c0080e009388 */ /* 0x000fe80000004c00 */
[----:B------:R-:W-:Y:S06]  /*c660*/  BAR.SYNC.DEFER_BLOCKING 0x0 ;  /* 0x0000000000007b1d */ /* 0x000fec0000010000 */
[----:B------:R-:W0:Y:S02]  /*c670*/  @!P2 LDS.128 R4, [R14.X4+0x440] ;  /* 0x000440000e04a984 */ /* 0x000e240000004c00 */
[----:B0-----:R-:W-:-:S02]  /*c680*/  @!P2 FADD.FTZ R8, R8, R4 ;  /* 0x000000040808a221 */ /* 0x001fc40000010000 */
[----:B------:R-:W-:Y:S02]  /*c690*/  @!P2 FADD.FTZ R9, R9, R5 ;  /* 0x000000050909a221 */ /* 0x000fe40000010000 */
[----:B------:R-:W-:Y:S02]  /*c6a0*/  @!P2 FADD.FTZ R10, R10, R6 ;  /* 0x000000060a0aa221 */ /* 0x000fe40000010000 */
[----:B------:R-:W-:Y:S01]  /*c6b0*/  @!P2 FADD.FTZ R11, R11, R7 ;  /* 0x000000070b0ba221 */ /* 0x000fe20000010000 */
[----:B------:R-:W-:Y:S06]  /*c6c0*/  BAR.SYNC.DEFER_BLOCKING 0x0 ;  /* 0x0000000000007b1d */ /* 0x000fec0000010000 */
.L_x_1123:
[----:B------:R-:W-:Y:S05]  /*c6d0*/  @P0 EXIT ;  /* 0x000000000000094d */ /* 0x000fea0003800000 */
[----:B------:R-:W-:-:S04]  /*c6e0*/  MOV R0, c[0x0][0x258] ;  /* 0x0000960000007a02 */ /* 0x000fc80000000f00 */
[----:B------:R-:W-:-:S13]  /*c6f0*/  ISETP.NE.AND P0, PT, R0, 0x2, PT ;  /* 0x000000020000780c */ /* 0x000fda0003f05270 */
[----:B------:R-:W-:Y:S01]  /*c700*/  @P0 MOV R3, 0x4 ;  /* 0x0000000400030802 */ /* 0x000fe20000000f00 */
[----:B------:R-:W-:-:S04]  /*c710*/  @P0 IMAD R2, R12, 0x60, R13 ;  /* 0x000000600c020824 */ /* 0x000fc800078e020d */
[----:B------:R-:W-:-:S05]  /*c720*/  @P0 IMAD.WIDE R2, R2, R3, c[0x0][0x160] ;  /* 0x0000580002020625 */ /* 0x000fca00078e0203 */
[----:B------:R0:W-:Y:S01]  /*c730*/  @P0 STG.E.128 [R2.64], R8 ;  /* 0x0000000802000986 */ /* 0x0001e2000c101d24 */
[----:B------:R-:W-:Y:S05]  /*c740*/  @P0 EXIT ;  /* 0x000000000000094d */ /* 0x000fea0003800000 */
[----:B0-----:R-:W-:Y:S01]  /*c750*/  IMAD.MOV.U32 R2, RZ, RZ, c[0x0][0x250] ;  /* 0x00009400ff027624 */ /* 0x001fe200078e00ff */
[----:B------:R-:W-:-:S05]  /*c760*/  MOV R3, c[0x0][0x254] ;  /* 0x0000950000037a02 */ /* 0x000fca0000000f00 */
[----:B------:R-:W2:Y:S01]  /*c770*/  LDG.E R2, [R2.64] ;  /* 0x0000002402027981 */ /* 0x000ea2000c1e1900 */
[----:B------:R-:W-:Y:S02]  /*c780*/  IMAD R12, R12, 0x60, R13 ;  /* 0x000000600c0c7824 */ /* 0x000fe400078e020d */
[C---:B--2---:R-:W-:Y:S02]  /*c790*/  FMUL.FTZ R8, R2.reuse, R8 ;  /* 0x0000000802087220 */ /* 0x044fe40000410000 */
[C---:B------:R-:W-:Y:S02]  /*c7a0*/  FMUL.FTZ R9, R2.reuse, R9 ;  /* 0x0000000902097220 */ /* 0x040fe40000410000 */
[C---:B------:R-:W-:Y:S02]  /*c7b0*/  FMUL.FTZ R10, R2.reuse, R10 ;  /* 0x0000000a020a7220 */ /* 0x040fe40000410000 */
[----:B------:R-:W0:Y:S01]  /*c7c0*/  F2I.S8.NTZ R8, R8 ;  /* 0x0000000800087305 */ /* 0x000e220000202100 */
[----:B------:R-:W-:-:S07]  /*c7d0*/  FMUL.FTZ R11, R2, R11 ;  /* 0x0000000b020b7220 */ /* 0x000fce0000410000 */
[----:B------:R-:W2:Y:S08]  /*c7e0*/  F2I.S8.NTZ R9, R9 ;  /* 0x0000000900097305 */ /* 0x000eb00000202100 */
[----:B------:R-:W3:Y:S01]  /*c7f0*/  F2I.S8.NTZ R10, R10 ;  /* 0x0000000a000a7305 */ /* 0x000ee20000202100 */
[----:B0-----:R-:W-:-:S04]  /*c800*/  PRMT R0, R8, 0x8880, RZ ;  /* 0x0000888008007816 */ /* 0x001fc800000000ff */
[----:B------:R-:W-:-:S03]  /*c810*/  PRMT R0, R0, 0x7710, RZ ;  /* 0x0000771000007816 */ /* 0x000fc600000000ff */
[----:B------:R-:W0:Y:S01]  /*c820*/  F2I.S8.NTZ R11, R11 ;  /* 0x0000000b000b7305 */ /* 0x000e220000202100 */
[----:B--2---:R-:W-:Y:S02]  /*c830*/  PRMT R4, R9, 0x8880, RZ ;  /* 0x0000888009047816 */ /* 0x004fe400000000ff */
[----:B------:R-:W-:Y:S02]  /*c840*/  LOP3.LUT R3, R0, 0xff, RZ, 0xc0, !PT ;  /* 0x000000ff00037812 */ /* 0x000fe400078ec0ff */
[----:B------:R-:W-:Y:S02]  /*c850*/  PRMT R2, R4, 0x7710, RZ ;  /* 0x0000771004027816 */ /* 0x000fe400000000ff */
[----:B---3--:R-:W-:Y:S02]  /*c860*/  PRMT R0, R10, 0x8880, RZ ;  /* 0x000088800a007816 */ /* 0x008fe400000000ff */
[----:B------:R-:W-:Y:S02]  /*c870*/  PRMT R3, R2, 0x7604, R3 ;  /* 0x0000760402037816 */ /* 0x000fe40000000003 */
[----:B------:R-:W-:-:S02]  /*c880*/  PRMT R0, R0, 0x7710, RZ ;  /* 0x0000771000007816 */ /* 0x000fc400000000ff */
[----:B------:R-:W-:Y:S02]  /*c890*/  IADD3 R2, P0, R12, c[0x0][0x160], RZ ;  /* 0x000058000c027a10 */ /* 0x000fe40007f1e0ff */
[----:B0-----:R-:W-:Y:S02]  /*c8a0*/  PRMT R4, R11, 0x8880, RZ ;  /* 0x000088800b047816 */ /* 0x001fe400000000ff */
[----:B------:R-:W-:Y:S02]  /*c8b0*/  PRMT R5, R0, 0x7054, R3 ;  /* 0x0000705400057816 */ /* 0x000fe40000000003 */
[----:B------:R-:W-:Y:S02]  /*c8c0*/  PRMT R4, R4, 0x7710, RZ ;  /* 0x0000771004047816 */ /* 0x000fe400000000ff */
[----:B------:R-:W-:Y:S02]  /*c8d0*/  LEA.HI.X.SX32 R3, R12, c[0x0][0x164], 0x1, P0 ;  /* 0x000059000c037a11 */ /* 0x000fe400000f0eff */
[----:B------:R-:W-:-:S05]  /*c8e0*/  PRMT R5, R4, 0x654, R5 ;  /* 0x0000065404057816 */ /* 0x000fca0000000005 */
[----:B------:R-:W-:Y:S01]  /*c8f0*/  STG.E [R2.64], R5 ;  /* 0x0000000502007986 */ /* 0x000fe2000c101924 */
[----:B------:R-:W-:Y:S05]  /*c900*/  EXIT ;  /* 0x000000000000794d */ /* 0x000fea0003800000 */
.L_x_994:
[----:B------:R-:W-:Y:S01]  /*c910*/  HFMA2.MMA R3, -RZ, RZ, 0, 9.5367431640625e-07 ;  /* 0x00000010ff037435 */ /* 0x000fe200000001ff */
[----:B------:R-:W-:Y:S01]  /*c920*/  MOV R0, 0x1f ;  /* 0x0000001f00007802 */ /* 0x000fe20000000f00 */
[----:B------:R-:W-:Y:S01]  /*c930*/  IMAD.MOV.U32 R7, RZ, RZ, -0x1 ;  /* 0xffffffffff077424 */ /* 0x000fe200078e00ff */
[----:B-1----:R-:W-:-:S03]  /*c940*/  MOV R4, 0xc960 ;  /* 0x0000c96000047802 */ /* 0x002fc60000000f00 */
[----:B0-----:R-:W-:Y:S05]  /*c950*/  CALL.REL.NOINC `($__internal_6_$__cuda_sm70_shflsync_bfly_p) ;  /* 0x000001b000007944 */ /* 0x001fea0003c00000 */
[----:B01----:R-:W-:Y:S05]  /*c960*/  BRA `(.L_x_1124) ;  /* 0xffff536000007947 */ /* 0x003fea000383ffff */
.L_x_995:
[----:B------:R-:W-:Y:S01]  /*c970*/  HFMA2.MMA R3, -RZ, RZ, 0, 4.76837158203125e-07 ;  /* 0x00000008ff037435 */ /* 0x000fe200000001ff */
[----:B--2---:R-:W-:Y:S01]  /*c980*/  MOV R6, R9 ;  /* 0x0000000900067202 */ /* 0x004fe20000000f00 */
[----:B------:R-:W-:Y:S01]  /*c990*/  IMAD.MOV.U32 R7, RZ, RZ, -0x1 ;  /* 0xffffffffff077424 */ /* 0x000fe200078e00ff */
[----:B------:R-:W-:Y:S02]  /*c9a0*/  MOV R0, 0x1f ;  /* 0x0000001f00007802 */ /* 0x000fe40000000f00 */
[----:B-1----:R-:W-:Y:S02]  /*c9b0*/  MOV R4, 0xc9d0 ;  /* 0x0000c9d000047802 */ /* 0x002fe40000000f00 */
[----:B0-----:R-:W-:Y:S05]  /*c9c0*/  CALL.REL.NOINC `($__internal_6_$__cuda_sm70_shflsync_bfly_p) ;  /* 0x0000014000007944 */ /* 0x001fea0003c00000 */
[----:B0-----:R-:W-:Y:S01]  /*c9d0*/  HFMA2.MMA R3, -RZ, RZ, 0, 2.384185791015625e-07 ;  /* 0x00000004ff037435 */ /* 0x001fe200000001ff */
[----:B-1----:R-:W-:Y:S01]  /*c9e0*/  FADD.FTZ R6, R9, R0 ;  /* 0x0000000009067221 */ /* 0x002fe20000010000 */
[----:B------:R-:W-:-:S02]  /*c9f0*/  MOV R0, 0x1f ;  /* 0x0000001f00007802 */ /* 0x000fc40000000f00 */
[----:B------:R-:W-:Y:S02]  /*ca00*/  MOV R7, 0xffffffff ;  /* 0xffffffff00077802 */ /* 0x000fe40000000f00 */
[----:B------:R-:W-:Y:S02]  /*ca10*/  MOV R4, 0xca30 ;  /* 0x0000ca3000047802 */ /* 0x000fe40000000f00 */
[----:B------:R-:W-:Y:S05]  /*ca20*/  CALL.REL.NOINC `($__internal_6_$__cuda_sm70_shflsync_bfly_p) ;  /* 0x000000e000007944 */ /* 0x000fea0003c00000 */
[----:B01----:R-:W-:Y:S01]  /*ca30*/  FADD.FTZ R6, R6, R0 ;  /* 0x0000000006067221 */ /* 0x003fe20000010000 */
[----:B------:R-:W-:Y:S01]  /*ca40*/  HFMA2.MMA R0, -RZ, RZ, 0, 1.847743988037109375e-06 ;  /* 0x0000001fff007435 */ /* 0x000fe200000001ff */
[----:B------:R-:W-:Y:S01]  /*ca50*/  IMAD.MOV.U32 R3, RZ, RZ, 0x2 ;  /* 0x00000002ff037424 */ /* 0x000fe200078e00ff */
[----:B------:R-:W-:Y:S02]  /*ca60*/  MOV R7, 0xffffffff ;  /* 0xffffffff00077802 */ /* 0x000fe40000000f00 */
[----:B------:R-:W-:Y:S02]  /*ca70*/  MOV R4, 0xca90 ;  /* 0x0000ca9000047802 */ /* 0x000fe40000000f00 */
[----:B------:R-:W-:Y:S05]  /*ca80*/  CALL.REL.NOINC `($__internal_6_$__cuda_sm70_shflsync_bfly_p) ;  /* 0x0000008000007944 */ /* 0x000fea0003c00000 */
[----:B0-----:R-:W-:Y:S01]  /*ca90*/  HFMA2.MMA R3, -RZ, RZ, 0, 5.9604644775390625e-08 ;  /* 0x00000001ff037435 */ /* 0x001fe200000001ff */
[----:B-1----:R-:W-:Y:S01]  /*caa0*/  FADD.FTZ R6, R6, R0 ;  /* 0x0000000006067221 */ /* 0x002fe20000010000 */
[----:B------:R-:W-:Y:S01]  /*cab0*/  MOV R7, 0xffffffff ;  /* 0xffffffff00077802 */ /* 0x000fe20000000f00 */
[----:B------:R-:W-:Y:S01]  /*cac0*/  IMAD.MOV.U32 R0, RZ, RZ, 0x1f ;  /* 0x0000001fff007424 */ /* 0x000fe200078e00ff */
[----:B------:R-:W-:-:S02]  /*cad0*/  MOV R4, 0xcaf0 ;  /* 0x0000caf000047802 */ /* 0x000fc40000000f00 */
[----:B------:R-:W-:Y:S05]  /*cae0*/  CALL.REL.NOINC `($__internal_6_$__cuda_sm70_shflsync_bfly_p) ;  /* 0x0000002000007944 */ /* 0x000fea0003c00000 */
[----:B-1----:R-:W-:Y:S01]  /*caf0*/  MOV R5, R0 ;  /* 0x0000000000057202 */ /* 0x002fe20000000f00 */
[----:B0-----:R-:W-:Y:S05]  /*cb00*/  BRA `(.L_x_1125) ;  /* 0xffff525000007947 */ /* 0x001fea000383ffff */
        .weak           $__internal_6_$__cuda_sm70_shflsync_bfly_p
        .type           $__internal_6_$__cuda_sm70_shflsync_bfly_p,@function
        .size           $__internal_6_$__cuda_sm70_shflsync_bfly_p,(.L_x_3257 - $__internal_6_$__cuda_sm70_shflsync_bfly_p)
$__internal_6_$__cuda_sm70_shflsync_bfly_p:
[----:B------:R-:W-:Y:S01]  /*cb10*/  HFMA2.MMA R5, -RZ, RZ, 0, 0 ;  /* 0x00000000ff057435 */ /* 0x000fe200000001ff */
[----:B------:R-:W-:Y:S04]  /*cb20*/  WARPSYNC R7 ;  /* 0x0000000700007348 */ /* 0x000fe80003800000 */
[----:B------:R0:W1:Y:S01]  /*cb30*/  SHFL.BFLY PT, R0, R6, R3, R0 ;  /* 0x0c00000306007389 */ /* 0x00006200000e0000 */
[----:B------:R-:W-:Y:S05]  /*cb40*/  RET.REL.NODEC R4 `(_ZN4mmha33masked_multihead_attention_kernelIfLi96ELi128ELi1ELi32ELi256ELb1ELb1EEEv26Multihead_attention_paramsIT_XT5_EE) ;  /* 0xffff34b004007950 */ /* 0x000fea0003c3ffff */
.L_x_1126:
        /* <DEDUP_REMOVED lines=11> */
.L_x_3257:


//--------------------- .text._ZN4mmha33masked_multihead_attention_kernelIfLi96ELi128ELi2ELi32ELi128ELb1ELb1EEEv26Multihead_attention_paramsIT_XT5_EE --------------------------
	.section	.text._ZN4mmha33masked_multihead_attention_kernelIfLi96ELi128ELi2ELi32ELi128ELb1ELb1EEEv26Multihead_attention_paramsIT_XT5_EE,"ax",@progbits
	.sectioninfo	@"SHI_REGISTERS=233"
	.align	128
        .global         _ZN4mmha33masked_multihead_attention_kernelIfLi96ELi128ELi2ELi32ELi128ELb1ELb1EEEv26Multihead_attention_paramsIT_XT5_EE
        .type           _ZN4mmha33masked_multihead_attention_kernelIfLi96ELi128ELi2ELi32ELi128ELb1ELb1EEEv26Multihead_attention_paramsIT_XT5_EE,@function
        .size           _ZN4mmha33masked_multihead_attention_kernelIfLi96ELi128ELi2ELi32ELi128ELb1ELb1EEEv26Multihead_attention_paramsIT_XT5_EE,(.L_x_3258 - _ZN4mmha33masked_multihead_attention_kernelIfLi96ELi128ELi2ELi32ELi128ELb1ELb1EEEv26Multihead_attention_paramsIT_XT5_EE)
        .other          _ZN4mmha33masked_multihead_attention_kernelIfLi96ELi128ELi2ELi32ELi128ELb1ELb1EEEv26Multihead_attention_paramsIT_XT5_EE,@"STO_CUDA_ENTRY STV_DEFAULT"
_ZN4mmha33masked_multihead_attention_kernelIfLi96ELi128ELi2ELi32ELi128ELb1ELb1EEEv26Multihead_attention_paramsIT_XT5_EE:
.text._ZN4mmha33masked_multihead_attention_kernelIfLi96ELi128ELi2ELi32ELi128ELb1ELb1EEEv26Multihead_attention_paramsIT_XT5_EE:
        /* <DEDUP_REMOVED lines=11> */
.L_x_1127:
[----:B------:R-:W-:Y:S01]  /*00b0*/  IABS R3, c[0x0][0x1d0] ;  /* 0x0000740000037a13 */ /* 0x000fe20000000000 */
[----:B------:R-:W-:Y:S01]  /*00c0*/  IMAD.MOV.U32 R15, RZ, RZ, 0x4 ;  /* 0x00000004ff0f7424 */ /* 0x000fe200078e00ff */
[----:B------:R-:W-:Y:S02]  /*00d0*/  ISETP.NE.U32.AND P0, PT, RZ, c[0x0][0x240], PT ;  /* 0x00009000ff007a0c */ /* 0x000fe40003f05070 */
[----:B------:R-:W1:Y:S02]  /*00e0*/  I2F.RP R0, R3 ;  /* 0x0000000300007306 */ /* 0x000e640000209400 */
[----:B------:R-:W-:-:S04]  /*00f0*/  ISETP.NE.AND.EX P0, PT, RZ, c[0x0][0x244], PT, P0 ;  /* 0x00009100ff007a0c */ /* 0x000fc80003f05300 */
[----:B------:R-:W-:Y:S01]  /*0100*/  ISETP.EQ.AND P4, PT, RZ, c[0x0][0x1ec], P0 ;  /* 0x00007b00ff007a0c */ /* 0x000fe20000782270 */
[----:B------:R-:W-:Y:S01]  /*0110*/  HFMA2.MMA R18, -RZ, RZ, 0, 0 ;  /* 0x00000000ff127435 */ /* 0x000fe200000001ff */
        /* <DEDUP_REMOVED lines=10> */
[----:B------:R-:W-:-:S06]  /*01c0*/  IMAD.HI.U32 R5, R5, R7, R4 ;  /* 0x0000000705057227 */ /* 0x000fcc00078e0004 */
[----:B------:R-:W-:-:S04]  /*01d0*/  IMAD.HI.U32 R16, R5, R6, RZ ;  /* 0x0000000605107227 */ /* 0x000fc800078e00ff */
[----:B------:R-:W-:Y:S01]  /*01e0*/  IMAD.WIDE R4, R2, R15, c[0x0][0x278] ;  /* 0x00009e0002047625 */ /* 0x000fe200078e020f */
[----:B------:R-:W-:-:S04]  /*01f0*/  IADD3 R0, -R16, RZ, RZ ;  /* 0x000000ff10007210 */ /* 0x000fc80007ffe1ff */
[----:B------:R-:W4:Y:S01]  /*0200*/  LDG.E R17, [R4.64] ;  /* 0x0000002404117981 */ /* 0x000f22000c1e1900 */
        /* <DEDUP_REMOVED lines=12> */
[----:B------:R-:W4:Y:S01]  /*02d0*/  @P4 LDG.E R18, [R6.64] ;  /* 0x0000002406124981 */ /* 0x000f22000c1e1900 */
[----:B------:R-:W-:Y:S02]  /*02e0*/  ISETP.NE.U32.AND P2, PT, RZ, c[0x0][0x1f8], PT ;  /* 0x00007e00ff007a0c */ /* 0x000fe40003f45070 */
[C---:B--2---:R-:W-:Y:S02]  /*02f0*/  ISETP.GT.AND P0, PT, R22.reuse, 0x17, PT ;  /* 0x000000171600780c */ /* 0x044fe40003f04270 */
[----:B------:R-:W-:Y:S02]  /*0300*/  ISETP.LT.AND P3, PT, R22, 0x20, P4 ;  /* 0x000000201600780c */ /* 0x000fe40002761270 */
[----:B------:R-:W-:Y:S01]  /*0310*/  ISETP.NE.AND.EX P2, PT, RZ, c[0x0][0x1fc], PT, P2 ;  /* 0x00007f00ff007a0c */ /* 0x000fe20003f45320 */
[----:B---3--:R-:W-:Y:S02]  /*0320*/  IMAD R24, R2, c[0x0][0x1d8], R19 ;  /* 0x0000760002187a24 */ /* 0x008fe400078e0213 */
[----:B------:R-:W-:-:S02]  /*0330*/  IMAD.SHL.U32 R25, R22, 0x4, RZ ;  /* 0x0000000416197824 */ /* 0x000fc400078e00ff */
[----:B------:R-:W-:Y:S01]  /*0340*/  IMAD R156, R24, 0x60, RZ ;  /* 0x00000060189c7824 */ /* 0x000fe200078e02ff */
[----:B------:R-:W-:-:S03]  /*0350*/  SHF.R.S32.HI R9, RZ, 0x1f, R2 ;  /* 0x0000001fff097819 */ /* 0x000fc60000011402 */
[----:B------:R-:W-:-:S04]  /*0360*/  IMAD.IADD R30, R156, 0x1, R25 ;  /* 0x000000019c1e7824 */ /* 0x000fc800078e0219 */
[C---:B------:R-:W-:Y:S01]  /*0370*/  @P2 LEA R10, P4, R2.reuse, c[0x0][0x1f8], 0x2 ;  /* 0x00007e00020a2a11 */ /* 0x040fe200078810ff */
[----:B------:R-:W-:Y:S01]  /*0380*/  CS2R R32, SRZ ;  /* 0x0000000000207805 */ /* 0x000fe2000001ff00 */
[----:B------:R-:W-:Y:S02]  /*0390*/  CS2R R34, SRZ ;  /* 0x0000000000227805 */ /* 0x000fe4000001ff00 */
[----:B------:R-:W-:Y:S02]  /*03a0*/  @P2 LEA.HI.X R11, R2, c[0x0][0x1fc], R9, 0x2, P4 ;  /* 0x00007f00020b2a11 */ /* 0x000fe400020f1409 */
[----:B------:R-:W-:Y:S02]  /*03b0*/  IABS R20, c[0x0][0x1d4] ;  /* 0x0000750000147a13 */ /* 0x000fe40000000000 */
[----:B----4-:R-:W-:-:S04]  /*03c0*/  IADD3 R26, R17, -0x1, RZ ;  /* 0xffffffff111a7810 */ /* 0x010fc80007ffe0ff */
[----:B------:R-:W-:-:S05]  /*03d0*/  @!P0 SHF.L.U32 R3, R26, 0x2, RZ ;  /* 0x000000021a038819 */ /* 0x000fca00000006ff */
[----:B------:R-:W-:Y:S02]  /*03e0*/  @!P0 IMAD R3, R30, c[0x0][0x1d4], R3 ;  /* 0x000075001e038a24 */ /* 0x000fe400078e0203 */
[----:B------:R-:W-:-:S04]  /*03f0*/  @P3 IMAD R4, R18, c[0x0][0x1d8], R19 ;  /* 0x0000760012043a24 */ /* 0x000fc800078e0213 */
[----:B------:R-:W-:Y:S02]  /*0400*/  @P3 IMAD R8, R4, 0x60, R25 ;  /* 0x0000006004083824 */ /* 0x000fe400078e0219 */
[----:B------:R-:W-:-:S04]  /*0410*/  @!P0 IMAD.WIDE R4, R3, R15, c[0x0][0x198] ;  /* 0x0000660003048625 */ /* 0x000fc800078e020f */
[----:B------:R-:W-:Y:S01]  /*0420*/  @P3 IMAD.WIDE R8, R8, R15, c[0x0][0x230] ;  /* 0x00008c0008083625 */ /* 0x000fe200078e020f */
[----:B------:R0:W5:Y:S04]  /*0430*/  @!P0 LDG.E.128 R32, [R4.64] ;  /* 0x0000002404208981 */ /* 0x000168000c1e1d00 */
[----:B------:R0:W5:Y:S01]  /*0440*/  @P3 LDG.E.128 R48, [R8.64] ;  /* 0x0000002408303981 */ /* 0x000162000c1e1d00 */
[----:B------:R-:W1:Y:S08]  /*0450*/  I2F.RP R3, R20 ;  /* 0x0000001400037306 */ /* 0x000e700000209400 */
[----:B-1----:R-:W1:Y:S01]  /*0460*/  MUFU.RCP R3, R3 ;  /* 0x0000000300037308 */ /* 0x002e620000001000 */
[----:B------:R-:W-:-:S04]  /*0470*/  ISETP.EQ.U32.AND P1, PT, RZ, c[0x0][0x170], PT ;  /* 0x00005c00ff007a0c */ /* 0x000fc80003f22070 */
[----:B------:R-:W-:Y:S01]  /*0480*/  ISETP.EQ.OR.EX P1, PT, RZ, c[0x0][0x174], P0, P1 ;  /* 0x00005d00ff007a0c */ /* 0x000fe20000722710 */
[----:B------:R-:W-:Y:S01]  /*0490*/  IMAD R0, R19, 0x60, RZ ;  /* 0x0000006013007824 */ /* 0x000fe200078e02ff */
[----:B-1----:R-:W-:-:S04]  /*04a0*/  IADD3 R12, R3, 0xffffffe, RZ ;  /* 0x0ffffffe030c7810 */ /* 0x002fc80007ffe0ff */
[----:B------:R1:W2:Y:S01]  /*04b0*/  F2I.FTZ.U32.TRUNC.NTZ R13, R12 ;  /* 0x0000000c000d7305 */ /* 0x0002a2000021f000 */
[----:B------:R-:W-:Y:S02]  /*04c0*/  IMAD.MOV.U32 R23, RZ, RZ, RZ ;  /* 0x000000ffff177224 */ /* 0x000fe400078e00ff */
[----:B------:R-:W-:Y:S01]  /*04d0*/  IMAD.IADD R14, R0, 0x1, R25 ;  /* 0x00000001000e7824 */ /* 0x000fe200078e0219 */
[----:B------:R-:W-:Y:S01]  /*04e0*/  CS2R R40, SRZ ;  /* 0x0000000000287805 */ /* 0x000fe2000001ff00 */
[----:B------:R-:W-:Y:S02]  /*04f0*/  CS2R R42, SRZ ;  /* 0x00000000002a7805 */ /* 0x000fe4000001ff00 */
[----:B------:R-:W-:Y:S01]  /*0500*/  @!P1 IMAD.WIDE R6, R14, R15, c[0x0][0x170] ;  /* 0x00005c000e069625 */ /* 0x000fe200078e020f */
[----:B------:R2:W5:Y:S03]  /*0510*/  @P2 LDG.E R23, [R10.64] ;  /* 0x000000240a172981 */ /* 0x000566000c1e1900 */
[----:B-1----:R-:W-:Y:S01]  /*0520*/  IMAD.MOV.U32 R12, RZ, RZ, RZ ;  /* 0x000000ffff0c7224 */ /* 0x002fe200078e00ff */
[----:B------:R1:W5:Y:S01]  /*0530*/  @!P1 LDG.E.128 R40, [R6.64] ;  /* 0x0000002406289981 */ /* 0x000362000c1e1d00 */
[----:B--2---:R-:W-:-:S04]  /*0540*/  IMAD.MOV R11, RZ, RZ, -R13 ;  /* 0x000000ffff0b7224 */ /* 0x004fc800078e0a0d */
[----:B-1----:R-:W-:Y:S01]  /*0550*/  IMAD R7, R11, R20, RZ ;  /* 0x000000140b077224 */ /* 0x002fe200078e02ff */
[----:B------:R-:W-:-:S03]  /*0560*/  IABS R27, R26 ;  /* 0x0000001a001b7213 */ /* 0x000fc60000000000 */
[----:B------:R-:W-:-:S06]  /*0570*/  IMAD.HI.U32 R13, R13, R7, R12 ;  /* 0x000000070d0d7227 */ /* 0x000fcc00078e000c */
[----:B------:R-:W-:-:S05]  /*0580*/  IMAD.HI.U32 R13, R13, R27, RZ ;  /* 0x0000001b0d0d7227 */ /* 0x000fca00078e00ff */
[----:B------:R-:W-:-:S05]  /*0590*/  IADD3 R13, -R13, RZ, RZ ;  /* 0x000000ff0d0d7210 */ /* 0x000fca0007ffe1ff */
[----:B------:R-:W-:-:S05]  /*05a0*/  IMAD R27, R20, R13, R27 ;  /* 0x0000000d141b7224 */ /* 0x000fca00078e021b */
[----:B------:R-:W-:Y:S01]  /*05b0*/  ISETP.GT.U32.AND P1, PT, R20, R27, PT ;  /* 0x0000001b1400720c */ /* 0x000fe20003f24070 */
[----:B------:R-:W-:Y:S01]  /*05c0*/  IMAD R3, R2, c[0x0][0x1c8], R0 ;  /* 0x0000720002037a24 */ /* 0x000fe200078e0200 */
[----:B------:R-:W-:Y:S01]  /*05d0*/  BSSY B0, `(.L_x_1128) ;  /* 0x0000020000007945 */ /* 0x000fe20003800000 */
[----:B------:R-:W-:Y:S01]  /*05e0*/  ISETP.NE.AND P5, PT, RZ, c[0x0][0x1ec], PT ;  /* 0x00007b00ff007a0c */ /* 0x000fe20003fa5270 */
[----:B------:R-:W-:Y:S01]  /*05f0*/  CS2R R44, SRZ ;  /* 0x00000000002c7805 */ /* 0x000fe2000001ff00 */
[----:B------:R-:W-:-:S08]  /*0600*/  CS2R R46, SRZ ;  /* 0x00000000002e7805 */ /* 0x000fd0000001ff00 */
[----:B------:R-:W-:Y:S01]  /*0610*/  @!P1 IMAD.IADD R27, R27, 0x1, -R20 ;  /* 0x000000011b1b9824 */ /* 0x000fe200078e0a14 */
[----:B------:R-:W-:-:S04]  /*0620*/  ISETP.NE.AND P1, PT, RZ, c[0x0][0x1c8], PT ;  /* 0x00007200ff007a0c */ /* 0x000fc80003f25270 */
[----:B------:R-:W-:Y:S02]  /*0630*/  ISETP.GT.U32.AND P2, PT, R20, R27, PT ;  /* 0x0000001b1400720c */ /* 0x000fe40003f44070 */
[----:B------:R-:W-:Y:S01]  /*0640*/  SEL R0, R156, R3, !P1 ;  /* 0x000000039c007207 */ /* 0x000fe20004800000 */
[----:B------:R-:W-:Y:S05]  /*0650*/  @P0 BRA `(.L_x_1129) ;  /* 0x0000017000000947 */ /* 0x000fea0003800000 */
[----:B0-----:R-:W-:Y:S02]  /*0660*/  IMAD.MOV.U32 R3, RZ, RZ, c[0x0][0x258] ;  /* 0x00009600ff037624 */ /* 0x001fe400078e00ff */
[----:B------:R-:W-:-:S03]  /*0670*/  IMAD.IADD R0, R0, 0x1, R25 ;  /* 0x0000000100007824 */ /* 0x000fc600078e0219 */
[----:B------:R-:W-:-:S13]  /*0680*/  ISETP.NE.AND P1, PT, R3, 0x2, PT ;  /* 0x000000020300780c */ /* 0x000fda0003f25270 */
[----:B------:R-:W-:-:S04]  /*0690*/  @!P1 IADD3 R8, P4, R0, c[0x0][0x168], RZ ;  /* 0x00005a0000089a10 */ /* 0x000fc80007f9e0ff */
[----:B------:R-:W-:-:S05]  /*06a0*/  @!P1 LEA.HI.X.SX32 R9, R0, c[0x0][0x16c], 0x1, P4 ;  /* 0x00005b0000099a11 */ /* 0x000fca00020f0eff */
[----:B------:R-:W2:Y:S01]  /*06b0*/  @!P1 LDG.E R8, [R8.64] ;  /* 0x0000002408089981 */ /* 0x000ea2000c1e1900 */
[----:B------:R-:W-:Y:S01]  /*06c0*/  @!P1 MOV R4, c[0x0][0x248] ;  /* 0x0000920000049a02 */ /* 0x000fe20000000f00 */
[----:B------:R-:W-:Y:S02]  /*06d0*/  @!P1 IMAD.MOV.U32 R5, RZ, RZ, c[0x0][0x24c] ;  /* 0x00009300ff059624 */ /* 0x000fe400078e00ff */
[----:B------:R-:W-:-:S03]  /*06e0*/  @P1 IMAD.WIDE R6, R0, R15, c[0x0][0x168] ;  /* 0x00005a0000061625 */ /* 0x000fc600078e020f */
        /* <DEDUP_REMOVED lines=14> */
.L_x_1129:
[----:B0-----:R-:W-:Y:S05]  /*07d0*/  BSYNC B0 ;  /* 0x0000000000007941 */ /* 0x001fea0003800000 */
.L_x_1128:
        /* <DEDUP_REMOVED lines=11> */
.L_x_1131:
[----:B------:R-:W-:Y:S05]  /*0890*/  BSYNC B0 ;  /* 0x0000000000007941 */ /* 0x000fea0003800000 */
.L_x_1130:
[----:B------:R-:W-:Y:S01]  /*08a0*/  ISETP.GE.AND P0, PT, R26, RZ, PT ;  /* 0x000000ff1a00720c */ /* 0x000fe20003f06270 */
[----:B------:R-:W-:Y:S01]  /*08b0*/  @!P2 IMAD.IADD R27, R27, 0x1, -R20 ;  /* 0x000000011b1ba824 */ /* 0x000fe200078e0a14 */
[----:B------:R-:W-:Y:S01]  /*08c0*/  ISETP.NE.AND P1, PT, RZ, c[0x0][0x1d4], PT ;  /* 0x00007500ff007a0c */ /* 0x000fe20003f25270 */
[----:B------:R-:W-:Y:S01]  /*08d0*/  ULDC.U8 UR4, c[0x0][0x1e4] ;  /* 0x0000790000047ab9 */ /* 0x000fe20000000000 */
[----:B------:R-:W-:Y:S01]  /*08e0*/  ISETP.LT.AND P2, PT, RZ, c[0x0][0x1e0], PT ;  /* 0x00007800ff007a0c */ /* 0x000fe20003f41270 */
[----:B-----5:R-:W-:Y:S02]  /*08f0*/  @!P5 FADD.FTZ R32, R32, R36 ;  /* 0x000000242020d221 */ /* 0x020fe40000010000 */
[----:B------:R-:W-:Y:S02]  /*0900*/  @!P5 FADD.FTZ R33, R33, R37 ;  /* 0x000000252121d221 */ /* 0x000fe40000010000 */
[----:B------:R-:W-:Y:S02]  /*0910*/  @!P5 FADD.FTZ R34, R34, R38 ;  /* 0x000000262222d221 */ /* 0x000fe40000010000 */
[----:B------:R-:W-:-:S02]  /*0920*/  @!P5 FADD.FTZ R35, R35, R39 ;  /* 0x000000272323d221 */ /* 0x000fc40000010000 */
[----:B------:R-:W-:Y:S01]  /*0930*/  @!P0 IMAD.MOV R27, RZ, RZ, -R27 ;  /* 0x000000ffff1b8224 */ /* 0x000fe200078e0a1b */
[----:B------:R-:W-:Y:S01]  /*0940*/  ISETP.GE.AND P0, PT, R22, 0x20, PT ;  /* 0x000000201600780c */ /* 0x000fe20003f06270 */
[----:B------:R-:W-:Y:S01]  /*0950*/  IMAD R0, R16, c[0x0][0x1d8], RZ ;  /* 0x0000760010007a24 */ /* 0x000fe200078e02ff */
[----:B------:R-:W-:Y:S01]  /*0960*/  @!P1 LOP3.LUT R27, RZ, c[0x0][0x1d4], RZ, 0x33, !PT ;  /* 0x00007500ff1b9a12 */ /* 0x000fe200078e33ff */
[----:B------:R-:W-:Y:S01]  /*0970*/  @P3 FMUL.FTZ R32, R32, R48 ;  /* 0x0000003020203220 */ /* 0x000fe20000410000 */
[----:B------:R-:W-:Y:S01]  /*0980*/  ISETP.NE.AND P1, PT, RZ, UR4, PT ;  /* 0x00000004ff007c0c */ /* 0x000fe2000bf25270 */
[----:B------:R-:W-:Y:S02]  /*0990*/  @P3 FMUL.FTZ R33, R33, R49 ;  /* 0x0000003121213220 */ /* 0x000fe40000410000 */
[----:B------:R-:W-:Y:S02]  /*09a0*/  @P3 FMUL.FTZ R34, R34, R50 ;  /* 0x0000003222223220 */ /* 0x000fe40000410000 */
[----:B------:R-:W-:-:S02]  /*09b0*/  @P3 FMUL.FTZ R35, R35, R51 ;  /* 0x0000003323233220 */ /* 0x000fc40000410000 */
[----:B------:R-:W-:Y:S02]  /*09c0*/  FADD.FTZ R40, R40, R44 ;  /* 0x0000002c28287221 */ /* 0x000fe40000010000 */
[----:B------:R-:W-:Y:S02]  /*09d0*/  FADD.FTZ R41, R41, R45 ;  /* 0x0000002d29297221 */ /* 0x000fe40000010000 */
        /* <DEDUP_REMOVED lines=8> */
[----:B------:R-:W-:Y:S02]  /*0a60*/  IABS R8, R25 ;  /* 0x0000001900087213 */ /* 0x000fe40000000000 */
[----:B------:R-:W-:-:S04]  /*0a70*/  SHF.R.S32.HI R44, RZ, 0x1, R0 ;  /* 0x00000001ff2c7819 */ /* 0x000fc80000011400 */
[-C--:B------:R-:W-:Y:S02]  /*0a80*/  IABS R3, R44.reuse ;  /* 0x0000002c00037213 */ /* 0x080fe40000000000 */
[----:B------:R-:W-:Y:S02]  /*0a90*/  IABS R9, R44 ;  /* 0x0000002c00097213 */ /* 0x000fe40000000000 */
[----:B------:R-:W0:Y:S08]  /*0aa0*/  I2F.RP R0, R3 ;  /* 0x0000000300007306 */ /* 0x000e300000209400 */
[----:B0-----:R-:W0:Y:S02]  /*0ab0*/  MUFU.RCP R0, R0 ;  /* 0x0000000000007308 */ /* 0x001e240000001000 */
[----:B0-----:R-:W-:-:S02]  /*0ac0*/  IADD3 R4, R0, 0xffffffe, RZ ;  /* 0x0ffffffe00047810 */ /* 0x001fc40007ffe0ff */
[----:B------:R-:W-:-:S04]  /*0ad0*/  IADD3 R0, RZ, -R9, RZ ;  /* 0x80000009ff007210 */ /* 0x000fc80007ffe0ff */
        /* <DEDUP_REMOVED lines=21> */
[----:B------:R-:W-:-:S04]  /*0c30*/  @!P3 LOP3.LUT R31, RZ, R44, RZ, 0x33, !PT ;  /* 0x0000002cff1fb212 */ /* 0x000fc800078e33ff */
[----:B------:R-:W-:-:S05]  /*0c40*/  IADD3 R0, -R31, RZ, RZ ;  /* 0x000000ff1f007210 */ /* 0x000fca0007ffe1ff */
[----:B------:R-:W-:Y:S01]  /*0c50*/  IMAD R45, R44, R0, R25 ;  /* 0x000000002c2d7224 */ /* 0x000fe200078e0219 */
[----:B------:R-:W-:Y:S05]  /*0c60*/  @!P0 BRA `(.L_x_1134) ;  /* 0x0000013000008947 */ /* 0x000fea0003800000 */
[----:B------:R-:W-:Y:S01]  /*0c70*/  MOV R0, 0x0 ;  /* 0x0000000000007802 */ /* 0x000fe20000000f00 */
[----:B------:R-:W-:Y:S01]  /*0c80*/  HFMA2.MMA R12, -RZ, RZ, 0, 5.9604644775390625e-08 ;  /* 0x00000001ff0c7435 */ /* 0x000fe200000001ff */
[----:B------:R-:W-:Y:S01]  /*0c90*/  IMAD.MOV.U32 R4, RZ, RZ, c[0x4][0xc8] ;  /* 0x01003200ff047624 */ /* 0x000fe200078e00ff */
[----:B------:R-:W-:Y:S01]  /*0ca0*/  MOV R7, c[0x4][0xd4] ;  /* 0x0100350000077a02 */ /* 0x000fe20000000f00 */
[----:B------:R0:W1:Y:S01]  /*0cb0*/  LDC.64 R14, c[0x4][R0] ;  /* 0x01000000000e7b82 */ /* 0x0000620000000a00 */
[----:B------:R-:W-:Y:S02]  /*0cc0*/  IMAD.MOV.U32 R5, RZ, RZ, c[0x4][0xcc] ;  /* 0x01003300ff057624 */ /* 0x000fe400078e00ff */
[----:B------:R-:W-:Y:S02]  /*0cd0*/  IMAD.MOV.U32 R6, RZ, RZ, c[0x4][0xd0] ;  /* 0x01003400ff067624 */ /* 0x000fe400078e00ff */
[----:B------:R-:W-:-:S02]  /*0ce0*/  IMAD.MOV.U32 R8, RZ, RZ, 0x53f ;  /* 0x0000053fff087424 */ /* 0x000fc400078e00ff */
[----:B------:R-:W-:Y:S02]  /*0cf0*/  IMAD.MOV.U32 R10, RZ, RZ, c[0x4][0x88] ;  /* 0x01002200ff0a7624 */ /* 0x000fe400078e00ff */
[----:B------:R-:W-:Y:S02]  /*0d00*/  IMAD.MOV.U32 R11, RZ, RZ, c[0x4][0x8c] ;  /* 0x01002300ff0b7624 */ /* 0x000fe400078e00ff */
[----:B------:R-:W-:Y:S02]  /*0d10*/  IMAD.MOV.U32 R13, RZ, RZ, RZ ;  /* 0x000000ffff0d7224 */ /* 0x000fe400078e00ff */
[----:B0-----:R-:W-:Y:S01]  /*0d20*/  LEPC R20 ;  /* 0x000000000014734e */ /* 0x001fe20000000000 */
[----:B------:R-:W-:Y:S02]  /*0d30*/  MOV R3, 0xda0 ;  /* 0x00000da000037802 */ /* 0x000fe40000000f00 */
[----:B------:R-:W-:Y:S02]  /*0d40*/  MOV R0, 0xd20 ;  /* 0x00000d2000007802 */ /* 0x000fe40000000f00 */
[----:B------:R-:W-:Y:S02]  /*0d50*/  MOV R9, 0x0 ;  /* 0x0000000000097802 */ /* 0x000fe40000000f00 */
[----:B------:R-:W-:-:S02]  /*0d60*/  MOV R29, 0x0 ;  /* 0x00000000001d7802 */ /* 0x000fc40000000f00 */
[----:B------:R-:W-:-:S04]  /*0d70*/  IADD3 R20, P0, P1, -R0, R3, R20 ;  /* 0x0000000300147210 */ /* 0x000fc8000791e114 */
[----:B------:R-:W-:-:S04]  /*0d80*/  IADD3.X R21, ~R29, R9, R21, P0, P1 ;  /* 0x000000091d157210 */ /* 0x000fc800007e2515 */
[----:B-1----:R-:W-:Y:S05]  /*0d90*/  CALL.ABS.NOINC R14 ;  /* 0x000000000e007343 */ /* 0x002fea0003c00000 */
.L_x_1134:
[----:B------:R-:W-:Y:S01]  /*0da0*/  ISETP.NE.AND P6, PT, R46, RZ, PT ;  /* 0x000000ff2e00720c */ /* 0x000fe20003fc5270 */
[----:B------:R-:W-:Y:S02]  /*0db0*/  IMAD R0, R44, R31, R45 ;  /* 0x0000001f2c007224 */ /* 0x000fe400078e022d */
[----:B------:R-:W-:-:S03]  /*0dc0*/  IMAD.MOV.U32 R5, RZ, RZ, c[0x0][0x1e0] ;  /* 0x00007800ff057624 */ /* 0x000fc600078e00ff */
[----:B------:R-:W-:-:S05]  /*0dd0*/  LEA R14, R0, 0x420, 0x2 ;  /* 0x00000420000e7811 */ /* 0x000fca00078e10ff */
[----:B------:R-:W-:Y:S02]  /*0de0*/  IMAD R15, R5, 0x4, R14 ;  /* 0x00000004050f7824 */ /* 0x000fe400078e020e */
[----:B------:R-:W-:Y:S05]  /*0df0*/  @!P6 BRA `(.L_x_1135) ;  /* 0x000000300000e947 */ /* 0x000fea0003800000 */
[----:B------:R-:W-:Y:S01]  /*0e00*/  ISETP.NE.AND P5, PT, RZ, c[0x0][0x1ec], PT ;  /* 0x00007b00ff007a0c */ /* 0x000fe20003fa5270 */
[----:B------:R0:W-:-:S12]  /*0e10*/  STS.128 [R14], R40 ;  /* 0x000000280e007388 */ /* 0x0001d80000000c00 */
[----:B------:R0:W-:Y:S02]  /*0e20*/  @!P5 STS.128 [R15], R32 ;  /* 0x000000200f00d388 */ /* 0x0001e40000000c00 */
.L_x_1135:
        /* <DEDUP_REMOVED lines=20> */
[----:B0-----:R-:W-:-:S05]  /*0f70*/  LEA.HI R0, R0, R0, RZ, 0x1 ;  /* 0x0000000000007211 */ /* 0x001fca00078f08ff */
        /* <DEDUP_REMOVED lines=33> */
.L_x_1139:
[C---:B------:R-:W-:Y:S01]  /*1190*/  IMAD R29, R5.reuse, 0x4, R21 ;  /* 0x00000004051d7824 */ /* 0x040fe200078e0215 */
[----:B------:R-:W-:Y:S01]  /*11a0*/  LEA R20, R5, R44, 0x2 ;  /* 0x0000002c05147211 */ /* 0x000fe200078e10ff */
[----:B------:R-:W-:Y:S01]  /*11b0*/  BSSY B2, `(.L_x_1141) ;  /* 0x0000031000027945 */ /* 0x000fe20003800000 */
[----:B0-----:R-:W-:-:S02]  /*11c0*/  LEA.HI R0, R0, R0, RZ, 0x1 ;  /* 0x0000000000007211 */ /* 0x001fc400078f08ff */
[----:B------:R0:W4:Y:S03]  /*11d0*/  LDS R32, [R29] ;  /* 0x000000001d207984 */ /* 0x0001260000000800 */
[----:B------:R-:W-:Y:S01]  /*11e0*/  IMAD.SHL.U32 R0, R0, 0x2, RZ ;  /* 0x0000000200007824 */ /* 0x000fe200078e00ff */
[----:B------:R0:W3:Y:S04]  /*11f0*/  LDS R34, [R29+0x4] ;  /* 0x000004001d227984 */ /* 0x0000e80000000800 */
[----:B------:R0:W2:Y:S01]  /*1200*/  LDS R33, [R20] ;  /* 0x0000000014217984 */ /* 0x0000a20000000800 */
[----:B------:R-:W-:-:S03]  /*1210*/  LOP3.LUT R7, R0, 0xfffffffc, RZ, 0xc0, !PT ;  /* 0xfffffffc00077812 */ /* 0x000fc600078ec0ff */
[----:B------:R0:W1:Y:S01]  /*1220*/  LDS R35, [R20+0x4] ;  /* 0x0000040014237984 */ /* 0x0000620000000800 */
        /* <DEDUP_REMOVED lines=35> */
[----:B------:R-:W-:-:S02]  /*1460*/  FFMA.FTZ R43, R43, R6, R9 ;  /* 0x000000062b2b7223 */ /* 0x000fc40000010009 */
[----:B------:R-:W-:Y:S02]  /*1470*/  FFMA.FTZ R35, R35, R6, R10 ;  /* 0x0000000623237223 */ /* 0x000fe4000001000a */
[-C--:B------:R-:W-:Y:S02]  /*1480*/  FFMA.FTZ R41, R41, R0.reuse, R5 ;  /* 0x0000000029297223 */ /* 0x080fe40000010005 */
[----:B------:R-:W-:Y:S02]  /*1490*/  FFMA.FTZ R33, R33, R0, R4 ;  /* 0x0000000021217223 */ /* 0x000fe40000010004 */
[----:B------:R-:W-:Y:S02]  /*14a0*/  IMAD.MOV.U32 R42, RZ, RZ, R8 ;  /* 0x000000ffff2a7224 */ /* 0x000fe400078e0008 */
[----:B------:R-:W-:Y:S02]  /*14b0*/  IMAD.MOV.U32 R40, RZ, RZ, R3 ;  /* 0x000000ffff287224 */ /* 0x000fe400078e0003 */
.L_x_1142:
[----:B0-----:R-:W-:Y:S05]  /*14c0*/  BSYNC B2 ;  /* 0x0000000000027941 */ /* 0x001fea0003800000 */
.L_x_1141:
[----:B----4-:R0:W-:Y:S04]  /*14d0*/  STS [R29], R32 ;  /* 0x000000201d007388 */ /* 0x0101e80000000800 */
[----:B---3--:R0:W-:Y:S04]  /*14e0*/  STS [R29+0x4], R34 ;  /* 0x000004221d007388 */ /* 0x0081e80000000800 */
[----:B--2---:R0:W-:Y:S04]  /*14f0*/  STS [R20], R33 ;  /* 0x0000002114007388 */ /* 0x0041e80000000800 */
[----:B-1----:R0:W-:Y:S02]  /*1500*/  STS [R20+0x4], R35 ;  /* 0x0000042314007388 */ /* 0x0021e40000000800 */
.L_x_1140:
[----:B------:R-:W-:Y:S05]  /*1510*/  BSYNC B1 ;  /* 0x0000000000017941 */ /* 0x000fea0003800000 */
.L_x_1138:
[----:B-1----:R1:W-:Y:S04]  /*1520*/  STS [R21], R40 ;  /* 0x0000002815007388 */ /* 0x0023e80000000800 */
[----:B--2---:R1:W-:Y:S04]  /*1530*/  STS [R21+0x4], R42 ;  /* 0x0000042a15007388 */ /* 0x0043e80000000800 */
[----:B---3--:R1:W-:Y:S04]  /*1540*/  STS [R44], R41 ;  /* 0x000000292c007388 */ /* 0x0083e80000000800 */
[----:B----4-:R1:W-:Y:S02]  /*1550*/  STS [R44+0x4], R43 ;  /* 0x0000042b2c007388 */ /* 0x0103e40000000800 */
.L_x_1137:
[----:B------:R-:W-:Y:S05]  /*1560*/  BSYNC B0 ;  /* 0x0000000000007941 */ /* 0x000fea0003800000 */
.L_x_1136:
[----:B------:R-:W-:Y:S06]  /*1570*/  BAR.SYNC.DEFER_BLOCKING 0x0 ;  /* 0x0000000000007b1d */ /* 0x000fec0000010000 */
[----:B------:R-:W-:Y:S01]  /*1580*/  BSSY B0, `(.L_x_1143) ;  /* 0x0000005000007945 */ /* 0x000fe20003800000 */
[----:B------:R-:W-:Y:S05]  /*1590*/  @!P6 BRA `(.L_x_1144) ;  /* 0x000000300000e947 */ /* 0x000fea0003800000 */
[----:B------:R-:W-:Y:S01]  /*15a0*/  ISETP.NE.AND P0, PT, RZ, c[0x0][0x1ec], PT ;  /* 0x00007b00ff007a0c */ /* 0x000fe20003f05270 */
[----:B01----:R0:W1:-:S12]  /*15b0*/  LDS.128 R40, [R14] ;  /* 0x000000000e287984 */ /* 0x0030580000000c00 */
[----:B------:R0:W2:Y:S02]  /*15c0*/  @!P0 LDS.128 R32, [R15] ;  /* 0x000000000f208984 */ /* 0x0000a40000000c00 */
.L_x_1144:
[----:B------:R-:W-:Y:S05]  /*15d0*/  BSYNC B0 ;  /* 0x0000000000007941 */ /* 0x000fea0003800000 */
.L_x_1143:
[----:B------:R-:W-:Y:S06]  /*15e0*/  BAR.SYNC.DEFER_BLOCKING 0x0 ;  /* 0x0000000000007b1d */ /* 0x000fec0000010000 */
[----:B------:R-:W-:Y:S05]  /*15f0*/  BRA `(.L_x_1133) ;  /* 0x000004c000007947 */ /* 0x000fea0003800000 */
.L_x_1132:
[----:B------:R-:W-:Y:S01]  /*1600*/  ISETP.NE.AND P0, PT, RZ, c[0x0][0x1ec], PT ;  /* 0x00007b00ff007a0c */ /* 0x000fe20003f05270 */
[----:B------:R-:W-:Y:S01]  /*1610*/  BSSY B0, `(.L_x_1133) ;  /* 0x000004a000007945 */ /* 0x000fe20003800000 */
[----:B------:R-:W-:-:S11]  /*1620*/  IADD3 R7, -R23, c[0x0][0x1ec], RZ ;  /* 0x00007b0017077a10 */ /* 0x000fd60007ffe1ff */
        /* <DEDUP_REMOVED lines=32> */
.L_x_1145:
        /* <DEDUP_REMOVED lines=28> */
[-C--:B------:R-:W-:Y:S02]  /*19f0*/  FFMA.FTZ R43, R43, R10.reuse, R13 ;  /* 0x0000000a2b2b7223 */ /* 0x080fe4000001000d */
[----:B------:R-:W-:-:S02]  /*1a00*/  FFMA.FTZ R35, R35, R10, R4 ;  /* 0x0000000a23237223 */ /* 0x000fc40000010004 */
[-C--:B--2---:R-:W-:Y:S02]  /*1a10*/  FMUL.FTZ R7, R41, R6.reuse ;  /* 0x0000000629077220 */ /* 0x084fe40000410000 */
[-C--:B------:R-:W-:Y:S02]  /*1a20*/  FMUL.FTZ R3, R33, R6.reuse ;  /* 0x0000000621037220 */ /* 0x080fe40000410000 */
[-C--:B------:R-:W-:Y:S02]  /*1a30*/  FMUL.FTZ R8, R40, R6.reuse ;  /* 0x0000000628087220 */ /* 0x080fe40000410000 */
[----:B0-----:R-:W-:Y:S02]  /*1a40*/  FMUL.FTZ R0, R32, R6 ;  /* 0x0000000620007220 */ /* 0x001fe40000410000 */
[-C--:B---3--:R-:W-:Y:S02]  /*1a50*/  FFMA.FTZ R7, R40, R5.reuse, -R7 ;  /* 0x0000000528077223 */ /* 0x088fe40000010807 */
[----:B------:R-:W-:-:S02]  /*1a60*/  FFMA.FTZ R32, R32, R5, -R3 ;  /* 0x0000000520207223 */ /* 0x000fc40000010803 */
[----:B------:R-:W-:Y:S01]  /*1a70*/  FFMA.FTZ R41, R41, R5, R8 ;  /* 0x0000000529297223 */ /* 0x000fe20000010008 */
[----:B------:R-:W-:Y:S01]  /*1a80*/  MOV R40, R7 ;  /* 0x0000000700287202 */ /* 0x000fe20000000f00 */
[----:B------:R-:W-:Y:S02]  /*1a90*/  FFMA.FTZ R33, R33, R5, R0 ;  /* 0x0000000521217223 */ /* 0x000fe40000010000 */
[----:B------:R-:W-:Y:S02]  /*1aa0*/  IMAD.MOV.U32 R42, RZ, RZ, R12 ;  /* 0x000000ffff2a7224 */ /* 0x000fe400078e000c */
.L_x_1146:
[----:B------:R-:W-:Y:S05]  /*1ab0*/  BSYNC B0 ;  /* 0x0000000000007941 */ /* 0x000fea0003800000 */
.L_x_1133:
[----:B------:R-:W-:Y:S01]  /*1ac0*/  ISETP.GT.AND P0, PT, R22, 0x1f, PT ;  /* 0x0000001f1600780c */ /* 0x000fe20003f04270 */
[----:B------:R-:W-:Y:S01]  /*1ad0*/  BSSY B0, `(.L_x_1147) ;  /* 0x000001e000007945 */ /* 0x000fe20003800000 */
[----:B------:R-:W-:Y:S01]  /*1ae0*/  IADD3 R3, R17, -c[0x0][0x1d4], RZ ;  /* 0x8000750011037a10 */ /* 0x000fe20007ffe0ff */
[----:B------:R-:W-:-:S03]  /*1af0*/  IMAD.MOV.U32 R6, RZ, RZ, RZ ;  /* 0x000000ffff067224 */ /* 0x000fc600078e00ff */
[----:B------:R-:W-:-:S07]  /*1b00*/  IMNMX R3, RZ, R3, !PT ;  /* 0x00000003ff037217 */ /* 0x000fce0007800200 */
[----:B------:R-:W-:Y:S05]  /*1b10*/  @P0 BRA `(.L_x_1148) ;  /* 0x0000019000000947 */ /* 0x000fea0003800000 */
[----:B------:R-:W-:Y:S01]  /*1b20*/  ISETP.NE.AND P1, PT, RZ, c[0x0][0x1ec], PT ;  /* 0x00007b00ff007a0c */ /* 0x000fe20003f25270 */
[----:B-1----:R1:W-:Y:S01]  /*1b30*/  STS.128 [R22.X16+0x20], R40 ;  /* 0x0000202816007388 */ /* 0x0023e2000000cc00 */
[----:B--2---:R-:W-:Y:S02]  /*1b40*/  FMUL.FTZ R0, R40, R32 ;  /* 0x0000002028007220 */ /* 0x004fe40000410000 */
[----:B------:R-:W-:Y:S02]  /*1b50*/  ISETP.GT.OR P0, PT, R22, 0x17, P1 ;  /* 0x000000171600780c */ /* 0x000fe40000f04670 */
[----:B------:R-:W-:-:S04]  /*1b60*/  FFMA.FTZ R7, R41, R33, R0 ;  /* 0x0000002129077223 */ /* 0x000fc80000010000 */
[----:B------:R-:W-:-:S03]  /*1b70*/  FFMA.FTZ R0, R42, R34, R7 ;  /* 0x000000222a007223 */ /* 0x000fc60000010007 */
[----:B------:R1:W-:Y:S01]  /*1b80*/  @!P1 STS.128 [R22.X16+0x220], R36 ;  /* 0x0002202416009388 */ /* 0x0003e2000000cc00 */
[----:B------:R-:W-:-:S03]  /*1b90*/  FFMA.FTZ R7, R43, R35, R0 ;  /* 0x000000232b077223 */ /* 0x000fc60000010000 */
[----:B------:R-:W-:Y:S02]  /*1ba0*/  @!P0 IMAD.SHL.U32 R5, R27, 0x4, RZ ;  /* 0x000000041b058824 */ /* 0x000fe400078e00ff */
[----:B------:R-:W-:Y:S02]  /*1bb0*/  @!P0 IMAD.MOV.U32 R4, RZ, RZ, 0x4 ;  /* 0x00000004ff048424 */ /* 0x000fe400078e00ff */
[----:B------:R-:W-:-:S04]  /*1bc0*/  @!P0 IMAD R5, R30, c[0x0][0x1d4], R5 ;  /* 0x000075001e058a24 */ /* 0x000fc800078e0205 */
[----:B------:R-:W-:-:S05]  /*1bd0*/  @!P0 IMAD.WIDE R4, R5, R4, c[0x0][0x198] ;  /* 0x0000660005048625 */ /* 0x000fca00078e0204 */
[----:B------:R1:W-:Y:S01]  /*1be0*/  @!P0 STG.E.128 [R4.64], R32 ;  /* 0x0000002004008986 */ /* 0x0003e2000c101d24 */
[----:B------:R-:W-:Y:S05]  /*1bf0*/  BRA.DIV ~URZ, `(.L_x_1149) ;  /* 0x000084327f007947 */ /* 0x000fea000b800000 */
[----:B------:R2:W3:Y:S02]  /*1c00*/  SHFL.BFLY PT, R0, R7, 0x10, 0x1f ;  /* 0x0e001f0007007f89 */ /* 0x0004e400000e0000 */
.L_x_1346:
[----:B---3--:R-:W-:Y:S01]  /*1c10*/  FADD.FTZ R6, R7, R0 ;  /* 0x0000000007067221 */ /* 0x008fe20000010000 */
[----:B------:R-:W-:Y:S05]  /*1c20*/  BRA.DIV ~URZ, `(.L_x_1150) ;  /* 0x000084827f007947 */ /* 0x000fea000b800000 */
[----:B------:R-:W3:Y:S02]  /*1c30*/  SHFL.BFLY PT, R0, R6, 0x8, 0x1f ;  /* 0x0d001f0006007f89 */ /* 0x000ee400000e0000 */
[----:B---3--:R-:W-:-:S05]  /*1c40*/  FADD.FTZ R0, R6, R0 ;  /* 0x0000000006007221 */ /* 0x008fca0000010000 */
[----:B-1----:R-:W1:Y:S02]  /*1c50*/  SHFL.BFLY PT, R5, R0, 0x4, 0x1f ;  /* 0x0c801f0000057f89 */ /* 0x002e6400000e0000 */
[----:B-1----:R-:W-:-:S05]  /*1c60*/  FADD.FTZ R5, R0, R5 ;  /* 0x0000000500057221 */ /* 0x002fca0000010000 */
[----:B------:R-:W1:Y:S02]  /*1c70*/  SHFL.BFLY PT, R4, R5, 0x2, 0x1f ;  /* 0x0c401f0005047f89 */ /* 0x000e6400000e0000 */
[----:B-1----:R-:W-:-:S05]  /*1c80*/  FADD.FTZ R4, R5, R4 ;  /* 0x0000000405047221 */ /* 0x002fca0000010000 */
[----:B--2---:R1:W2:Y:S02]  /*1c90*/  SHFL.BFLY PT, R7, R4, 0x1, 0x1f ;  /* 0x0c201f0004077f89 */ /* 0x0042a400000e0000 */
.L_x_1347:
[----:B--2---:R-:W-:Y:S02]  /*1ca0*/  FADD.FTZ R6, R7, R4 ;  /* 0x0000000407067221 */ /* 0x004fe40000010000 */
.L_x_1148:
[----:B------:R-:W-:Y:S05]  /*1cb0*/  BSYNC B0 ;  /* 0x0000000000007941 */ /* 0x000fea0003800000 */
.L_x_1147:
[C---:B------:R-:W-:Y:S01]  /*1cc0*/  ISETP.NE.AND P0, PT, R22.reuse, RZ, PT ;  /* 0x000000ff1600720c */ /* 0x040fe20003f05270 */
[----:B------:R-:W-:Y:S01]  /*1cd0*/  IMAD.MOV.U32 R0, RZ, RZ, -0x800001 ;  /* 0xff7fffffff007424 */ /* 0x000fe200078e00ff */
[----:B------:R-:W-:-:S04]  /*1ce0*/  LEA.HI R8, R22, R22, RZ, 0x1 ;  /* 0x0000001616087211 */ /* 0x000fc800078f08ff */
[----:B------:R-:W-:-:S04]  /*1cf0*/  LOP3.LUT R5, R8, 0xfffffffe, RZ, 0xc0, !PT ;  /* 0xfffffffe08057812 */ /* 0x000fc800078ec0ff */
[----:B------:R-:W-:-:S03]  /*1d00*/  IADD3 R7, -R5, R22, RZ ;  /* 0x0000001605077210 */ /* 0x000fc60007ffe1ff */
[----:B------:R-:W-:Y:S05]  /*1d10*/  @P0 BRA `(.L_x_1151) ;  /* 0x000000e000000947 */ /* 0x000fea0003800000 */
[----:B------:R-:W-:-:S04]  /*1d20*/  ISETP.NE.U32.AND P0, PT, RZ, c[0x0][0x218], PT ;  /* 0x00008600ff007a0c */ /* 0x000fc80003f05070 */
[----:B------:R-:W-:-:S13]  /*1d30*/  ISETP.NE.AND.EX P0, PT, RZ, c[0x0][0x21c], PT, P0 ;  /* 0x00008700ff007a0c */ /* 0x000fda0003f05300 */
[----:B------:R-:W-:Y:S02]  /*1d40*/  @P0 IMAD.IADD R0, R26, 0x1, -R23 ;  /* 0x000000011a000824 */ /* 0x000fe400078e0a17 */
[----:B-1----:R-:W-:Y:S02]  /*1d50*/  @P0 IMAD.MOV.U32 R4, RZ, RZ, 0x4 ;  /* 0x00000004ff040424 */ /* 0x002fe400078e00ff */
[----:B------:R-:W-:-:S04]  /*1d60*/  @P0 IMAD R3, R19, c[0x0][0x220], R0 ;  /* 0x0000880013030a24 */ /* 0x000fc800078e0200 */
[----:B------:R-:W-:-:S04]  /*1d70*/  @P0 IMAD R3, R3, c[0x0][0x220], R0 ;  /* 0x0000880003030a24 */ /* 0x000fc800078e0200 */
[----:B------:R-:W-:-:S06]  /*1d80*/  @P0 IMAD.WIDE R4, R3, R4, c[0x0][0x218] ;  /* 0x0000860003040625 */ /* 0x000fcc00078e0204 */
[----:B------:R-:W3:Y:S01]  /*1d90*/  @P0 LDG.E R5, [R4.64] ;  /* 0x0000002404050981 */ /* 0x000ee2000c1e1900 */
[----:B------:R-:W-:Y:S01]  /*1da0*/  IADD3 R3, R17, -c[0x0][0x1d4], RZ ;  /* 0x8000750011037a10 */ /* 0x000fe20007ffe0ff */
[----:B------:R-:W-:-:S03]  /*1db0*/  FMUL.FTZ R0, R6, c[0x0][0x1f0] ;  /* 0x00007c0006007a20 */ /* 0x000fc60000410000 */
[----:B------:R-:W-:-:S04]  /*1dc0*/  IMNMX R3, RZ, R3, !PT ;  /* 0x00000003ff037217 */ /* 0x000fc80007800200 */
[----:B------:R-:W-:Y:S01]  /*1dd0*/  IADD3 R9, -R3, -0x1, R17 ;  /* 0xffffffff03097810 */ /* 0x000fe20007ffe111 */
[----:B---3--:R-:W-:-:S05]  /*1de0*/  @P0 FADD.FTZ R0, R0, R5 ;  /* 0x0000000500000221 */ /* 0x008fca0000010000 */
[----:B------:R1:W-:Y:S02]  /*1df0*/  STS [R9.X4+0x420], R0 ;  /* 0x0004200009007388 */ /* 0x0003e40000004800 */
.L_x_1151:
[----:B------:R-:W-:Y:S01]  /*1e00*/  WARPSYNC 0xffffffff ;  /* 0xffffffff00007948 */ /* 0x000fe20003800000 */
[----:B------:R-:W-:Y:S06]  /*1e10*/  BAR.SYNC.DEFER_BLOCKING 0x0 ;  /* 0x0000000000007b1d */ /* 0x000fec0000010000 */
[----:B------:R-:W-:Y:S02]  /*1e20*/  ULDC UR4, c[0x0][0x1ec] ;  /* 0x00007b0000047ab9 */ /* 0x000fe40000000800 */
[----:B------:R-:W-:-:S06]  /*1e30*/  UISETP.NE.AND UP0, UPT, URZ, UR4, UPT ;  /* 0x000000043f00728c */ /* 0x000fcc000bf05270 */
[----:B------:R-:W-:Y:S01]  /*1e40*/  PLOP3.LUT P2, PT, PT, PT, UP0, 0x80, 0x0 ;  /* 0x000000000000781c */ /* 0x000fe20003f4f008 */
[----:B01----:R0:W1:Y:S04]  /*1e50*/  LDS.64 R20, [R7.X8+0x20] ;  /* 0x0000200007147984 */ /* 0x0030680000008a00 */
[----:B------:R0:W3:Y:S04]  /*1e60*/  LDS.64 R30, [R7.X8+0x30] ;  /* 0x00003000071e7984 */ /* 0x0000e80000008a00 */
[----:B--2---:R0:W2:Y:S04]  /*1e70*/  LDS.64 R32, [R7.X8+0x40] ;  /* 0x0000400007207984 */ /* 0x0040a80000008a00 */
[----:B------:R0:W4:Y:S04]  /*1e80*/  LDS.64 R34, [R7.X8+0x50] ;  /* 0x0000500007227984 */ /* 0x0001280000008a00 */
        /* <DEDUP_REMOVED lines=27> */
[----:B------:R0:W0:Y:S01]  /*2040*/  LDS.64 R90, [R7.X8+0x210] ;  /* 0x00021000075a7984 */ /* 0x0000220000008a00 */
[----:B------:R-:W-:Y:S05]  /*2050*/  @P2 BRA `(.L_x_1152) ;  /* 0x0000020000002947 */ /* 0x000fea0003800000 */
[----:B-1234-:R1:W2:Y:S04]  /*2060*/  LDS.64 R92, [R7.X8+0x220] ;  /* 0x00022000075c7984 */ /* 0x01e2a80000008a00 */
[----:B------:R1:W3:Y:S04]  /*2070*/  LDS.64 R94, [R7.X8+0x230] ;  /* 0x00023000075e7984 */ /* 0x0002e80000008a00 */
        /* <DEDUP_REMOVED lines=30> */
.L_x_1152:
[----:B-1234-:R-:W-:Y:S01]  /*2260*/  IADD3 R4, R26, 0xf, -R3 ;  /* 0x0000000f1a047810 */ /* 0x01efe20007ffe803 */
[----:B------:R-:W-:Y:S01]  /*2270*/  BSSY B0, `(.L_x_1153) ;  /* 0x00004e8000007945 */ /* 0x000fe20003800000 */
[----:B------:R-:W-:Y:S01]  /*2280*/  LEA.HI.SX32 R9, R8, R3, 0x1f ;  /* 0x0000000308097211 */ /* 0x000fe200078ffaff */
[----:B0-----:R-:W-:Y:S01]  /*2290*/  IMAD.SHL.U32 R7, R7, 0x2, RZ ;  /* 0x0000000207077824 */ /* 0x001fe200078e00ff */
[----:B------:R-:W-:-:S04]  /*22a0*/  SHF.R.S32.HI R5, RZ, 0x1f, R4 ;  /* 0x0000001fff057819 */ /* 0x000fc80000011404 */
[----:B------:R-:W-:-:S04]  /*22b0*/  LEA.HI R5, R5, R4, RZ, 0x4 ;  /* 0x0000000405057211 */ /* 0x000fc800078f20ff */
[----:B------:R-:W-:-:S04]  /*22c0*/  LOP3.LUT R4, R5, 0xfffffff0, RZ, 0xc0, !PT ;  /* 0xfffffff005047812 */ /* 0x000fc800078ec0ff */
[----:B------:R-:W-:-:S04]  /*22d0*/  IADD3 R4, R4, R3, RZ ;  /* 0x0000000304047210 */ /* 0x000fc80007ffe0ff */
[----:B------:R-:W-:-:S13]  /*22e0*/  ISETP.GE.AND P0, PT, R9, R4, PT ;  /* 0x000000040900720c */ /* 0x000fda0003f06270 */
[----:B------:R-:W-:Y:S05]  /*22f0*/  @P0 BRA `(.L_x_1154) ;  /* 0x00004df000000947 */ /* 0x000fea0003800000 */
[----:B------:R-:W-:Y:S02]  /*2300*/  IMAD R10, R18, c[0x0][0x1d8], R19 ;  /* 0x00007600120a7a24 */ /* 0x000fe400078e0213 */
[----:B------:R-:W-:Y:S02]  /*2310*/  IMAD R6, R157, 0x60, RZ ;  /* 0x000000609d067824 */ /* 0x000fe400078e02ff */
[--C-:B------:R-:W-:Y:S02]  /*2320*/  IMAD R5, R156, c[0x0][0x1d4], R7.reuse ;  /* 0x000075009c057a24 */ /* 0x100fe400078e0207 */
[--C-:B------:R-:W-:Y:S02]  /*2330*/  IMAD R156, R10, 0x60, R7.reuse ;  /* 0x000000600a9c7824 */ /* 0x100fe400078e0207 */
[----:B------:R-:W-:Y:S01]  /*2340*/  IMAD R6, R6, c[0x0][0x1d4], R7 ;  /* 0x0000750006067a24 */ /* 0x000fe200078e0207 */
[----:B------:R-:W-:Y:S01]  /*2350*/  MOV R7, R9 ;  /* 0x0000000900077202 */ /* 0x000fe20000000f00 */
[----:B------:R-:W-:Y:S01]  /*2360*/  IMAD.MOV.U32 R10, RZ, RZ, c[0x0][0x1e8] ;  /* 0x00007a00ff0a7624 */ /* 0x000fe200078e00ff */
[----:B------:R-:W-:Y:S01]  /*2370*/  IADD3 R11, R156, 0x4, RZ ;  /* 0x000000049c0b7810 */ /* 0x000fe20007ffe0ff */
[----:B------:R-:W-:Y:S01]  /*2380*/  IMAD.MOV.U32 R8, RZ, RZ, 0x60 ;  /* 0x00000060ff087424 */ /* 0x000fe200078e00ff */
[----:B------:R-:W-:Y:S01]  /*2390*/  SHF.R.S32.HI R9, RZ, 0x1f, R5 ;  /* 0x0000001fff097819 */ /* 0x000fe20000011405 */
[----:B------:R-:W-:Y:S01]  /*23a0*/  IMAD.MOV.U32 R157, RZ, RZ, 0x4 ;  /* 0x00000004ff9d7424 */ /* 0x000fe200078e00ff */
[----:B------:R-:W-:Y:S01]  /*23b0*/  IADD3 R10, R10, c[0x0][0x210], RZ ;  /* 0x000084000a0a7a10 */ /* 0x000fe20007ffe0ff */
[----:B------:R-:W-:Y:S01]  /*23c0*/  IMAD R8, R8, c[0x0][0x1d4], RZ ;  /* 0x0000750008087a24 */ /* 0x000fe200078e02ff */
[----:B------:R-:W-:Y:S01]  /*23d0*/  SHF.R.S32.HI R12, RZ, 0x1f, R6 ;  /* 0x0000001fff0c7819 */ /* 0x000fe20000011406 */
[----:B------:R-:W-:-:S04]  /*23e0*/  IMAD.WIDE R156, R156, R157, c[0x0][0x230] ;  /* 0x00008c009c9c7625 */ /* 0x000fc800078e029d */
.L_x_1286:
[----:B------:R-:W-:Y:S01]  /*23f0*/  ISETP.NE.U32.AND P0, PT, RZ, c[0x0][0x200], PT ;  /* 0x00008000ff007a0c */ /* 0x000fe20003f05070 */
[----:B------:R-:W-:-:S03]  /*2400*/  IMAD R224, R2, c[0x0][0x1d4], RZ ;  /* 0x0000750002e07a24 */ /* 0x000fc600078e02ff */
[----:B------:R-:W-:-:S13]  /*2410*/  ISETP.NE.AND.EX P0, PT, RZ, c[0x0][0x204], PT, P0 ;  /* 0x00008100ff007a0c */ /* 0x000fda0003f05300 */
[----:B------:R-:W-:Y:S02]  /*2420*/  @P0 SHF.R.S32.HI R13, RZ, 0x1f, R7 ;  /* 0x0000001fff0d0819 */ /* 0x000fe40000011407 */
[--C-:B------:R-:W-:Y:S02]  /*2430*/  @P0 SHF.R.S32.HI R158, RZ, 0x1f, R224.reuse ;  /* 0x0000001fff9e0819 */ /* 0x100fe400000114e0 */
[----:B------:R-:W-:-:S04]  /*2440*/  @P0 IADD3 R162, P1, P3, R7, c[0x0][0x200], R224 ;  /* 0x0000800007a20a10 */ /* 0x000fc80007b3e0e0 */
[----:B------:R-:W-:-:S05]  /*2450*/  @P0 IADD3.X R163, R13, c[0x0][0x204], R158, P1, P3 ;  /* 0x000081000da30a10 */ /* 0x000fca0000fe649e */
[----:B------:R-:W2:Y:S01]  /*2460*/  @P0 LDG.E.U8 R162, [R162.64] ;  /* 0x00000024a2a20981 */ /* 0x000ea2000c1e1100 */
[----:B------:R-:W-:Y:S01]  /*2470*/  IABS R226, c[0x0][0x1d4] ;  /* 0x0000750000e27a13 */ /* 0x000fe20000000000 */
[----:B------:R-:W-:Y:S01]  /*2480*/  IMAD.MOV.U32 R158, RZ, RZ, RZ ;  /* 0x000000ffff9e7224 */ /* 0x000fe200078e00ff */
[----:B------:R-:W-:Y:S01]  /*2490*/  IABS R29, R7 ;  /* 0x00000007001d7213 */ /* 0x000fe20000000000 */
[----:B------:R-:W-:Y:S01]  /*24a0*/  BSSY B1, `(.L_x_1155) ;  /* 0x0000039000017945 */ /* 0x000fe20003800000 */
[----:B------:R-:W0:Y:S01]  /*24b0*/  I2F.RP R225, R226 ;  /* 0x000000e200e17306 */ /* 0x000e220000209400 */
[----:B------:R-:W-:Y:S02]  /*24c0*/  ISETP.GE.AND P3, PT, R7, RZ, PT ;  /* 0x000000ff0700720c */ /* 0x000fe40003f66270 */
[----:B------:R-:W-:-:S05]  /*24d0*/  ISETP.NE.AND P4, PT, RZ, c[0x0][0x1d4], PT ;  /* 0x00007500ff007a0c */ /* 0x000fca0003f85270 */
[----:B0-----:R-:W0:Y:S02]  /*24e0*/  MUFU.RCP R225, R225 ;  /* 0x000000e100e17308 */ /* 0x001e240000001000 */
[----:B0-----:R-:W-:-:S06]  /*24f0*/  IADD3 R159, R225, 0xffffffe, RZ ;  /* 0x0ffffffee19f7810 */ /* 0x001fcc0007ffe0ff */
[----:B------:R-:W0:Y:S02]  /*2500*/  F2I.FTZ.U32.TRUNC.NTZ R159, R159 ;  /* 0x0000009f009f7305 */ /* 0x000e24000021f000 */
[----:B0-----:R-:W-:-:S04]  /*2510*/  IMAD.MOV R13, RZ, RZ, -R159 ;  /* 0x000000ffff0d7224 */ /* 0x001fc800078e0a9f */
[----:B------:R-:W-:-:S04]  /*2520*/  IMAD R13, R13, R226, RZ ;  /* 0x000000e20d0d7224 */ /* 0x000fc800078e02ff */
[----:B------:R-:W-:-:S06]  /*2530*/  IMAD.HI.U32 R158, R159, R13, R158 ;  /* 0x0000000d9f9e7227 */ /* 0x000fcc00078e009e */
[----:B------:R-:W-:-:S05]  /*2540*/  IMAD.HI.U32 R13, R158, R29, RZ ;  /* 0x0000001d9e0d7227 */ /* 0x000fca00078e00ff */
[----:B------:R-:W-:-:S05]  /*2550*/  IADD3 R158, -R13, RZ, RZ ;  /* 0x000000ff0d9e7210 */ /* 0x000fca0007ffe1ff */
        /* <DEDUP_REMOVED lines=11> */
[----:B------:R-:W-:-:S04]  /*2610*/  LEA R158, P3, R159, c[0x0][0x1a8], 0x2 ;  /* 0x00006a009f9e7a11 */ /* 0x000fc800078610ff */
[----:B------:R-:W-:Y:S02]  /*2620*/  LEA.HI.X R159, R159, c[0x0][0x1ac], R224, 0x2, P3 ;  /* 0x00006b009f9f7a11 */ /* 0x000fe400018f14e0 */
[----:B--2---:R-:W-:-:S05]  /*2630*/  ISETP.NE.AND P0, PT, R162, RZ, P0 ;  /* 0x000000ffa200720c */ /* 0x004fca0000705270 */
[----:B------:R-:W-:Y:S05]  /*2640*/  @P1 BRA `(.L_x_1156) ;  /* 0x000001e000001947 */ /* 0x000fea0003800000 */
[----:B------:R-:W-:Y:S01]  /*2650*/  SHF.L.U32 R226, R13, 0x2, RZ ;  /* 0x000000020de27819 */ /* 0x000fe200000006ff */
[----:B------:R-:W-:Y:S01]  /*2660*/  BSSY B2, `(.L_x_1157) ;  /* 0x000000d000027945 */ /* 0x000fe20003800000 */
[----:B------:R-:W-:Y:S02]  /*2670*/  CS2R R160, SRZ ;  /* 0x0000000000a07805 */ /* 0x000fe4000001ff00 */
        /* <DEDUP_REMOVED lines=11> */
.L_x_1158:
[----:B------:R-:W-:Y:S05]  /*2730*/  BSYNC B2 ;  /* 0x0000000000027941 */ /* 0x000fea0003800000 */
.L_x_1157:
[----:B------:R-:W-:Y:S02]  /*2740*/  ULDC UR4, c[0x0][0x1ec] ;  /* 0x00007b0000047ab9 */ /* 0x000fe40000000800 */
[----:B------:R-:W-:-:S06]  /*2750*/  UISETP.NE.AND UP0, UPT, URZ, UR4, UPT ;  /* 0x000000043f00728c */ /* 0x000fcc000bf05270 */
[----:B------:R-:W-:-:S13]  /*2760*/  PLOP3.LUT P2, PT, PT, PT, UP0, 0x80, 0x0 ;  /* 0x000000000000781c */ /* 0x000fda0003f4f008 */
[----:B------:R-:W-:Y:S05]  /*2770*/  @P2 BRA `(.L_x_1156) ;  /* 0x000000b000002947 */ /* 0x000fea0003800000 */
[----:B------:R-:W-:-:S13]  /*2780*/  ISETP.NE.AND P5, PT, R28, RZ, PT ;  /* 0x000000ff1c00720c */ /* 0x000fda0003fa5270 */
[----:B------:R-:W2:Y:S01]  /*2790*/  @P5 LDG.E.64 R162, [R156.64] ;  /* 0x000000249ca25981 */ /* 0x000ea2000c1e1b00 */
[----:B------:R-:W-:Y:S01]  /*27a0*/  @!P3 IADD3 R29, P4, R5, R226, RZ ;  /* 0x000000e2051db210 */ /* 0x000fe20007f9e0ff */
[----:B-----5:R-:W-:Y:S02]  /*27b0*/  FADD.FTZ R160, R92, R160 ;  /* 0x000000a05ca07221 */ /* 0x020fe40000010000 */
[----:B------:R-:W-:Y:S01]  /*27c0*/  FADD.FTZ R161, R93, R161 ;  /* 0x000000a15da17221 */ /* 0x000fe20000010000 */
[----:B------:R-:W-:Y:S02]  /*27d0*/  @!P3 LEA.HI.X.SX32 R226, R226, R9, 0x1, P4 ;  /* 0x00000009e2e2b211 */ /* 0x000fe400020f0eff */
[----:B------:R-:W-:-:S04]  /*27e0*/  @!P3 LEA R224, P4, R29, c[0x0][0x198], 0x2 ;  /* 0x000066001de0ba11 */ /* 0x000fc800078810ff */
[----:B------:R-:W-:Y:S01]  /*27f0*/  @!P3 LEA.HI.X R225, R29, c[0x0][0x19c], R226, 0x2, P4 ;  /* 0x000067001de1ba11 */ /* 0x000fe200020f14e2 */
[----:B--2---:R-:W-:Y:S02]  /*2800*/  @P5 FMUL.FTZ R160, R160, R162 ;  /* 0x000000a2a0a05220 */ /* 0x004fe40000410000 */
[----:B------:R-:W-:-:S05]  /*2810*/  @P5 FMUL.FTZ R161, R161, R163 ;  /* 0x000000a3a1a15220 */ /* 0x000fca0000410000 */
[----:B------:R0:W-:Y:S02]  /*2820*/  @!P3 STG.E.64 [R224.64], R160 ;  /* 0x000000a0e000b986 */ /* 0x0001e4000c101b24 */
.L_x_1156:
[----:B------:R-:W-:Y:S05]  /*2830*/  BSYNC B1 ;  /* 0x0000000000017941 */ /* 0x000fea0003800000 */
.L_x_1155:
[----:B------:R-:W-:Y:S01]  /*2840*/  IMAD.MOV.U32 R162, RZ, RZ, 0x4 ;  /* 0x00000004ffa27424 */ /* 0x000fe200078e00ff */
[----:B------:R-:W-:Y:S03]  /*2850*/  BSSY B1, `(.L_x_1159) ;  /* 0x0000026000017945 */ /* 0x000fe60003800000 */
[----:B------:R-:W-:Y:S01]  /*2860*/  IMAD.WIDE R162, R11, R162, c[0x0][0x230] ;  /* 0x00008c000ba27625 */ /* 0x000fe200078e02a2 */
[----:B------:R-:W-:Y:S05]  /*2870*/  @P1 BRA `(.L_x_1160) ;  /* 0x0000023000001947 */ /* 0x000fea0003800000 */
[----:B------:R-:W-:Y:S01]  /*2880*/  IADD3 R29, R13, c[0x0][0x1d4], RZ ;  /* 0x000075000d1d7a10 */ /* 0x000fe20007ffe0ff */
[----:B------:R-:W-:Y:S01]  /*2890*/  BSSY B2, `(.L_x_1161) ;  /* 0x000000e000027945 */ /* 0x000fe20003800000 */
[----:B------:R-:W-:-:S03]  /*28a0*/  CS2R R164, SRZ ;  /* 0x0000000000a47805 */ /* 0x000fc6000001ff00 */
        /* <DEDUP_REMOVED lines=8> */
[----:B0-----:R-:W-:Y:S02]  /*2930*/  LEA.HI.X.SX32 R224, R29, R12, 0x1, P2 ;  /* 0x0000000c1de07211 */ /* 0x001fe400010f0eff */
[----:B------:R-:W-:-:S04]  /*2940*/  LEA R164, P2, R165, c[0x0][0x198], 0x2 ;  /* 0x00006600a5a47a11 */ /* 0x000fc800078410ff */
[----:B------:R-:W-:-:S06]  /*2950*/  LEA.HI.X R165, R165, c[0x0][0x19c], R224, 0x2, P2 ;  /* 0x00006700a5a57a11 */ /* 0x000fcc00010f14e0 */
[----:B------:R-:W5:Y:S03]  /*2960*/  LDG.E.64 R164, [R164.64] ;  /* 0x00000024a4a47981 */ /* 0x000f66000c1e1b00 */
.L_x_1162:
[----:B------:R-:W-:Y:S05]  /*2970*/  BSYNC B2 ;  /* 0x0000000000027941 */ /* 0x000fea0003800000 */
.L_x_1161:
[----:B------:R-:W-:Y:S02]  /*2980*/  ULDC UR4, c[0x0][0x1ec] ;  /* 0x00007b0000047ab9 */ /* 0x000fe40000000800 */
[----:B------:R-:W-:-:S06]  /*2990*/  UISETP.NE.AND UP0, UPT, URZ, UR4, UPT ;  /* 0x000000043f00728c */ /* 0x000fcc000bf05270 */
[----:B------:R-:W-:-:S13]  /*29a0*/  PLOP3.LUT P2, PT, PT, PT, UP0, 0x80, 0x0 ;  /* 0x000000000000781c */ /* 0x000fda0003f4f008 */
[----:B------:R-:W-:Y:S05]  /*29b0*/  @P2 BRA `(.L_x_1160) ;  /* 0x000000f000002947 */ /* 0x000fea0003800000 */
[----:B------:R-:W-:-:S13]  /*29c0*/  ISETP.NE.AND P5, PT, R28, RZ, PT ;  /* 0x000000ff1c00720c */ /* 0x000fda0003fa5270 */
[----:B0-----:R-:W2:Y:S01]  /*29d0*/  @P5 LDG.E.64 R224, [R162.64] ;  /* 0x00000024a2e05981 */ /* 0x001ea2000c1e1b00 */
[----:B------:R-:W-:Y:S01]  /*29e0*/  @!P3 IADD3 R29, P4, R5, R226, RZ ;  /* 0x000000e2051db210 */ /* 0x000fe20007f9e0ff */
[----:B-----5:R-:W-:Y:S02]  /*29f0*/  FADD.FTZ R228, R94, R164 ;  /* 0x000000a45ee47221 */ /* 0x020fe40000010000 */
[----:B------:R-:W-:Y:S01]  /*2a00*/  FADD.FTZ R229, R95, R165 ;  /* 0x000000a55fe57221 */ /* 0x000fe20000010000 */
[----:B------:R-:W-:Y:S02]  /*2a10*/  @!P3 LEA.HI.X.SX32 R164, R226, R9, 0x1, P4 ;  /* 0x00000009e2a4b211 */ /* 0x000fe400020f0eff */
[----:B------:R-:W-:-:S04]  /*2a20*/  @!P3 LEA R226, P4, R29, c[0x0][0x198], 0x2 ;  /* 0x000066001de2ba11 */ /* 0x000fc800078810ff */
[----:B------:R-:W-:Y:S01]  /*2a30*/  @!P3 LEA.HI.X R227, R29, c[0x0][0x19c], R164, 0x2, P4 ;  /* 0x000067001de3ba11 */ /* 0x000fe200020f14a4 */
[----:B--2---:R-:W-:Y:S02]  /*2a40*/  @P5 FMUL.FTZ R228, R228, R224 ;  /* 0x000000e0e4e45220 */ /* 0x004fe40000410000 */
[----:B------:R-:W-:-:S03]  /*2a50*/  @P5 FMUL.FTZ R229, R229, R225 ;  /* 0x000000e1e5e55220 */ /* 0x000fc60000410000 */
[----:B------:R-:W-:Y:S01]  /*2a60*/  MOV R164, R228 ;  /* 0x000000e400a47202 */ /* 0x000fe20000000f00 */
[--C-:B------:R-:W-:Y:S01]  /*2a70*/  IMAD.MOV.U32 R165, RZ, RZ, R229.reuse ;  /* 0x000000ffffa57224 */ /* 0x100fe200078e00e5 */
[----:B------:R0:W-:Y:S01]  /*2a80*/  @!P3 STG.E.64 [R226.64], R228 ;  /* 0x000000e4e200b986 */ /* 0x0001e2000c101b24 */
[----:B------:R-:W-:Y:S02]  /*2a90*/  @!P3 IMAD.MOV.U32 R165, RZ, RZ, R229 ;  /* 0x000000ffffa5b224 */ /* 0x000fe400078e00e5 */
[----:B------:R-:W-:Y:S02]  /*2aa0*/  @!P3 IMAD.MOV.U32 R164, RZ, RZ, R228 ;  /* 0x000000ffffa4b224 */ /* 0x000fe400078e00e4 */
.L_x_1160:
[----:B------:R-:W-:Y:S05]  /*2ab0*/  BSYNC B1 ;  /* 0x0000000000017941 */ /* 0x000fea0003800000 */
.L_x_1159:
[----:B------:R-:W-:Y:S01]  /*2ac0*/  BSSY B1, `(.L_x_1163) ;  /* 0x0000022000017945 */ /* 0x000fe20003800000 */
[----:B------:R-:W-:Y:S05]  /*2ad0*/  @P1 BRA `(.L_x_1164) ;  /* 0x0000020000001947 */ /* 0x000fea0003800000 */
[----:B------:R-:W-:Y:S01]  /*2ae0*/  IMAD.MOV.U32 R166, RZ, RZ, c[0x0][0x1d4] ;  /* 0x00007500ffa67624 */ /* 0x000fe200078e00ff */
[----:B------:R-:W-:Y:S04]  /*2af0*/  BSSY B2, `(.L_x_1165) ;  /* 0x000000f000027945 */ /* 0x000fe80003800000 */
[----:B------:R-:W-:-:S02]  /*2b00*/  LEA R29, R166, R13, 0x1 ;  /* 0x0000000da61d7211 */ /* 0x000fc400078e08ff */
[----:B------:R-:W-:-:S03]  /*2b10*/  CS2R R166, SRZ ;  /* 0x0000000000a67805 */ /* 0x000fc6000001ff00 */
[----:B0-----:R-:W-:-:S05]  /*2b20*/  IMAD.SHL.U32 R228, R29, 0x4, RZ ;  /* 0x000000041de47824 */ /* 0x001fca00078e00ff */
        /* <DEDUP_REMOVED lines=11> */
.L_x_1166:
[----:B------:R-:W-:Y:S05]  /*2be0*/  BSYNC B2 ;  /* 0x0000000000027941 */ /* 0x000fea0003800000 */
.L_x_1165:
[----:B------:R-:W-:Y:S02]  /*2bf0*/  ULDC UR4, c[0x0][0x1ec] ;  /* 0x00007b0000047ab9 */ /* 0x000fe40000000800 */
[----:B------:R-:W-:-:S06]  /*2c00*/  UISETP.NE.AND UP0, UPT, URZ, UR4, UPT ;  /* 0x000000043f00728c */ /* 0x000fcc000bf05270 */
[----:B------:R-:W-:-:S13]  /*2c10*/  PLOP3.LUT P2, PT, PT, PT, UP0, 0x80, 0x0 ;  /* 0x000000000000781c */ /* 0x000fda0003f4f008 */
[----:B------:R-:W-:Y:S05]  /*2c20*/  @P2 BRA `(.L_x_1164) ;  /* 0x000000b000002947 */ /* 0x000fea0003800000 */
[----:B------:R-:W-:-:S13]  /*2c30*/  ISETP.NE.AND P5, PT, R28, RZ, PT ;  /* 0x000000ff1c00720c */ /* 0x000fda0003fa5270 */
[----:B------:R-:W2:Y:S01]  /*2c40*/  @P5 LDG.E.64 R224, [R162.64+0x10] ;  /* 0x00001024a2e05981 */ /* 0x000ea2000c1e1b00 */
        /* <DEDUP_REMOVED lines=9> */
.L_x_1164:
[----:B------:R-:W-:Y:S05]  /*2ce0*/  BSYNC B1 ;  /* 0x0000000000017941 */ /* 0x000fea0003800000 */
.L_x_1163:
[----:B------:R-:W-:Y:S01]  /*2cf0*/  BSSY B1, `(.L_x_1167) ;  /* 0x0000022000017945 */ /* 0x000fe20003800000 */
[----:B0-----:R-:W-:Y:S01]  /*2d00*/  IMAD.MOV.U32 R228, RZ, RZ, c[0x0][0x1d4] ;  /* 0x00007500ffe47624 */ /* 0x001fe200078e00ff */
[----:B------:R-:W-:Y:S05]  /*2d10*/  @P1 BRA `(.L_x_1168) ;  /* 0x000001f000001947 */ /* 0x000fea0003800000 */
[----:B------:R-:W-:Y:S01]  /*2d20*/  IMAD R29, R228, 0x3, R13 ;  /* 0x00000003e41d7824 */ /* 0x000fe200078e020d */
[----:B------:R-:W-:Y:S01]  /*2d30*/  BSSY B2, `(.L_x_1169) ;  /* 0x000000e000027945 */ /* 0x000fe20003800000 */
[----:B------:R-:W-:Y:S02]  /*2d40*/  CS2R R168, SRZ ;  /* 0x0000000000a87805 */ /* 0x000fe4000001ff00 */
        /* <DEDUP_REMOVED lines=12> */
.L_x_1170:
[----:B------:R-:W-:Y:S05]  /*2e10*/  BSYNC B2 ;  /* 0x0000000000027941 */ /* 0x000fea0003800000 */
.L_x_1169:
        /* <DEDUP_REMOVED lines=15> */
.L_x_1168:
[----:B------:R-:W-:Y:S05]  /*2f10*/  BSYNC B1 ;  /* 0x0000000000017941 */ /* 0x000fea0003800000 */
.L_x_1167:
[----:B------:R-:W-:Y:S01]  /*2f20*/  BSSY B1, `(.L_x_1171) ;  /* 0x0000021000017945 */ /* 0x000fe20003800000 */
[----:B------:R-:W-:Y:S05]  /*2f30*/  @P1 BRA `(.L_x_1172) ;  /* 0x000001f000001947 */ /* 0x000fea0003800000 */
[----:B------:R-:W-:Y:S01]  /*2f40*/  LEA R29, R228, R13, 0x2 ;  /* 0x0000000de41d7211 */ /* 0x000fe200078e10ff */
        /* <DEDUP_REMOVED lines=14> */
.L_x_1174:
[----:B------:R-:W-:Y:S05]  /*3030*/  BSYNC B2 ;  /* 0x0000000000027941 */ /* 0x000fea0003800000 */
.L_x_1173:
        /* <DEDUP_REMOVED lines=10> */
[----:B0-----:R-:W-:-:S04]  /*30e0*/  @!P3 LEA R226, P4, R29, c[0x0][0x198], 0x2 ;  /* 0x000066001de2ba11 */ /* 0x001fc800078810ff */
[----:B------:R-:W-:Y:S01]  /*30f0*/  @!P3 LEA.HI.X R227, R29, c[0x0][0x19c], R230, 0x2, P4 ;  /* 0x000067001de3ba11 */ /* 0x000fe200020f14e6 */
[----:B--2---:R-:W-:Y:S02]  /*3100*/  @P5 FMUL.FTZ R170, R170, R224 ;  /* 0x000000e0aaaa5220 */ /* 0x004fe40000410000 */
[----:B------:R-:W-:-:S05]  /*3110*/  @P5 FMUL.FTZ R171, R171, R225 ;  /* 0x000000e1abab5220 */ /* 0x000fca0000410000 */
[----:B------:R0:W-:Y:S02]  /*3120*/  @!P3 STG.E.64 [R226.64], R170 ;  /* 0x000000aae200b986 */ /* 0x0001e4000c101b24 */
.L_x_1172:
[----:B------:R-:W-:Y:S05]  /*3130*/  BSYNC B1 ;  /* 0x0000000000017941 */ /* 0x000fea0003800000 */
.L_x_1171:
[----:B------:R-:W-:Y:S01]  /*3140*/  BSSY B1, `(.L_x_1175) ;  /* 0x0000021000017945 */ /* 0x000fe20003800000 */
        /* <DEDUP_REMOVED lines=16> */
.L_x_1178:
[----:B------:R-:W-:Y:S05]  /*3250*/  BSYNC B2 ;  /* 0x0000000000027941 */ /* 0x000fea0003800000 */
.L_x_1177:
        /* <DEDUP_REMOVED lines=15> */
.L_x_1176:
[----:B------:R-:W-:Y:S05]  /*3350*/  BSYNC B1 ;  /* 0x0000000000017941 */ /* 0x000fea0003800000 */
.L_x_1175:
        /* <DEDUP_REMOVED lines=17> */
.L_x_1182:
[----:B------:R-:W-:Y:S05]  /*3470*/  BSYNC B2 ;  /* 0x0000000000027941 */ /* 0x000fea0003800000 */
.L_x_1181:
        /* <DEDUP_REMOVED lines=15> */
.L_x_1180:
[----:B------:R-:W-:Y:S05]  /*3570*/  BSYNC B1 ;  /* 0x0000000000017941 */ /* 0x000fea0003800000 */
.L_x_1179:
[----:B------:R-:W-:Y:S01]  /*3580*/  BSSY B1, `(.L_x_1183) ;  /* 0x0000021000017945 */ /* 0x000fe20003800000 */
[----:B------:R-:W-:Y:S05]  /*3590*/  @P1 BRA `(.L_x_1184) ;  /* 0x000001f000001947 */ /* 0x000fea0003800000 */
[----:B------:R-:W-:Y:S01]  /*35a0*/  IMAD R29, R228, 0x7, R13 ;  /* 0x00000007e41d7824 */ /* 0x000fe200078e020d */
[----:B------:R-:W-:Y:S01]  /*35b0*/  BSSY B2, `(.L_x_1185) ;  /* 0x000000e000027945 */ /* 0x000fe20003800000 */
[----:B------:R-:W-:-:S03]  /*35c0*/  CS2R R176, SRZ ;  /* 0x0000000000b07805 */ /* 0x000fc6000001ff00 */
[----:B------:R-:W-:-:S04]  /*35d0*/  SHF.L.U32 R230, R29, 0x2, RZ ;  /* 0x000000021de67819 */ /* 0x000fc800000006ff */
        /* <DEDUP_REMOVED lines=11> */
.L_x_1186:
[----:B------:R-:W-:Y:S05]  /*3690*/  BSYNC B2 ;  /* 0x0000000000027941 */ /* 0x000fea0003800000 */
.L_x_1185:
        /* <DEDUP_REMOVED lines=15> */
.L_x_1184:
[----:B------:R-:W-:Y:S05]  /*3790*/  BSYNC B1 ;  /* 0x0000000000017941 */ /* 0x000fea0003800000 */
.L_x_1183:
        /* <DEDUP_REMOVED lines=17> */
.L_x_1190:
[----:B------:R-:W-:Y:S05]  /*38b0*/  BSYNC B2 ;  /* 0x0000000000027941 */ /* 0x000fea0003800000 */
.L_x_1189:
        /* <DEDUP_REMOVED lines=15> */
.L_x_1188:
[----:B------:R-:W-:Y:S05]  /*39b0*/  BSYNC B1 ;  /* 0x0000000000017941 */ /* 0x000fea0003800000 */
.L_x_1187:
        /* <DEDUP_REMOVED lines=17> */
.L_x_1194:
[----:B------:R-:W-:Y:S05]  /*3ad0*/  BSYNC B2 ;  /* 0x0000000000027941 */ /* 0x000fea0003800000 */
.L_x_1193:
        /* <DEDUP_REMOVED lines=15> */
.L_x_1192:
[----:B------:R-:W-:Y:S05]  /*3bd0*/  BSYNC B1 ;  /* 0x0000000000017941 */ /* 0x000fea0003800000 */
.L_x_1191:
        /* <DEDUP_REMOVED lines=17> */
.L_x_1198:
[----:B------:R-:W-:Y:S05]  /*3cf0*/  BSYNC B2 ;  /* 0x0000000000027941 */ /* 0x000fea0003800000 */
.L_x_1197:
        /* <DEDUP_REMOVED lines=15> */
.L_x_1196:
[----:B------:R-:W-:Y:S05]  /*3df0*/  BSYNC B1 ;  /* 0x0000000000017941 */ /* 0x000fea0003800000 */
.L_x_1195:
        /* <DEDUP_REMOVED lines=17> */
.L_x_1202:
[----:B------:R-:W-:Y:S05]  /*3f10*/  BSYNC B2 ;  /* 0x0000000000027941 */ /* 0x000fea0003800000 */
.L_x_1201:
        /* <DEDUP_REMOVED lines=15> */
.L_x_1200:
[----:B------:R-:W-:Y:S05]  /*4010*/  BSYNC B1 ;  /* 0x0000000000017941 */ /* 0x000fea0003800000 */
.L_x_1199:
        /* <DEDUP_REMOVED lines=17> */
.L_x_1206:
[----:B------:R-:W-:Y:S05]  /*4130*/  BSYNC B2 ;  /* 0x0000000000027941 */ /* 0x000fea0003800000 */
.L_x_1205:
        /* <DEDUP_REMOVED lines=15> */
.L_x_1204:
[----:B------:R-:W-:Y:S05]  /*4230*/  BSYNC B1 ;  /* 0x0000000000017941 */ /* 0x000fea0003800000 */
.L_x_1203:
        /* <DEDUP_REMOVED lines=17> */
.L_x_1210:
[----:B------:R-:W-:Y:S05]  /*4350*/  BSYNC B2 ;  /* 0x0000000000027941 */ /* 0x000fea0003800000 */
.L_x_1209:
        /* <DEDUP_REMOVED lines=15> */
.L_x_1208:
[----:B------:R-:W-:Y:S05]  /*4450*/  BSYNC B1 ;  /* 0x0000000000017941 */ /* 0x000fea0003800000 */
.L_x_1207:
        /* <DEDUP_REMOVED lines=17> */
.L_x_1214:
[----:B------:R-:W-:Y:S05]  /*4570*/  BSYNC B2 ;  /* 0x0000000000027941 */ /* 0x000fea0003800000 */
.L_x_1213:
        /* <DEDUP_REMOVED lines=15> */
.L_x_1212:
[----:B------:R-:W-:Y:S05]  /*4670*/  BSYNC B1 ;  /* 0x0000000000017941 */ /* 0x000fea0003800000 */
.L_x_1211:
        /* <DEDUP_REMOVED lines=17> */
.L_x_1218:
[----:B------:R-:W-:Y:S05]  /*4790*/  BSYNC B2 ;  /* 0x0000000000027941 */ /* 0x000fea0003800000 */
.L_x_1217:
        /* <DEDUP_REMOVED lines=15> */
.L_x_1216:
[----:B------:R-:W-:Y:S05]  /*4890*/  BSYNC B1 ;  /* 0x0000000000017941 */ /* 0x000fea0003800000 */
.L_x_1215:
        /* <DEDUP_REMOVED lines=17> */
.L_x_1222:
[----:B------:R-:W-:Y:S05]  /*49b0*/  BSYNC B2 ;  /* 0x0000000000027941 */ /* 0x000fea0003800000 */
.L_x_1221:
        /* <DEDUP_REMOVED lines=15> */
.L_x_1220:
[----:B------:R-:W-:Y:S05]  /*4ab0*/  BSYNC B1 ;  /* 0x0000000000017941 */ /* 0x000fea0003800000 */
.L_x_1219:
        /* <DEDUP_REMOVED lines=17> */
.L_x_1226:
[----:B------:R-:W-:Y:S05]  /*4bd0*/  BSYNC B2 ;  /* 0x0000000000027941 */ /* 0x000fea0003800000 */
.L_x_1225:
        /* <DEDUP_REMOVED lines=15> */
.L_x_1224:
[----:B------:R-:W-:Y:S05]  /*4cd0*/  BSYNC B1 ;  /* 0x0000000000017941 */ /* 0x000fea0003800000 */
.L_x_1223:
        /* <DEDUP_REMOVED lines=17> */
.L_x_1230:
[----:B------:R-:W-:Y:S05]  /*4df0*/  BSYNC B2 ;  /* 0x0000000000027941 */ /* 0x000fea0003800000 */
.L_x_1229:
        /* <DEDUP_REMOVED lines=15> */
.L_x_1228:
[----:B------:R-:W-:Y:S05]  /*4ef0*/  BSYNC B1 ;  /* 0x0000000000017941 */ /* 0x000fea0003800000 */
.L_x_1227:
        /* <DEDUP_REMOVED lines=17> */
.L_x_1234:
[----:B------:R-:W-:Y:S05]  /*5010*/  BSYNC B2 ;  /* 0x0000000000027941 */ /* 0x000fea0003800000 */
.L_x_1233:
        /* <DEDUP_REMOVED lines=15> */
.L_x_1232:
[----:B------:R-:W-:Y:S05]  /*5110*/  BSYNC B1 ;  /* 0x0000000000017941 */ /* 0x000fea0003800000 */
.L_x_1231:
        /* <DEDUP_REMOVED lines=17> */
.L_x_1238:
[----:B------:R-:W-:Y:S05]  /*5230*/  BSYNC B2 ;  /* 0x0000000000027941 */ /* 0x000fea0003800000 */
.L_x_1237:
        /* <DEDUP_REMOVED lines=15> */
.L_x_1236:
[----:B------:R-:W-:Y:S05]  /*5330*/  BSYNC B1 ;  /* 0x0000000000017941 */ /* 0x000fea0003800000 */
.L_x_1235:
        /* <DEDUP_REMOVED lines=17> */
.L_x_1242:
[----:B------:R-:W-:Y:S05]  /*5450*/  BSYNC B2 ;  /* 0x0000000000027941 */ /* 0x000fea0003800000 */
.L_x_1241:
        /* <DEDUP_REMOVED lines=15> */
.L_x_1240:
[----:B------:R-:W-:Y:S05]  /*5550*/  BSYNC B1 ;  /* 0x0000000000017941 */ /* 0x000fea0003800000 */
.L_x_1239:
        /* <DEDUP_REMOVED lines=17> */
.L_x_1246:
[----:B------:R-:W-:Y:S05]  /*5670*/  BSYNC B2 ;  /* 0x0000000000027941 */ /* 0x000fea0003800000 */
.L_x_1245:
        /* <DEDUP_REMOVED lines=15> */
.L_x_1244:
[----:B------:R-:W-:Y:S05]  /*5770*/  BSYNC B1 ;  /* 0x0000000000017941 */ /* 0x000fea0003800000 */
.L_x_1243:
        /* <DEDUP_REMOVED lines=17> */
.L_x_1250:
[----:B------:R-:W-:Y:S05]  /*5890*/  BSYNC B2 ;  /* 0x0000000000027941 */ /* 0x000fea0003800000 */
.L_x_1249:
        /* <DEDUP_REMOVED lines=15> */
.L_x_1248:
[----:B------:R-:W-:Y:S05]  /*5990*/  BSYNC B1 ;  /* 0x0000000000017941 */ /* 0x000fea0003800000 */
.L_x_1247:
        /* <DEDUP_REMOVED lines=17> */
.L_x_1254:
[----:B------:R-:W-:Y:S05]  /*5ab0*/  BSYNC B2 ;  /* 0x0000000000027941 */ /* 0x000fea0003800000 */
.L_x_1253:
        /* <DEDUP_REMOVED lines=15> */
.L_x_1252:
[----:B------:R-:W-:Y:S05]  /*5bb0*/  BSYNC B1 ;  /* 0x0000000000017941 */ /* 0x000fea0003800000 */
.L_x_1251:
[----:B------:R-:W-:Y:S01]  /*5bc0*/  BSSY B1, `(.L_x_1255) ;  /* 0x0000021000017945 */ /* 0x000fe20003800000 */
[----:B------:R-:W-:Y:S05]  /*5bd0*/  @P1 BRA `(.L_x_1256) ;  /* 0x000001f000001947 */ /* 0x000fea0003800000 */
[----:B------:R-:W-:Y:S01]  /*5be0*/  IMAD R14, R228, 0x19, R13 ;  /* 0x00000019e40e7824 */ /* 0x000fe200078e020d */
[----:B------:R-:W-:Y:S04]  /*5bf0*/  BSSY B2, `(.L_x_1257) ;  /* 0x000000e000027945 */ /* 0x000fe80003800000 */
[----:B------:R-:W-:Y:S02]  /*5c00*/  SHF.L.U32 R230, R14, 0x2, RZ ;  /* 0x000000020ee67819 */ /* 0x000fe400000006ff */
        /* <DEDUP_REMOVED lines=12> */
.L_x_1258:
[----:B------:R-:W-:Y:S05]  /*5cd0*/  BSYNC B2 ;  /* 0x0000000000027941 */ /* 0x000fea0003800000 */
.L_x_1257:
        /* <DEDUP_REMOVED lines=15> */
.L_x_1256:
[----:B------:R-:W-:Y:S05]  /*5dd0*/  BSYNC B1 ;  /* 0x0000000000017941 */ /* 0x000fea0003800000 */
.L_x_1255:
        /* <DEDUP_REMOVED lines=17> */
.L_x_1262:
[----:B------:R-:W-:Y:S05]  /*5ef0*/  BSYNC B2 ;  /* 0x0000000000027941 */ /* 0x000fea0003800000 */
.L_x_1261:
        /* <DEDUP_REMOVED lines=15> */
.L_x_1260:
[----:B------:R-:W-:Y:S05]  /*5ff0*/  BSYNC B1 ;  /* 0x0000000000017941 */ /* 0x000fea0003800000 */
.L_x_1259:
        /* <DEDUP_REMOVED lines=17> */
.L_x_1266:
[----:B------:R-:W-:Y:S05]  /*6110*/  BSYNC B2 ;  /* 0x0000000000027941 */ /* 0x000fea0003800000 */
.L_x_1265:
        /* <DEDUP_REMOVED lines=15> */
.L_x_1264:
[----:B------:R-:W-:Y:S05]  /*6210*/  BSYNC B1 ;  /* 0x0000000000017941 */ /* 0x000fea0003800000 */
.L_x_1263:
        /* <DEDUP_REMOVED lines=17> */
.L_x_1270:
[----:B------:R-:W-:Y:S05]  /*6330*/  BSYNC B2 ;  /* 0x0000000000027941 */ /* 0x000fea0003800000 */
.L_x_1269:
        /* <DEDUP_REMOVED lines=15> */
.L_x_1268:
[----:B------:R-:W-:Y:S05]  /*6430*/  BSYNC B1 ;  /* 0x0000000000017941 */ /* 0x000fea0003800000 */
.L_x_1267:
        /* <DEDUP_REMOVED lines=17> */
.L_x_1274:
[----:B------:R-:W-:Y:S05]  /*6550*/  BSYNC B2 ;  /* 0x0000000000027941 */ /* 0x000fea0003800000 */
.L_x_1273:
        /* <DEDUP_REMOVED lines=15> */
.L_x_1272:
[----:B------:R-:W-:Y:S05]  /*6650*/  BSYNC B1 ;  /* 0x0000000000017941 */ /* 0x000fea0003800000 */
.L_x_1271:
        /* <DEDUP_REMOVED lines=17> */
.L_x_1278:
[----:B------:R-:W-:Y:S05]  /*6770*/  BSYNC B2 ;  /* 0x0000000000027941 */ /* 0x000fea0003800000 */
.L_x_1277:
        /* <DEDUP_REMOVED lines=15> */
.L_x_1276:
[----:B------:R-:W-:Y:S05]  /*6870*/  BSYNC B1 ;  /* 0x0000000000017941 */ /* 0x000fea0003800000 */
.L_x_1275:
[----:B------:R-:W-:Y:S01]  /*6880*/  BSSY B1, `(.L_x_1279) ;  /* 0x0000021000017945 */ /* 0x000fe20003800000 */
[----:B------:R-:W-:Y:S01]  /*6890*/  IMAD R13, R228, 0x1f, R13 ;  /* 0x0000001fe40d7824 */ /* 0x000fe200078e020d */
[----:B------:R-:W-:Y:S05]  /*68a0*/  @P1 BRA `(.L_x_1280) ;  /* 0x000001e000001947 */ /* 0x000fea0003800000 */
[----:B0-----:R-:W-:Y:S01]  /*68b0*/  IMAD.SHL.U32 R226, R13, 0x4, RZ ;  /* 0x000000040de27824 */ /* 0x001fe200078e00ff */
        /* <DEDUP_REMOVED lines=13> */
.L_x_1282:
[----:B------:R-:W-:Y:S05]  /*6990*/  BSYNC B2 ;  /* 0x0000000000027941 */ /* 0x000fea0003800000 */
.L_x_1281:
        /* <DEDUP_REMOVED lines=15> */
.L_x_1280:
[----:B------:R-:W-:Y:S05]  /*6a90*/  BSYNC B1 ;  /* 0x0000000000017941 */ /* 0x000fea0003800000 */
.L_x_1279:
[----:B-----5:R-:W-:Y:S01]  /*6aa0*/  FMUL.FTZ R13, R30, R164 ;  /* 0x000000a41e0d7220 */ /* 0x020fe20000410000 */
[----:B------:R-:W-:Y:S01]  /*6ab0*/  LOP3.LUT R163, R22, 0x1, RZ, 0xc0, !PT ;  /* 0x0000000116a37812 */ /* 0x000fe200078ec0ff */
[----:B0-----:R-:W-:Y:S02]  /*6ac0*/  FMUL.FTZ R158, R31, R165 ;  /* 0x000000a51f9e7220 */ /* 0x001fe40000410000 */
[----:B------:R-:W-:Y:S02]  /*6ad0*/  FFMA.FTZ R13, R20, R160, R13 ;  /* 0x000000a0140d7223 */ /* 0x000fe4000001000d */
[----:B------:R-:W-:Y:S02]  /*6ae0*/  FFMA.FTZ R158, R21, R161, R158 ;  /* 0x000000a1159e7223 */ /* 0x000fe4000001009e */
[----:B------:R-:W-:Y:S02]  /*6af0*/  FFMA.FTZ R13, R32, R166, R13 ;  /* 0x000000a6200d7223 */ /* 0x000fe4000001000d */
[----:B------:R-:W-:-:S02]  /*6b00*/  FFMA.FTZ R158, R33, R167, R158 ;  /* 0x000000a7219e7223 */ /* 0x000fc4000001009e */
[----:B------:R-:W-:Y:S02]  /*6b10*/  FFMA.FTZ R13, R34, R168, R13 ;  /* 0x000000a8220d7223 */ /* 0x000fe4000001000d */
[----:B------:R-:W-:Y:S02]  /*6b20*/  FFMA.FTZ R158, R35, R169, R158 ;  /* 0x000000a9239e7223 */ /* 0x000fe4000001009e */
        /* <DEDUP_REMOVED lines=55> */
[----:B------:R-:W-:-:S04]  /*6ea0*/  FFMA.FTZ R158, R91, R223, R158 ;  /* 0x000000df5b9e7223 */ /* 0x000fc8000001009e */
[----:B------:R-:W-:Y:S01]  /*6eb0*/  FADD.FTZ R226, R13, R158 ;  /* 0x0000009e0de27221 */ /* 0x000fe20000010000 */
[----:B------:R-:W-:Y:S05]  /*6ec0*/  BRA.DIV ~URZ, `(.L_x_1283) ;  /* 0x000033b27f007947 */ /* 0x000fea000b800000 */
[----:B------:R0:W1:Y:S02]  /*6ed0*/  SHFL.BFLY PT, R13, R226, 0x1, 0x1f ;  /* 0x0c201f00e20d7f89 */ /* 0x00006400000e0000 */
.L_x_1348:
        /* <DEDUP_REMOVED lines=10> */
[----:B------:R-:W-:Y:S02]  /*6f80*/  @P3 IADD3 R158, R29, -0x1, RZ ;  /* 0xffffffff1d9e3810 */ /* 0x000fe40007ffe0ff */
[----:B------:R-:W-:-:S03]  /*6f90*/  @P1 MOV R162, 0x4 ;  /* 0x0000000400a21802 */ /* 0x000fc60000000f00 */
[----:B------:R-:W-:Y:S02]  /*6fa0*/  @P3 IMAD R158, R158, c[0x0][0x220], R7 ;  /* 0x000088009e9e3a24 */ /* 0x000fe400078e0207 */
[----:B------:R-:W-:-:S04]  /*6fb0*/  @P1 IMAD.WIDE R162, R19, R162, c[0x0][0x228] ;  /* 0x00008a0013a21625 */ /* 0x000fc800078e02a2 */
[----:B------:R-:W-:Y:S02]  /*6fc0*/  @P3 IMAD.WIDE R158, R158, R159, c[0x0][0x218] ;  /* 0x000086009e9e3625 */ /* 0x000fe400078e029f */
[----:B------:R-:W2:Y:S04]  /*6fd0*/  @P1 LDG.E R162, [R162.64] ;  /* 0x00000024a2a21981 */ /* 0x000ea8000c1e1900 */
[----:B------:R-:W3:Y:S01]  /*6fe0*/  @P3 LDG.E R158, [R158.64] ;  /* 0x000000249e9e3981 */ /* 0x000ee2000c1e1900 */
[C---:B------:R-:W-:Y:S02]  /*6ff0*/  @P1 ISETP.GE.AND P4, PT, R7.reuse, R10, PT ;  /* 0x0000000a0700120c */ /* 0x040fe40003f86270 */
[----:B------:R-:W-:Y:S02]  /*7000*/  @P1 IADD3 R224, R7, 0x1, -R17 ;  /* 0x0000000107e01810 */ /* 0x000fe40007ffe811 */
[----:B------:R-:W-:-:S05]  /*7010*/  @P1 SEL R29, R23, RZ, !P4 ;  /* 0x000000ff171d1207 */ /* 0x000fca0006000000 */
[----:B------:R-:W-:-:S04]  /*7020*/  @P1 IMAD.IADD R29, R29, 0x1, R224 ;  /* 0x000000011d1d1824 */ /* 0x000fc800078e02e0 */
[----:B------:R-:W2:Y:S01]  /*7030*/  @P1 I2F R224, R29 ;  /* 0x0000001d00e01306 */ /* 0x000ea20000201400 */
[----:B------:R-:W-:Y:S02]  /*7040*/  FMUL.FTZ R13, R13, c[0x0][0x1f0] ;  /* 0x00007c000d0d7a20 */ /* 0x000fe40000410000 */
[----:B0-----:R-:W-:Y:S02]  /*7050*/  IMAD.IADD R226, R7, 0x1, -R3 ;  /* 0x0000000107e27824 */ /* 0x001fe400078e0a03 */
[----:B---3--:R-:W-:-:S04]  /*7060*/  @P3 FADD.FTZ R13, R13, R158 ;  /* 0x0000009e0d0d3221 */ /* 0x008fc80000010000 */
[----:B--2---:R-:W-:-:S05]  /*7070*/  @P1 FFMA.FTZ R13, R224, R162, R13 ;  /* 0x000000a2e00d1223 */ /* 0x004fca000001000d */
[----:B------:R0:W-:Y:S01]  /*7080*/  STS [R226.X4+0x420], R13 ;  /* 0x0004200de2007388 */ /* 0x0001e20000004800 */
[----:B------:R-:W-:-:S03]  /*7090*/  @!P0 FMNMX.FTZ R0, R0, R13, !PT ;  /* 0x0000000d00008209 */ /* 0x000fc60007810000 */
.L_x_1285:
[----:B------:R-:W-:Y:S05]  /*70a0*/  BSYNC B1 ;  /* 0x0000000000017941 */ /* 0x000fea0003800000 */
.L_x_1284:
[----:B------:R-:W-:-:S04]  /*70b0*/  IADD3 R7, R7, 0x40, RZ ;  /* 0x0000004007077810 */ /* 0x000fc80007ffe0ff */
[----:B------:R-:W-:-:S13]  /*70c0*/  ISETP.GE.AND P0, PT, R7, R4, PT ;  /* 0x000000040700720c */ /* 0x000fda0003f06270 */
[----:B0-----:R-:W-:Y:S01]  /*70d0*/  @P0 CALL.REL.NOINC `(.L_x_1154) ;  /* 0x0000001000000944 */ /* 0x001fe20003c00000 */
[----:B------:R-:W-:Y:S05]  /*70e0*/  BRA `(.L_x_1286) ;  /* 0xffffb30000007947 */ /* 0x000fea000383ffff */
.L_x_1154:
[----:B------:R-:W-:Y:S05]  /*70f0*/  BSYNC B0 ;  /* 0x0000000000007941 */ /* 0x000fea0003800000 */
.L_x_1153:
[----:B------:R-:W-:Y:S05]  /*7100*/  BRA.DIV ~URZ, `(.L_x_1287) ;  /* 0x000031e27f007947 */ /* 0x000fea000b800000 */
[----:B------:R0:W1:Y:S02]  /*7110*/  SHFL.BFLY PT, R5, R0, 0x10, 0x1f ;  /* 0x0e001f0000057f89 */ /* 0x00006400000e0000 */
.L_x_1349:
[----:B-1----:R-:W-:Y:S01]  /*7120*/  FMNMX.FTZ R6, R5, R0, !PT ;  /* 0x0000000005067209 */ /* 0x002fe20007810000 */
[----:B------:R-:W-:Y:S05]  /*7130*/  BRA.DIV ~URZ, `(.L_x_1288) ;  /* 0x000032327f007947 */ /* 0x000fea000b800000 */
[----:B0-----:R-:W0:Y:S02]  /*7140*/  SHFL.BFLY PT, R0, R6, 0x8, 0x1f ;  /* 0x0d001f0006007f89 */ /* 0x001e2400000e0000 */
[----:B0-----:R-:W-:-:S05]  /*7150*/  FMNMX.FTZ R0, R6, R0, !PT ;  /* 0x0000000006007209 */ /* 0x001fca0007810000 */
[----:B------:R-:W0:Y:S02]  /*7160*/  SHFL.BFLY PT, R5, R0, 0x4, 0x1f ;  /* 0x0c801f0000057f89 */ /* 0x000e2400000e0000 */
[----:B0-----:R-:W-:-:S05]  /*7170*/  FMNMX.FTZ R5, R0, R5, !PT ;  /* 0x0000000500057209 */ /* 0x001fca0007810000 */
[----:B------:R0:W1:Y:S02]  /*7180*/  SHFL.BFLY PT, R4, R5, 0x2, 0x1f ;  /* 0x0c401f0005047f89 */ /* 0x00006400000e0000 */
.L_x_1350:
[----:B------:R-:W-:Y:S01]  /*7190*/  SHF.R.S32.HI R7, RZ, 0x1f, R22 ;  /* 0x0000001fff077819 */ /* 0x000fe20000011416 */
[----:B------:R-:W-:Y:S01]  /*71a0*/  WARPSYNC 0xffffffff ;  /* 0xffffffff00007948 */ /* 0x000fe20003800000 */
[----:B01----:R-:W-:Y:S02]  /*71b0*/  FMNMX.FTZ R5, R4, R5, !PT ;  /* 0x0000000504057209 */ /* 0x003fe40007810000 */
[----:B------:R-:W-:-:S04]  /*71c0*/  LEA.HI R14, R7, R22, RZ, 0x5 ;  /* 0x00000016070e7211 */ /* 0x000fc800078f28ff */
[----:B------:R-:W-:-:S04]  /*71d0*/  LOP3.LUT R7, R14, 0xffffffe0, RZ, 0xc0, !PT ;  /* 0xffffffe00e077812 */ /* 0x000fc800078ec0ff */
[----:B------:R-:W-:-:S04]  /*71e0*/  IADD3 R0, -R7, R22, RZ ;  /* 0x0000001607007210 */ /* 0x000fc80007ffe1ff */
[----:B------:R-:W-:-:S13]  /*71f0*/  ISETP.NE.AND P0, PT, R0, RZ, PT ;  /* 0x000000ff0000720c */ /* 0x000fda0003f05270 */
[----:B------:R-:W-:-:S05]  /*7200*/  @!P0 SHF.R.S32.HI R4, RZ, 0x5, R14 ;  /* 0x00000005ff048819 */ /* 0x000fca000001140e */
[----:B------:R0:W-:Y:S02]  /*7210*/  @!P0 STS [R4.X4], R5 ;  /* 0x0000000504008388 */ /* 0x0001e40000004800 */
[----:B------:R-:W-:Y:S01]  /*7220*/  BAR.SYNC.DEFER_BLOCKING 0x0 ;  /* 0x0000000000007b1d */ /* 0x000fe20000010000 */
[----:B------:R-:W-:Y:S01]  /*7230*/  ISETP.GT.AND P0, PT, R0, 0x3, PT ;  /* 0x000000030000780c */ /* 0x000fe20003f04270 */
[----:B0-----:R-:W-:Y:S01]  /*7240*/  IMAD.MOV.U32 R4, RZ, RZ, -0x800001 ;  /* 0xff7fffffff047424 */ /* 0x001fe200078e00ff */
[----:B------:R-:W-:Y:S01]  /*7250*/  HFMA2.MMA R7, -RZ, RZ, 0, 0 ;  /* 0x00000000ff077435 */ /* 0x000fe200000001ff */
[----:B------:R-:W-:Y:S02]  /*7260*/  IMAD.IADD R9, R22, 0x1, R3 ;  /* 0x0000000116097824 */ /* 0x000fe400078e0203 */
[----:B------:R-:W-:Y:S03]  /*7270*/  BSSY B0, `(.L_x_1289) ;  /* 0x0000079000007945 */ /* 0x000fe60003800000 */
[----:B------:R-:W-:-:S05]  /*7280*/  ISETP.GE.AND P1, PT, R9, R17, PT ;  /* 0x000000110900720c */ /* 0x000fca0003f26270 */
[----:B------:R-:W0:Y:S04]  /*7290*/  @!P0 LDS R4, [R0.X4] ;  /* 0x0000000000048984 */ /* 0x000e280000004800 */
[----:B0-----:R-:W0:Y:S02]  /*72a0*/  SHFL.BFLY PT, R5, R4, 0x2, 0x1f ;  /* 0x0c401f0004057f89 */ /* 0x001e2400000e0000 */
        /* <DEDUP_REMOVED lines=13> */
[----:B------:R-:W-:Y:S01]  /*7380*/  IMAD R8, R2, c[0x0][0x1d4], RZ ;  /* 0x0000750002087a24 */ /* 0x000fe200078e02ff */
[--C-:B------:R-:W-:Y:S01]  /*7390*/  SHF.R.S32.HI R5, RZ, 0x1f, R9.reuse ;  /* 0x0000001fff057819 */ /* 0x100fe20000011409 */
[----:B------:R-:W-:Y:S01]  /*73a0*/  IMAD.MOV.U32 R7, RZ, RZ, RZ ;  /* 0x000000ffff077224 */ /* 0x000fe200078e00ff */
[----:B------:R-:W-:Y:S02]  /*73b0*/  ISETP.NE.U32.AND P0, PT, RZ, c[0x0][0x200], PT ;  /* 0x00008000ff007a0c */ /* 0x000fe40003f05070 */
[----:B------:R-:W-:Y:S02]  /*73c0*/  SHF.R.S32.HI R10, RZ, 0x1f, R8 ;  /* 0x0000001fff0a7819 */ /* 0x000fe40000011408 */
[----:B------:R-:W-:Y:S02]  /*73d0*/  IADD3 R13, P3, P4, R8, c[0x0][0x200], R9 ;  /* 0x00008000080d7a10 */ /* 0x000fe40007c7e009 */
[----:B------:R-:W-:Y:S02]  /*73e0*/  ISETP.NE.AND.EX P0, PT, RZ, c[0x0][0x204], PT, P0 ;  /* 0x00008100ff007a0c */ /* 0x000fe40003f05300 */
[----:B------:R-:W-:Y:S01]  /*73f0*/  IADD3.X R5, R10, c[0x0][0x204], R5, P3, P4 ;  /* 0x000081000a057a10 */ /* 0x000fe20001fe8405 */
[----:B------:R-:W-:Y:S01]  /*7400*/  IMAD.MOV.U32 R10, RZ, RZ, R9 ;  /* 0x000000ffff0a7224 */ /* 0x000fe200078e0009 */
[----:B------:R-:W-:-:S02]  /*7410*/  MOV R8, R4 ;  /* 0x0000000400087202 */ /* 0x000fc40000000f00 */
[----:B------:R-:W-:-:S06]  /*7420*/  IADD3 R11, R25, 0x420, RZ ;  /* 0x00000420190b7810 */ /* 0x000fcc0007ffe0ff */
.L_x_1296:
[----:B------:R-:W-:Y:S01]  /*7430*/  BSSY B2, `(.L_x_1293) ;  /* 0x000000b000027945 */ /* 0x000fe20003800000 */
[----:B0-----:R-:W-:Y:S05]  /*7440*/  @!P0 BRA `(.L_x_1294) ;  /* 0x0000005000008947 */ /* 0x001fea0003800000 */
[----:B------:R-:W-:-:S06]  /*7450*/  MOV R4, R13 ;  /* 0x0000000d00047202 */ /* 0x000fcc0000000f00 */
[----:B------:R-:W2:Y:S01]  /*7460*/  LDG.E.U8 R4, [R4.64] ;  /* 0x0000002404047981 */ /* 0x000ea2000c1e1100 */
[----:B------:R-:W-:Y:S01]  /*7470*/  IMAD.MOV.U32 R12, RZ, RZ, RZ ;  /* 0x000000ffff0c7224 */ /* 0x000fe200078e00ff */
[----:B--2---:R-:W-:-:S13]  /*7480*/  ISETP.NE.AND P3, PT, R4, RZ, PT ;  /* 0x000000ff0400720c */ /* 0x004fda0003f65270 */
[----:B------:R-:W-:Y:S05]  /*7490*/  @P3 BRA `(.L_x_1295) ;  /* 0x0000004000003947 */ /* 0x000fea0003800000 */
.L_x_1294:
[----:B------:R-:W0:Y:S02]  /*74a0*/  LDS R4, [R11] ;  /* 0x000000000b047984 */ /* 0x000e240000000800 */
[----:B01----:R-:W-:-:S04]  /*74b0*/  FADD.FTZ R4, -R20, R4 ;  /* 0x0000000414047221 */ /* 0x003fc80000010100 */
[----:B------:R-:W-:-:S04]  /*74c0*/  FMUL.FTZ R4, R4, 1.4426950216293334961 ;  /* 0x3fb8aa3b04047820 */ /* 0x000fc80000410000 */
[----:B------:R0:W1:Y:S03]  /*74d0*/  MUFU.EX2 R12, R4 ;  /* 0x00000004000c7308 */ /* 0x0000660000000800 */
.L_x_1295:
[----:B------:R-:W-:Y:S05]  /*74e0*/  BSYNC B2 ;  /* 0x0000000000027941 */ /* 0x000fea0003800000 */
.L_x_1293:
[----:B------:R-:W-:Y:S01]  /*74f0*/  IADD3 R8, R8, -0x1, RZ ;  /* 0xffffffff08087810 */ /* 0x000fe20007ffe0ff */
[----:B-1----:R1:W-:Y:S01]  /*7500*/  STS [R11], R12 ;  /* 0x0000000c0b007388 */ /* 0x0023e20000000800 */
[----:B------:R-:W-:Y:S01]  /*7510*/  IADD3 R13, P4, R13, 0x80, RZ ;  /* 0x000000800d0d7810 */ /* 0x000fe20007f9e0ff */
[----:B------:R-:W-:Y:S01]  /*7520*/  FADD.FTZ R7, R12, R7 ;  /* 0x000000070c077221 */ /* 0x000fe20000010000 */
[----:B------:R-:W-:Y:S02]  /*7530*/  ISETP.NE.AND P3, PT, R8, RZ, PT ;  /* 0x000000ff0800720c */ /* 0x000fe40003f65270 */
[----:B------:R-:W-:Y:S01]  /*7540*/  IADD3 R10, R10, 0x80, RZ ;  /* 0x000000800a0a7810 */ /* 0x000fe20007ffe0ff */
[----:B------:R-:W-:Y:S01]  /*7550*/  IMAD.X R5, RZ, RZ, R5, P4 ;  /* 0x000000ffff057224 */ /* 0x000fe200020e0605 */
[----:B-1----:R-:W-:-:S09]  /*7560*/  IADD3 R11, R11, 0x200, RZ ;  /* 0x000002000b0b7810 */ /* 0x002fd20007ffe0ff */
[----:B------:R-:W-:Y:S05]  /*7570*/  @P3 BRA `(.L_x_1296) ;  /* 0xfffffeb000003947 */ /* 0x000fea000383ffff */
.L_x_1292:
[----:B------:R-:W-:Y:S05]  /*7580*/  BSYNC B1 ;  /* 0x0000000000017941 */ /* 0x000fea0003800000 */
.L_x_1291:
[----:B------:R-:W-:-:S13]  /*7590*/  ISETP.GE.U32.AND P0, PT, R6, 0x180, PT ;  /* 0x000001800600780c */ /* 0x000fda0003f06070 */
[----:B------:R-:W-:Y:S05]  /*75a0*/  @!P0 BRA `(.L_x_1290) ;  /* 0x0000045000008947 */ /* 0x000fea0003800000 */
[----:B------:R-:W-:Y:S01]  /*75b0*/  IMAD R11, R2, c[0x0][0x1d4], RZ ;  /* 0x00007500020b7a24 */ /* 0x000fe200078e02ff */
[C---:B0-----:R-:W-:Y:S02]  /*75c0*/  LEA R4, R10.reuse, 0x400, 0x2 ;  /* 0x000004000a047811 */ /* 0x041fe400078e10ff */
[----:B------:R-:W-:Y:S02]  /*75d0*/  SHF.R.S32.HI R5, RZ, 0x1f, R10 ;  /* 0x0000001fff057819 */ /* 0x000fe4000001140a */
[--C-:B------:R-:W-:Y:S01]  /*75e0*/  SHF.R.S32.HI R6, RZ, 0x1f, R11.reuse ;  /* 0x0000001fff067819 */ /* 0x100fe2000001140b */
[----:B------:R-:W-:Y:S01]  /*75f0*/  IMAD R4, R3, -0x4, R4 ;  /* 0xfffffffc03047824 */ /* 0x000fe200078e0204 */
[----:B------:R-:W-:Y:S02]  /*7600*/  IADD3 R8, P3, P4, R10, c[0x0][0x200], R11 ;  /* 0x000080000a087a10 */ /* 0x000fe40007c7e00b */
[----:B------:R-:W-:Y:S02]  /*7610*/  ISETP.NE.U32.AND P0, PT, RZ, c[0x0][0x200], PT ;  /* 0x00008000ff007a0c */ /* 0x000fe40003f05070 */
[----:B------:R-:W-:-:S02]  /*7620*/  IADD3.X R5, R5, c[0x0][0x204], R6, P3, P4 ;  /* 0x0000810005057a10 */ /* 0x000fc40001fe8406 */
[----:B------:R-:W-:Y:S02]  /*7630*/  ISETP.NE.AND.EX P0, PT, RZ, c[0x0][0x204], PT, P0 ;  /* 0x00008100ff007a0c */ /* 0x000fe40003f05300 */
[----:B------:R-:W-:-:S09]  /*7640*/  IADD3 R6, R4, 0x420, RZ ;  /* 0x0000042004067810 */ /* 0x000fd20007ffe0ff */
.L_x_1309:
[----:B------:R-:W-:Y:S01]  /*7650*/  BSSY B1, `(.L_x_1297) ;  /* 0x000000b000017945 */ /* 0x000fe20003800000 */
[----:B------:R-:W-:Y:S01]  /*7660*/  MOV R4, R8 ;  /* 0x0000000800047202 */ /* 0x000fe20000000f00 */
[----:B------:R-:W-:Y:S05]  /*7670*/  @!P0 BRA `(.L_x_1298) ;  /* 0x0000004000008947 */ /* 0x000fea0003800000 */
[----:B------:R-:W2:Y:S02]  /*7680*/  LDG.E.U8 R8, [R4.64] ;  /* 0x0000002404087981 */ /* 0x000ea4000c1e1100 */
[----:B--2---:R-:W-:-:S13]  /*7690*/  ISETP.NE.AND P3, PT, R8, RZ, PT ;  /* 0x000000ff0800720c */ /* 0x004fda0003f65270 */
[----:B------:R-:W-:Y:S01]  /*76a0*/  @P3 IMAD.MOV.U32 R8, RZ, RZ, RZ ;  /* 0x000000ffff083224 */ /* 0x000fe200078e00ff */
[----:B------:R-:W-:Y:S05]  /*76b0*/  @P3 BRA `(.L_x_1299) ;  /* 0x0000004000003947 */ /* 0x000fea0003800000 */
.L_x_1298:
[----:B------:R-:W0:Y:S02]  /*76c0*/  LDS R8, [R6+-0x400] ;  /* 0xfffc000006087984 */ /* 0x000e240000000800 */
[----:B01----:R-:W-:-:S04]  /*76d0*/  FADD.FTZ R8, -R20, R8 ;  /* 0x0000000814087221 */ /* 0x003fc80000010100 */
[----:B------:R-:W-:-:S06]  /*76e0*/  FMUL.FTZ R8, R8, 1.4426950216293334961 ;  /* 0x3fb8aa3b08087820 */ /* 0x000fcc0000410000 */
[----:B------:R-:W0:Y:S02]  /*76f0*/  MUFU.EX2 R8, R8 ;  /* 0x0000000800087308 */ /* 0x000e240000000800 */
.L_x_1299:
[----:B------:R-:W-:Y:S05]  /*7700*/  BSYNC B1 ;  /* 0x0000000000017941 */ /* 0x000fea0003800000 */
.L_x_1297:
[----:B0-----:R0:W-:Y:S01]  /*7710*/  STS [R6+-0x400], R8 ;  /* 0xfffc000806007388 */ /* 0x0011e20000000800 */
[----:B------:R-:W-:Y:S01]  /*7720*/  BSSY B1, `(.L_x_1300) ;  /* 0x000000b000017945 */ /* 0x000fe20003800000 */
[----:B------:R-:W-:Y:S01]  /*7730*/  FADD.FTZ R12, R8, R7 ;  /* 0x00000007080c7221 */ /* 0x000fe20000010000 */
[----:B------:R-:W-:Y:S05]  /*7740*/  @!P0 BRA `(.L_x_1301) ;  /* 0x0000004000008947 */ /* 0x000fea0003800000 */
[----:B------:R-:W2:Y:S02]  /*7750*/  LDG.E.U8 R7, [R4.64+0x80] ;  /* 0x0000802404077981 */ /* 0x000ea4000c1e1100 */
[----:B--2---:R-:W-:-:S13]  /*7760*/  ISETP.NE.AND P3, PT, R7, RZ, PT ;  /* 0x000000ff0700720c */ /* 0x004fda0003f65270 */
[----:B------:R-:W-:Y:S01]  /*7770*/  @P3 IMAD.MOV.U32 R7, RZ, RZ, RZ ;  /* 0x000000ffff073224 */ /* 0x000fe200078e00ff */
[----:B------:R-:W-:Y:S05]  /*7780*/  @P3 BRA `(.L_x_1302) ;  /* 0x0000004000003947 */ /* 0x000fea0003800000 */
.L_x_1301:
[----:B------:R-:W2:Y:S02]  /*7790*/  LDS R7, [R6+-0x200] ;  /* 0xfffe000006077984 */ /* 0x000ea40000000800 */
[----:B-12---:R-:W-:-:S04]  /*77a0*/  FADD.FTZ R7, -R20, R7 ;  /* 0x0000000714077221 */ /* 0x006fc80000010100 */
[----:B------:R-:W-:-:S06]  /*77b0*/  FMUL.FTZ R7, R7, 1.4426950216293334961 ;  /* 0x3fb8aa3b07077820 */ /* 0x000fcc0000410000 */
[----:B------:R-:W1:Y:S02]  /*77c0*/  MUFU.EX2 R7, R7 ;  /* 0x0000000700077308 */ /* 0x000e640000000800 */
.L_x_1302:
[----:B------:R-:W-:Y:S05]  /*77d0*/  BSYNC B1 ;  /* 0x0000000000017941 */ /* 0x000fea0003800000 */
.L_x_1300:
[----:B-1----:R1:W-:Y:S01]  /*77e0*/  STS [R6+-0x200], R7 ;  /* 0xfffe000706007388 */ /* 0x0023e20000000800 */
[----:B------:R-:W-:Y:S01]  /*77f0*/  BSSY B1, `(.L_x_1303) ;  /* 0x000000b000017945 */ /* 0x000fe20003800000 */
[----:B------:R-:W-:Y:S01]  /*7800*/  FADD.FTZ R12, R12, R7 ;  /* 0x000000070c0c7221 */ /* 0x000fe20000010000 */
[----:B------:R-:W-:Y:S05]  /*7810*/  @!P0 BRA `(.L_x_1304) ;  /* 0x0000004000008947 */ /* 0x000fea0003800000 */
[----:B-1----:R-:W2:Y:S02]  /*7820*/  LDG.E.U8 R7, [R4.64+0x100] ;  /* 0x0001002404077981 */ /* 0x002ea4000c1e1100 */
[----:B--2---:R-:W-:Y:S01]  /*7830*/  ISETP.NE.AND P3, PT, R7, RZ, PT ;  /* 0x000000ff0700720c */ /* 0x004fe20003f65270 */
[----:B------:R-:W-:-:S12]  /*7840*/  HFMA2.MMA R7, -RZ, RZ, 0, 0 ;  /* 0x00000000ff077435 */ /* 0x000fd800000001ff */
[----:B------:R-:W-:Y:S05]  /*7850*/  @P3 BRA `(.L_x_1305) ;  /* 0x0000004000003947 */ /* 0x000fea0003800000 */
.L_x_1304:
[----:B-1----:R-:W1:Y:S02]  /*7860*/  LDS R7, [R6] ;  /* 0x0000000006077984 */ /* 0x002e640000000800 */
[----:B-1----:R-:W-:-:S04]  /*7870*/  FADD.FTZ R7, -R20, R7 ;  /* 0x0000000714077221 */ /* 0x002fc80000010100 */
[----:B------:R-:W-:-:S06]  /*7880*/  FMUL.FTZ R7, R7, 1.4426950216293334961 ;  /* 0x3fb8aa3b07077820 */ /* 0x000fcc0000410000 */
[----:B------:R-:W1:Y:S02]  /*7890*/  MUFU.EX2 R7, R7 ;  /* 0x0000000700077308 */ /* 0x000e640000000800 */
.L_x_1305:
[----:B------:R-:W-:Y:S05]  /*78a0*/  BSYNC B1 ;  /* 0x0000000000017941 */ /* 0x000fea0003800000 */
.L_x_1303:
[----:B-1----:R1:W-:Y:S01]  /*78b0*/  STS [R6], R7 ;  /* 0x0000000706007388 */ /* 0x0023e20000000800 */
[----:B------:R-:W-:Y:S01]  /*78c0*/  BSSY B1, `(.L_x_1306) ;  /* 0x000000b000017945 */ /* 0x000fe20003800000 */
[----:B------:R-:W-:Y:S01]  /*78d0*/  FADD.FTZ R12, R12, R7 ;  /* 0x000000070c0c7221 */ /* 0x000fe20000010000 */
[----:B------:R-:W-:Y:S05]  /*78e0*/  @!P0 BRA `(.L_x_1307) ;  /* 0x0000004000008947 */ /* 0x000fea0003800000 */
[----:B-1----:R-:W2:Y:S02]  /*78f0*/  LDG.E.U8 R7, [R4.64+0x180] ;  /* 0x0001802404077981 */ /* 0x002ea4000c1e1100 */
[----:B--2---:R-:W-:-:S13]  /*7900*/  ISETP.NE.AND P3, PT, R7, RZ, PT ;  /* 0x000000ff0700720c */ /* 0x004fda0003f65270 */
[----:B------:R-:W-:Y:S01]  /*7910*/  @P3 IMAD.MOV.U32 R11, RZ, RZ, RZ ;  /* 0x000000ffff0b3224 */ /* 0x000fe200078e00ff */
[----:B------:R-:W-:Y:S05]  /*7920*/  @P3 BRA `(.L_x_1308) ;  /* 0x0000004000003947 */ /* 0x000fea0003800000 */
.L_x_1307:
[----:B-1----:R-:W1:Y:S02]  /*7930*/  LDS R7, [R6+0x200] ;  /* 0x0002000006077984 */ /* 0x002e640000000800 */
[----:B-1----:R-:W-:-:S04]  /*7940*/  FADD.FTZ R7, -R20, R7 ;  /* 0x0000000714077221 */ /* 0x002fc80000010100 */
[----:B------:R-:W-:-:S04]  /*7950*/  FMUL.FTZ R7, R7, 1.4426950216293334961 ;  /* 0x3fb8aa3b07077820 */ /* 0x000fc80000410000 */
[----:B------:R1:W2:Y:S03]  /*7960*/  MUFU.EX2 R11, R7 ;  /* 0x00000007000b7308 */ /* 0x0002a60000000800 */
.L_x_1308:
[----:B------:R-:W-:Y:S05]  /*7970*/  BSYNC B1 ;  /* 0x0000000000017941 */ /* 0x000fea0003800000 */
.L_x_1306:
[----:B------:R-:W-:Y:S01]  /*7980*/  IADD3 R10, R10, 0x200, RZ ;  /* 0x000002000a0a7810 */ /* 0x000fe20007ffe0ff */
[----:B--2---:R2:W-:Y:S01]  /*7990*/  STS [R6+0x200], R11 ;  /* 0x0002000b06007388 */ /* 0x0045e20000000800 */
[----:B0-----:R-:W-:Y:S01]  /*79a0*/  IADD3 R8, P4, R4, 0x200, RZ ;  /* 0x0000020004087810 */ /* 0x001fe20007f9e0ff */
[----:B-1----:R-:W-:Y:S01]  /*79b0*/  FADD.FTZ R7, R12, R11 ;  /* 0x0000000b0c077221 */ /* 0x002fe20000010000 */
[----:B------:R-:W-:-:S03]  /*79c0*/  ISETP.GE.AND P3, PT, R10, R17, PT ;  /* 0x000000110a00720c */ /* 0x000fc60003f66270 */
[----:B------:R-:W-:Y:S01]  /*79d0*/  IMAD.X R5, RZ, RZ, R5, P4 ;  /* 0x000000ffff057224 */ /* 0x000fe200020e0605 */
[----:B--2---:R-:W-:-:S09]  /*79e0*/  IADD3 R6, R6, 0x800, RZ ;  /* 0x0000080006067810 */ /* 0x004fd20007ffe0ff */
[----:B------:R-:W-:Y:S05]  /*79f0*/  @!P3 BRA `(.L_x_1309) ;  /* 0xfffffc500000b947 */ /* 0x000fea000383ffff */
.L_x_1290:
[----:B------:R-:W-:Y:S05]  /*7a00*/  BSYNC B0 ;  /* 0x0000000000007941 */ /* 0x000fea0003800000 */
.L_x_1289:
[----:B0-----:R-:W0:Y:S01]  /*7a10*/  SHFL.BFLY PT, R4, R7, 0x10, 0x1f ;  /* 0x0e001f0007047f89 */ /* 0x001e2200000e0000 */
[----:B------:R-:W-:-:S04]  /*7a20*/  LOP3.LUT P0, R10, R22, 0x1f, RZ, 0xc0, !PT ;  /* 0x0000001f160a7812 */ /* 0x000fc8000780c0ff */
[----:B------:R-:W-:Y:S01]  /*7a30*/  ISETP.GT.U32.AND P3, PT, R10, 0x3, PT ;  /* 0x000000030a00780c */ /* 0x000fe20003f64070 */
[----:B0-----:R-:W-:-:S08]  /*7a40*/  FADD.FTZ R4, R4, R7 ;  /* 0x0000000704047221 */ /* 0x001fd00000010000 */
[----:B------:R-:W-:Y:S01]  /*7a50*/  @!P0 SHF.R.U32.HI R7, RZ, 0x3, R22 ;  /* 0x00000003ff078819 */ /* 0x000fe20000011616 */
[----:B------:R-:W0:Y:S03]  /*7a60*/  SHFL.BFLY PT, R5, R4, 0x8, 0x1f ;  /* 0x0d001f0004057f89 */ /* 0x000e2600000e0000 */
        /* <DEDUP_REMOVED lines=15> */
[----:B------:R0:W2:Y:S01]  /*7b60*/  SHFL.IDX PT, R6, R4, RZ, 0x1f ;  /* 0x00001fff04067589 */ /* 0x0000a200000e0000 */
[----:B------:R-:W-:Y:S05]  /*7b70*/  @P1 BRA.U `(.L_x_1310) ;  /* 0x0000049100001947 */ /* 0x000fea0003800000 */
[----:B------:R-:W3:Y:S01]  /*7b80*/  LDC.U8 R15, c[0x0][0x26c] ;  /* 0x00009b00ff0f7b82 */ /* 0x000ee20000000000 */
[----:B------:R-:W-:Y:S01]  /*7b90*/  BSSY B0, `(.L_x_1310) ;  /* 0x0000047000007945 */ /* 0x000fe20003800000 */
[----:B---3--:R-:W-:-:S13]  /*7ba0*/  ISETP.NE.AND P0, PT, R15, RZ, PT ;  /* 0x000000ff0f00720c */ /* 0x008fda0003f05270 */
[----:B------:R-:W-:-:S05]  /*7bb0*/  @P0 MOV R5, c[0x0][0x268] ;  /* 0x00009a0000050a02 */ /* 0x000fca0000000f00 */
[----:B------:R-:W-:Y:S02]  /*7bc0*/  @P0 IMAD R24, R24, R5, c[0x0][0x1ec] ;  /* 0x00007b0018180624 */ /* 0x000fe400078e0205 */
[----:B0-----:R-:W-:Y:S02]  /*7bd0*/  CS2R R4, SRZ ;  /* 0x0000000000047805 */ /* 0x001fe4000001ff00 */
[----:B------:R-:W-:-:S04]  /*7be0*/  @P0 IMAD R7, R24, c[0x0][0x1d4], RZ ;  /* 0x0000750018070a24 */ /* 0x000fc800078e02ff */
[--C-:B------:R-:W-:Y:S01]  /*7bf0*/  @P0 IMAD.MOV.U32 R4, RZ, RZ, R7.reuse ;  /* 0x000000ffff040224 */ /* 0x100fe200078e0007 */
[----:B------:R-:W-:Y:S01]  /*7c00*/  @P0 SHF.R.S32.HI R5, RZ, 0x1f, R7 ;  /* 0x0000001fff050819 */ /* 0x000fe20000011407 */
[----:B------:R-:W-:Y:S05]  /*7c10*/  @P1 BRA `(.L_x_1311) ;  /* 0x000003e000001947 */ /* 0x000fea0003800000 */
[----:B------:R-:W-:Y:S01]  /*7c20*/  LOP3.LUT R7, RZ, R3, RZ, 0x33, !PT ;  /* 0x00000003ff077212 */ /* 0x000fe200078e33ff */
[----:B--2---:R-:W-:Y:S01]  /*7c30*/  FADD.FTZ R6, R6, 9.9999999747524270788e-07 ;  /* 0x358637bd06067421 */ /* 0x004fe20000010000 */
[----:B------:R-:W-:Y:S02]  /*7c40*/  BSSY B1, `(.L_x_1312) ;  /* 0x0000019000017945 */ /* 0x000fe40003800000 */
[----:B------:R-:W-:Y:S01]  /*7c50*/  IADD3 R7, -R22, R17, R7 ;  /* 0x0000001116077210 */ /* 0x000fe20007ffe107 */
[----:B------:R0:W2:Y:S03]  /*7c60*/  MUFU.RCP R13, R6 ;  /* 0x00000006000d7308 */ /* 0x0000a60000001000 */
[----:B------:R-:W-:-:S02]  /*7c70*/  LEA.HI R8, R7, 0x1, RZ, 0x19 ;  /* 0x0000000107087811 */ /* 0x000fc400078fc8ff */
[----:B------:R-:W-:Y:S02]  /*7c80*/  ISETP.GE.U32.AND P1, PT, R7, 0x180, PT ;  /* 0x000001800700780c */ /* 0x000fe40003f26070 */
[----:B------:R-:W-:-:S13]  /*7c90*/  LOP3.LUT P3, R8, R8, 0x3, RZ, 0xc0, !PT ;  /* 0x0000000308087812 */ /* 0x000fda000786c0ff */
[----:B------:R-:W-:Y:S05]  /*7ca0*/  @!P3 BRA `(.L_x_1313) ;  /* 0x000001200000b947 */ /* 0x000fea0003800000 */
[----:B0-2---:R-:W-:Y:S02]  /*7cb0*/  IADD3 R11, P3, R9, R4, RZ ;  /* 0x00000004090b7210 */ /* 0x005fe40007f7e0ff */
[----:B------:R-:W-:Y:S02]  /*7cc0*/  IADD3 R25, R25, 0x420, RZ ;  /* 0x0000042019197810 */ /* 0x000fe40007ffe0ff */
[----:B------:R-:W-:Y:S02]  /*7cd0*/  LEA R10, P4, R11, c[0x0][0x260], 0x2 ;  /* 0x000098000b0a7a11 */ /* 0x000fe400078810ff */
[----:B------:R-:W-:-:S04]  /*7ce0*/  LEA.HI.X.SX32 R6, R9, R5, 0x1, P3 ;  /* 0x0000000509067211 */ /* 0x000fc800018f0eff */
[----:B------:R-:W-:-:S03]  /*7cf0*/  LEA.HI.X R11, R11, c[0x0][0x264], R6, 0x2, P4 ;  /* 0x000099000b0b7a11 */ /* 0x000fc600020f1406 */
.L_x_1314:
[----:B--2---:R-:W0:Y:S01]  /*7d00*/  LDS R6, [R25] ;  /* 0x0000000019067984 */ /* 0x004e220000000800 */
[----:B------:R-:W-:Y:S02]  /*7d10*/  @P0 MOV R7, R11 ;  /* 0x0000000b00070202 */ /* 0x000fe40000000f00 */
[----:B------:R-:W-:Y:S02]  /*7d20*/  IADD3 R8, R8, -0x1, RZ ;  /* 0xffffffff08087810 */ /* 0x000fe40007ffe0ff */
[----:B------:R-:W-:Y:S02]  /*7d30*/  IADD3 R9, R9, 0x80, RZ ;  /* 0x0000008009097810 */ /* 0x000fe40007ffe0ff */
[----:B------:R-:W-:Y:S01]  /*7d40*/  ISETP.NE.AND P4, PT, R8, RZ, PT ;  /* 0x000000ff0800720c */ /* 0x000fe20003f85270 */
[----:B0-----:R-:W-:Y:S02]  /*7d50*/  FMUL.FTZ R12, R6, R13 ;  /* 0x0000000d060c7220 */ /* 0x001fe40000410000 */
[----:B------:R-:W-:Y:S01]  /*7d60*/  @P0 IMAD.MOV.U32 R6, RZ, RZ, R10 ;  /* 0x000000ffff060224 */ /* 0x000fe200078e000a */
[----:B------:R-:W-:-:S02]  /*7d70*/  IADD3 R10, P3, R10, 0x200, RZ ;  /* 0x000002000a0a7810 */ /* 0x000fc40007f7e0ff */
[----:B------:R0:W-:Y:S03]  /*7d80*/  STS [R25], R12 ;  /* 0x0000000c19007388 */ /* 0x0001e60000000800 */
[----:B------:R-:W-:Y:S01]  /*7d90*/  IMAD.X R11, RZ, RZ, R11, P3 ;  /* 0x000000ffff0b7224 */ /* 0x000fe200018e060b */
[----:B------:R2:W-:Y:S01]  /*7da0*/  @P0 STG.E [R6.64], R12 ;  /* 0x0000000c06000986 */ /* 0x0005e2000c101924 */
[----:B0-----:R-:W-:Y:S02]  /*7db0*/  IADD3 R25, R25, 0x200, RZ ;  /* 0x0000020019197810 */ /* 0x001fe40007ffe0ff */
[----:B------:R-:W-:Y:S05]  /*7dc0*/  @P4 BRA `(.L_x_1314) ;  /* 0xffffff3000004947 */ /* 0x000fea000383ffff */
.L_x_1313:
[----:B0-2---:R-:W-:Y:S05]  /*7dd0*/  BSYNC B1 ;  /* 0x0000000000017941 */ /* 0x005fea0003800000 */
.L_x_1312:
[----:B------:R-:W-:Y:S05]  /*7de0*/  @!P1 BRA `(.L_x_1311) ;  /* 0x0000021000009947 */ /* 0x000fea0003800000 */
[----:B------:R-:W-:Y:S01]  /*7df0*/  IADD3 R12, P0, R9, R4, RZ ;  /* 0x00000004090c7210 */ /* 0x000fe20007f1e0ff */
[----:B------:R-:W-:Y:S01]  /*7e00*/  IMAD.SHL.U32 R4, R3, 0x4, RZ ;  /* 0x0000000403047824 */ /* 0x000fe200078e00ff */
[----:B------:R-:W-:Y:S02]  /*7e10*/  ISETP.NE.AND P3, PT, R15, RZ, PT ;  /* 0x000000ff0f00720c */ /* 0x000fe40003f65270 */
[----:B------:R-:W-:-:S02]  /*7e20*/  LEA R11, P1, R12, c[0x0][0x260], 0x2 ;  /* 0x000098000c0b7a11 */ /* 0x000fc400078210ff */
[C---:B------:R-:W-:Y:S02]  /*7e30*/  LEA.HI.X.SX32 R5, R9.reuse, R5, 0x1, P0 ;  /* 0x0000000509057211 */ /* 0x040fe400000f0eff */
[----:B------:R-:W-:Y:S02]  /*7e40*/  LEA R4, R9, -R4, 0x2 ;  /* 0x8000000409047211 */ /* 0x000fe400078e10ff */
[----:B------:R-:W-:Y:S02]  /*7e50*/  LEA.HI.X R12, R12, c[0x0][0x264], R5, 0x2, P1 ;  /* 0x000099000c0c7a11 */ /* 0x000fe400008f1405 */
[----:B------:R-:W-:-:S05]  /*7e60*/  IADD3 R6, R4, 0x420, RZ ;  /* 0x0000042004067810 */ /* 0x000fca0007ffe0ff */
.L_x_1315:
[----:B------:R-:W0:Y:S01]  /*7e70*/  LDS R4, [R6+0x600] ;  /* 0x0006000006047984 */ /* 0x000e220000000800 */
[----:B------:R-:W-:Y:S01]  /*7e80*/  IMAD.MOV.U32 R5, RZ, RZ, R12 ;  /* 0x000000ffff057224 */ /* 0x000fe200078e000c */
[----:B------:R-:W-:Y:S02]  /*7e90*/  IADD3 R9, R9, 0x200, RZ ;  /* 0x0000020009097810 */ /* 0x000fe40007ffe0ff */
[----:B------:R-:W2:Y:S02]  /*7ea0*/  LDS R7, [R6] ;  /* 0x0000000006077984 */ /* 0x000ea40000000800 */
[----:B------:R-:W-:-:S02]  /*7eb0*/  ISETP.GE.AND P0, PT, R9, R17, PT ;  /* 0x000000110900720c */ /* 0x000fc40003f06270 */
[----:B------:R-:W3:Y:S04]  /*7ec0*/  LDS R8, [R6+0x200] ;  /* 0x0002000006087984 */ /* 0x000ee80000000800 */
[----:B------:R-:W4:Y:S01]  /*7ed0*/  LDS R10, [R6+0x400] ;  /* 0x00040000060a7984 */ /* 0x000f220000000800 */
[-C--:B0-----:R-:W-:Y:S02]  /*7ee0*/  FMUL.FTZ R23, R4, R13.reuse ;  /* 0x0000000d04177220 */ /* 0x081fe40000410000 */
[----:B------:R-:W-:Y:S02]  /*7ef0*/  IMAD.MOV.U32 R4, RZ, RZ, R11 ;  /* 0x000000ffff047224 */ /* 0x000fe400078e000b */
[-C--:B--2---:R-:W-:Y:S01]  /*7f00*/  FMUL.FTZ R15, R7, R13.reuse ;  /* 0x0000000d070f7220 */ /* 0x084fe20000410000 */
[----:B------:R-:W-:Y:S01]  /*7f10*/  IADD3 R7, R6, 0x800, RZ ;  /* 0x0000080006077810 */ /* 0x000fe20007ffe0ff */
[----:B------:R-:W-:Y:S01]  /*7f20*/  STS [R6+0x600], R23 ;  /* 0x0006001706007388 */ /* 0x000fe20000000800 */
[----:B------:R-:W-:Y:S01]  /*7f30*/  IADD3 R11, P1, R4, 0x800, RZ ;  /* 0x00000800040b7810 */ /* 0x000fe20007f3e0ff */
[----:B---3--:R-:W-:-:S02]  /*7f40*/  FMUL.FTZ R19, R8, R13 ;  /* 0x0000000d08137220 */ /* 0x008fc40000410000 */
[----:B------:R-:W-:Y:S01]  /*7f50*/  @P3 STG.E [R4.64+0x600], R23 ;  /* 0x0006001704003986 */ /* 0x000fe2000c101924 */
[----:B------:R-:W-:Y:S01]  /*7f60*/  IADD3.X R12, RZ, R5, RZ, P1, !PT ;  /* 0x00000005ff0c7210 */ /* 0x000fe20000ffe4ff */
[----:B----4-:R-:W-:Y:S02]  /*7f70*/  FMUL.FTZ R21, R10, R13 ;  /* 0x0000000d0a157220 */ /* 0x010fe40000410000 */
[----:B------:R-:W-:Y:S04]  /*7f80*/  @P3 STG.E [R4.64], R15 ;  /* 0x0000000f04003986 */ /* 0x000fe8000c101924 */
[----:B------:R-:W-:Y:S04]  /*7f90*/  @P3 STG.E [R4.64+0x200], R19 ;  /* 0x0002001304003986 */ /* 0x000fe8000c101924 */
[----:B------:R-:W-:Y:S04]  /*7fa0*/  @P3 STG.E [R4.64+0x400], R21 ;  /* 0x0004001504003986 */ /* 0x000fe8000c101924 */
[----:B------:R-:W-:Y:S04]  /*7fb0*/  STS [R6], R15 ;  /* 0x0000000f06007388 */ /* 0x000fe80000000800 */
[----:B------:R-:W-:Y:S04]  /*7fc0*/  STS [R6+0x200], R19 ;  /* 0x0002001306007388 */ /* 0x000fe80000000800 */
[----:B------:R0:W-:Y:S02]  /*7fd0*/  STS [R6+0x400], R21 ;  /* 0x0004001506007388 */ /* 0x0001e40000000800 */
[----:B0-----:R-:W-:Y:S01]  /*7fe0*/  IMAD.MOV.U32 R6, RZ, RZ, R7 ;  /* 0x000000ffff067224 */ /* 0x001fe200078e0007 */
[----:B------:R-:W-:Y:S05]  /*7ff0*/  @!P0 BRA `(.L_x_1315) ;  /* 0xfffffe7000008947 */ /* 0x000fea000383ffff */
.L_x_1311:
[----:B------:R-:W-:Y:S05]  /*8000*/  BSYNC B0 ;  /* 0x0000000000007941 */ /* 0x000fea0003800000 */
.L_x_1310:
[----:B------:R-:W3:Y:S01]  /*8010*/  S2R R15, SR_CTAID.X ;  /* 0x00000000000f7919 */ /* 0x000ee20000002500 */
[----:B------:R-:W-:Y:S01]  /*8020*/  SHF.R.S32.HI R5, RZ, 0x1f, R26 ;  /* 0x0000001fff057819 */ /* 0x000fe2000001141a */
[----:B------:R-:W-:Y:S01]  /*8030*/  IMAD R16, R16, c[0x0][0x1d8], RZ ;  /* 0x0000760010107a24 */ /* 0x000fe200078e02ff */
[----:B------:R-:W-:Y:S01]  /*8040*/  SHF.R.S32.HI R14, RZ, 0x5, R14 ;  /* 0x00000005ff0e7819 */ /* 0x000fe2000001140e */
[----:B------:R-:W-:Y:S01]  /*8050*/  ULDC UR4, c[0x0][0x1d4] ;  /* 0x0000750000047ab9 */ /* 0x000fe20000000800 */
[----:B------:R-:W-:Y:S01]  /*8060*/  LEA.HI R5, R5, R26, RZ, 0x2 ;  /* 0x0000001a05057211 */ /* 0x000fe200078f10ff */
[----:B------:R-:W-:Y:S01]  /*8070*/  UIMAD UR4, UR4, 0x60, URZ ;  /* 0x00000060040478a4 */ /* 0x000fe2000f8e023f */
[C---:B------:R-:W-:Y:S01]  /*8080*/  ISETP.GT.OR P1, PT, R0.reuse, 0x17, P2 ;  /* 0x000000170000780c */ /* 0x040fe20001724670 */
[----:B------:R-:W-:Y:S01]  /*8090*/  BSSY B0, `(.L_x_1316) ;  /* 0x000001b000007945 */ /* 0x000fe20003800000 */
[----:B------:R-:W-:Y:S01]  /*80a0*/  LOP3.LUT R5, R5, 0xfffffffc, RZ, 0xc0, !PT ;  /* 0xfffffffc05057812 */ /* 0x000fe200078ec0ff */
[----:B------:R-:W-:Y:S01]  /*80b0*/  IMAD.MOV.U32 R11, RZ, RZ, RZ ;  /* 0x000000ffff0b7224 */ /* 0x000fe200078e00ff */
[C---:B------:R-:W-:Y:S01]  /*80c0*/  SHF.L.U32 R12, R0.reuse, 0x2, RZ ;  /* 0x00000002000c7819 */ /* 0x040fe200000006ff */
[----:B--2---:R-:W-:Y:S01]  /*80d0*/  CS2R R6, SRZ ;  /* 0x0000000000067805 */ /* 0x004fe2000001ff00 */
[----:B------:R-:W-:Y:S01]  /*80e0*/  ISETP.GT.AND P3, PT, R0, 0x17, PT ;  /* 0x000000170000780c */ /* 0x000fe20003f64270 */
[----:B------:R-:W-:-:S05]  /*80f0*/  IMAD.IADD R5, R26, 0x1, -R5 ;  /* 0x000000011a057824 */ /* 0x000fca00078e0a05 */
[CC--:B------:R-:W-:Y:S02]  /*8100*/  ISETP.NE.OR P1, PT, R14.reuse, R5.reuse, P1 ;  /* 0x000000050e00720c */ /* 0x0c0fe40000f25670 */
[----:B------:R-:W-:Y:S02]  /*8110*/  ISETP.NE.AND P0, PT, R14, R5, PT ;  /* 0x000000050e00720c */ /* 0x000fe40003f05270 */
[----:B0-----:R-:W-:Y:S01]  /*8120*/  CS2R R4, SRZ ;  /* 0x0000000000047805 */ /* 0x001fe2000001ff00 */
[--C-:B---3--:R-:W-:Y:S02]  /*8130*/  IMAD R13, R2, c[0x0][0x1d8], R15.reuse ;  /* 0x00007600020d7a24 */ /* 0x108fe400078e020f */
[----:B------:R-:W-:Y:S02]  /*8140*/  IMAD R23, R16, c[0x0][0x1d0], R15 ;  /* 0x0000740010177a24 */ /* 0x000fe400078e020f */
[--C-:B------:R-:W-:Y:S02]  /*8150*/  IMAD R16, R13, UR4, R12.reuse ;  /* 0x000000040d107c24 */ /* 0x100fe4000f8e020c */
[----:B------:R-:W-:-:S03]  /*8160*/  IMAD R23, R23, UR4, R12 ;  /* 0x0000000417177c24 */ /* 0x000fc6000f8e020c */
[----:B------:R-:W-:Y:S02]  /*8170*/  SHF.R.S32.HI R19, RZ, 0x1f, R16 ;  /* 0x0000001fff137819 */ /* 0x000fe40000011410 */
        /* <DEDUP_REMOVED lines=11> */
.L_x_1318:
[----:B-----5:R0:W-:Y:S02]  /*8230*/  STS.128 [R0.X16+0x220], R4 ;  /* 0x0002200400007388 */ /* 0x0201e4000000cc00 */
.L_x_1317:
[----:B------:R-:W-:Y:S05]  /*8240*/  BSYNC B0 ;  /* 0x0000000000007941 */ /* 0x000fea0003800000 */
.L_x_1316:
[----:B------:R-:W-:Y:S01]  /*8250*/  BAR.SYNC.DEFER_BLOCKING 0x0 ;  /* 0x0000000000007b1d */ /* 0x000fe20000010000 */
[----:B------:R-:W-:Y:S01]  /*8260*/  HFMA2.MMA R10, -RZ, RZ, 0, 0 ;  /* 0x00000000ff0a7435 */ /* 0x000fe200000001ff */
[----:B------:R-:W-:-:S04]  /*8270*/  CS2R R8, SRZ ;  /* 0x0000000000087805 */ /* 0x000fc8000001ff00 */
[----:B------:R-:W-:Y:S01]  /*8280*/  BSSY B0, `(.L_x_1319) ;  /* 0x0000172000007945 */ /* 0x000fe20003800000 */
[----:B------:R-:W-:Y:S05]  /*8290*/  @P3 BRA `(.L_x_1320) ;  /* 0x0000170000003947 */ /* 0x000fea0003800000 */
[----:B------:R-:W-:Y:S01]  /*82a0*/  IMAD.IADD R25, R14, 0x1, R3 ;  /* 0x000000010e197824 */ /* 0x000fe200078e0203 */
[----:B------:R-:W-:Y:S01]  /*82b0*/  IMNMX R38, R26, c[0x0][0x1d4], PT ;  /* 0x000075001a267a17 */ /* 0x000fe20003800200 */
[----:B------:R-:W-:Y:S01]  /*82c0*/  BSSY B1, `(.L_x_1321) ;  /* 0x0000090000017945 */ /* 0x000fe20003800000 */
[----:B------:R-:W-:Y:S01]  /*82d0*/  CS2R R10, SRZ ;  /* 0x00000000000a7805 */ /* 0x000fe2000001ff00 */
[----:B------:R-:W-:-:S05]  /*82e0*/  IMAD R8, R25, 0x60, RZ ;  /* 0x0000006019087824 */ /* 0x000fca00078e02ff */
[----:B------:R-:W-:-:S04]  /*82f0*/  IADD3 R9, P1, R16, R8, RZ ;  /* 0x0000000810097210 */ /* 0x000fc80007f3e0ff */
[----:B------:R-:W-:Y:S02]  /*8300*/  LEA.HI.X.SX32 R8, R8, R19, 0x1, P1 ;  /* 0x0000001308087211 */ /* 0x000fe400008f0eff */
[----:B------:R-:W-:Y:S02]  /*8310*/  ISETP.GE.AND P1, PT, R25, R38, PT ;  /* 0x000000261900720c */ /* 0x000fe40003f26270 */
[----:B-1----:R-:W-:-:S04]  /*8320*/  LEA R20, P4, R9, c[0x0][0x1a0], 0x2 ;  /* 0x0000680009147a11 */ /* 0x002fc800078810ff */
[----:B------:R-:W-:Y:S02]  /*8330*/  LEA.HI.X R21, R9, c[0x0][0x1a4], R8, 0x2, P4 ;  /* 0x0000690009157a11 */ /* 0x000fe400020f1408 */
[----:B------:R-:W-:-:S05]  /*8340*/  CS2R R8, SRZ ;  /* 0x0000000000087805 */ /* 0x000fca000001ff00 */
[----:B------:R-:W-:Y:S05]  /*8350*/  @P1 BRA `(.L_x_1322) ;  /* 0x0000086000001947 */ /* 0x000fea0003800000 */
[----:B------:R-:W-:Y:S01]  /*8360*/  ULDC UR4, c[0x0][0x1d4] ;  /* 0x0000750000047ab9 */ /* 0x000fe20000000800 */
[----:B------:R-:W-:Y:S01]  /*8370*/  IMAD.MOV R9, RZ, RZ, -R17 ;  /* 0x000000ffff097224 */ /* 0x000fe200078e0a11 */
[----:B------:R-:W-:Y:S01]  /*8380*/  ULOP3.LUT UR4, URZ, UR4, URZ, 0x33, !UPT ;  /* 0x000000043f047292 */ /* 0x000fe2000f8e333f */
[----:B------:R-:W-:Y:S01]  /*8390*/  IADD3 R8, -R3, -0x2, -R14 ;  /* 0xfffffffe03087810 */ /* 0x000fe20007ffe90e */
[----:B------:R-:W-:Y:S01]  /*83a0*/  IMAD.MOV.U32 R35, RZ, RZ, 0x4 ;  /* 0x00000004ff237424 */ /* 0x000fe200078e00ff */
[----:B------:R-:W-:Y:S01]  /*83b0*/  BSSY B2, `(.L_x_1323) ;  /* 0x0000030000027945 */ /* 0x000fe20003800000 */
[----:B------:R-:W-:Y:S01]  /*83c0*/  IMAD.MOV.U32 R39, RZ, RZ, R25 ;  /* 0x000000ffff277224 */ /* 0x000fe200078e0019 */
[----:B------:R-:W-:Y:S01]  /*83d0*/  CS2R R10, SRZ ;  /* 0x00000000000a7805 */ /* 0x000fe2000001ff00 */
[----:B------:R-:W-:-:S04]  /*83e0*/  IMNMX R9, R9, UR4, !PT ;  /* 0x0000000409097c17 */ /* 0x000fc8000f800200 */
[----:B------:R-:W-:Y:S01]  /*83f0*/  IADD3 R29, R8, -R9, RZ ;  /* 0x80000009081d7210 */ /* 0x000fe20007ffe0ff */
[----:B------:R-:W-:-:S03]  /*8400*/  IMAD R9, R18, c[0x0][0x1d8], R15 ;  /* 0x0000760012097a24 */ /* 0x000fc600078e020f */
[----:B------:R-:W-:Y:S01]  /*8410*/  LOP3.LUT P1, RZ, R29, 0x4, RZ, 0xc0, !PT ;  /* 0x000000041dff7812 */ /* 0x000fe2000782c0ff */
[----:B------:R-:W-:Y:S02]  /*8420*/  IMAD R34, R9, 0x60, R12 ;  /* 0x0000006009227824 */ /* 0x000fe400078e020c */
[----:B------:R-:W-:Y:S02]  /*8430*/  CS2R R8, SRZ ;  /* 0x0000000000087805 */ /* 0x000fe4000001ff00 */
[----:B------:R-:W-:-:S08]  /*8440*/  IMAD.WIDE R34, R34, R35, c[0x0][0x238] ;  /* 0x00008e0022227625 */ /* 0x000fd000078e0223 */
        /* <DEDUP_REMOVED lines=33> */
.L_x_1325:
[C---:B-12--5:R-:W-:Y:S01]  /*8660*/  FFMA.FTZ R8, R30.reuse, R40, RZ ;  /* 0x000000281e087223 */ /* 0x066fe200000100ff */
[----:B------:R-:W-:Y:S01]  /*8670*/  IADD3 R39, R25, 0x4, RZ ;  /* 0x0000000419277810 */ /* 0x000fe20007ffe0ff */
[C---:B------:R-:W-:Y:S02]  /*8680*/  FFMA.FTZ R9, R30.reuse, R41, RZ ;  /* 0x000000291e097223 */ /* 0x040fe400000100ff */
[C---:B------:R-:W-:Y:S02]  /*8690*/  FFMA.FTZ R10, R30.reuse, R42, RZ ;  /* 0x0000002a1e0a7223 */ /* 0x040fe400000100ff */
[----:B------:R-:W-:Y:S02]  /*86a0*/  FFMA.FTZ R11, R30, R43, RZ ;  /* 0x0000002b1e0b7223 */ /* 0x000fe400000100ff */
.L_x_1324:
[----:B------:R-:W-:Y:S05]  /*86b0*/  BSYNC B2 ;  /* 0x0000000000027941 */ /* 0x000fea0003800000 */
.L_x_1323:
[----:B------:R-:W-:-:S13]  /*86c0*/  LOP3.LUT P1, RZ, R29, 0xfffffffc, RZ, 0xc0, !PT ;  /* 0xfffffffc1dff7812 */ /* 0x000fda000782c0ff */
[----:B------:R-:W-:Y:S05]  /*86d0*/  @!P1 BRA `(.L_x_1322) ;  /* 0x000004e000009947 */ /* 0x000fea0003800000 */
[----:B------:R-:W-:Y:S01]  /*86e0*/  IMAD R36, R2, c[0x0][0x1d4], RZ ;  /* 0x0000750002247a24 */ /* 0x000fe200078e02ff */
[----:B------:R-:W-:Y:S01]  /*86f0*/  SHF.R.S32.HI R29, RZ, 0x1f, R39 ;  /* 0x0000001fff1d7819 */ /* 0x000fe20000011427 */
[----:B------:R-:W-:Y:S01]  /*8700*/  ULDC UR4, c[0x0][0x1ec] ;  /* 0x00007b0000047ab9 */ /* 0x000fe20000000800 */
[----:B------:R-:W-:Y:S01]  /*8710*/  MOV R32, c[0x0][0x1d8] ;  /* 0x0000760000207a02 */ /* 0x000fe20000000f00 */
[----:B------:R-:W-:Y:S01]  /*8720*/  UISETP.NE.AND UP0, UPT, URZ, UR4, UPT ;  /* 0x000000043f00728c */ /* 0x000fe2000bf05270 */
[C---:B------:R-:W-:Y:S01]  /*8730*/  IADD3 R31, P1, R36.reuse, R39, RZ ;  /* 0x00000027241f7210 */ /* 0x040fe20007f3e0ff */
[C---:B------:R-:W-:Y:S01]  /*8740*/  IMAD R40, R39.reuse, 0x60, RZ ;  /* 0x0000006027287824 */ /* 0x040fe200078e02ff */
[----:B------:R-:W-:Y:S02]  /*8750*/  LEA R30, R39, 0x10, 0x2 ;  /* 0x00000010271e7811 */ /* 0x000fe400078e10ff */
        /* <DEDUP_REMOVED lines=8> */
.L_x_1328:
[----:B------:R-:W-:Y:S01]  /*87e0*/  IMAD.MOV.U32 R30, RZ, RZ, R32 ;  /* 0x000000ffff1e7224 */ /* 0x000fe200078e0020 */
[----:B------:R-:W-:-:S04]  /*87f0*/  ISETP.NE.AND P5, PT, R28, RZ, PT ;  /* 0x000000ff1c00720c */ /* 0x000fc80003fa5270 */
[----:B------:R-:W2:Y:S01]  /*8800*/  LDG.E R32, [R30.64] ;  /* 0x000000241e207981 */ /* 0x000ea2000c1e1900 */
[----:B------:R-:W-:-:S04]  /*8810*/  IADD3 R33, P4, R16, R40, RZ ;  /* 0x0000002810217210 */ /* 0x000fc80007f9e0ff */
[----:B------:R-:W-:Y:S02]  /*8820*/  LEA.HI.X.SX32 R42, R40, R19, 0x1, P4 ;  /* 0x00000013282a7211 */ /* 0x000fe400020f0eff */
[----:B-1----:R-:W-:-:S04]  /*8830*/  LEA R36, P4, R33, c[0x0][0x1a0], 0x2 ;  /* 0x0000680021247a11 */ /* 0x002fc800078810ff */
        /* <DEDUP_REMOVED lines=19> */
.L_x_1326:
        /* <DEDUP_REMOVED lines=25> */
.L_x_1327:
        /* <DEDUP_REMOVED lines=12> */
.L_x_1322:
[----:B------:R-:W-:Y:S05]  /*8bc0*/  BSYNC B1 ;  /* 0x0000000000017941 */ /* 0x000fea0003800000 */
.L_x_1321:
[----:B------:R-:W-:-:S13]  /*8bd0*/  ISETP.GE.AND P1, PT, R25, R26, PT ;  /* 0x0000001a1900720c */ /* 0x000fda0003f26270 */
[----:B------:R-:W-:Y:S05]  /*8be0*/  @P1 BRA `(.L_x_1320) ;  /* 0x00000db000001947 */ /* 0x000fea0003800000 */
[----:B------:R-:W-:Y:S01]  /*8bf0*/  IADD3 R30, -R14, -0x2, R17 ;  /* 0xfffffffe0e1e7810 */ /* 0x000fe20007ffe111 */
[----:B------:R-:W-:Y:S01]  /*8c00*/  IMAD R31, R18, c[0x0][0x1d8], R15 ;  /* 0x00007600121f7a24 */ /* 0x000fe200078e020f */
[----:B------:R-:W-:Y:S02]  /*8c10*/  BSSY B1, `(.L_x_1329) ;  /* 0x0000047000017945 */ /* 0x000fe40003800000 */
[----:B------:R-:W-:Y:S01]  /*8c20*/  IADD3 R29, R30, -R3, RZ ;  /* 0x800000031e1d7210 */ /* 0x000fe20007ffe0ff */
        /* <DEDUP_REMOVED lines=9> */
[----:B------:R2:W3:Y:S01]  /*8cc0*/  LDS R40, [R14.X4+0x420] ;  /* 0x000420000e287984 */ /* 0x0004e20000004800 */
[----:B------:R-:W-:Y:S02]  /*8cd0*/  IABS R38, R25 ;  /* 0x0000001900267213 */ /* 0x000fe40000000000 */
[----:B------:R-:W4:Y:S01]  /*8ce0*/  I2F.RP R34, R35 ;  /* 0x0000002300227306 */ /* 0x000f220000209400 */
[----:B------:R-:W-:Y:S02]  /*8cf0*/  ISETP.GE.AND P2, PT, R25, RZ, PT ;  /* 0x000000ff1900720c */ /* 0x000fe40003f46270 */
[----:B------:R-:W-:-:S05]  /*8d00*/  ISETP.NE.AND P4, PT, RZ, c[0x0][0x1d4], PT ;  /* 0x00007500ff007a0c */ /* 0x000fca0003f85270 */
[----:B----4-:R-:W4:Y:S02]  /*8d10*/  MUFU.RCP R34, R34 ;  /* 0x0000002200227308 */ /* 0x010f240000001000 */
[----:B-1--4-:R-:W-:-:S06]  /*8d20*/  IADD3 R36, R34, 0xffffffe, RZ ;  /* 0x0ffffffe22247810 */ /* 0x012fcc0007ffe0ff */
[----:B------:R-:W1:Y:S02]  /*8d30*/  F2I.FTZ.U32.TRUNC.NTZ R33, R36 ;  /* 0x0000002400217305 */ /* 0x000e64000021f000 */
[----:B-1----:R-:W-:-:S04]  /*8d40*/  IMAD.MOV R32, RZ, RZ, -R33 ;  /* 0x000000ffff207224 */ /* 0x002fc800078e0a21 */
[----:B------:R-:W-:Y:S01]  /*8d50*/  IMAD R37, R32, R35, RZ ;  /* 0x0000002320257224 */ /* 0x000fe200078e02ff */
[----:B------:R-:W-:-:S10]  /*8d60*/  HFMA2.MMA R32, -RZ, RZ, 0, 0 ;  /* 0x00000000ff207435 */ /* 0x000fd400000001ff */
[----:B------:R-:W-:-:S04]  /*8d70*/  IMAD.HI.U32 R32, R33, R37, R32 ;  /* 0x0000002521207227 */ /* 0x000fc800078e0020 */
[----:B------:R-:W-:-:S04]  /*8d80*/  IMAD.MOV.U32 R33, RZ, RZ, R38 ;  /* 0x000000ffff217224 */ /* 0x000fc800078e0026 */
[----:B------:R-:W-:-:S04]  /*8d90*/  IMAD.HI.U32 R32, R32, R33, RZ ;  /* 0x0000002120207227 */ /* 0x000fc800078e00ff */
[----:B------:R-:W-:-:S04]  /*8da0*/  IMAD.MOV R32, RZ, RZ, -R32 ;  /* 0x000000ffff207224 */ /* 0x000fc800078e0a20 */
[----:B------:R-:W-:-:S05]  /*8db0*/  IMAD R32, R35, R32, R33 ;  /* 0x0000002023207224 */ /* 0x000fca00078e0221 */
[----:B------:R-:W-:-:S13]  /*8dc0*/  ISETP.GT.U32.AND P1, PT, R35, R32, PT ;  /* 0x000000202300720c */ /* 0x000fda0003f24070 */
[----:B------:R-:W-:-:S04]  /*8dd0*/  @!P1 IADD3 R32, R32, -R35, RZ ;  /* 0x8000002320209210 */ /* 0x000fc80007ffe0ff */
[----:B------:R-:W-:-:S13]  /*8de0*/  ISETP.GT.U32.AND P1, PT, R35, R32, PT ;  /* 0x000000202300720c */ /* 0x000fda0003f24070 */
[----:B------:R-:W-:Y:S02]  /*8df0*/  @!P1 IMAD.IADD R32, R32, 0x1, -R35 ;  /* 0x0000000120209824 */ /* 0x000fe400078e0a23 */
[----:B------:R-:W-:Y:S02]  /*8e00*/  IMAD R35, R2, c[0x0][0x1d4], RZ ;  /* 0x0000750002237a24 */ /* 0x000fe400078e02ff */
        /* <DEDUP_REMOVED lines=8> */
[----:B------:R-:W4:Y:S02]  /*8e90*/  LDG.E R32, [R32.64] ;  /* 0x0000002420207981 */ /* 0x000f24000c1e1900 */
[----:B----4-:R-:W-:-:S04]  /*8ea0*/  IMAD R35, R32, c[0x0][0x1d8], RZ ;  /* 0x0000760020237a24 */ /* 0x010fc800078e02ff */
[----:B------:R-:W-:-:S04]  /*8eb0*/  IMAD R35, R35, c[0x0][0x1d4], R34 ;  /* 0x0000750023237a24 */ /* 0x000fc800078e0222 */
        /* <DEDUP_REMOVED lines=8> */
[----:B------:R-:W-:-:S13]  /*8f40*/  PLOP3.LUT P2, PT, PT, PT, UP0, 0x80, 0x0 ;  /* 0x000000000000781c */ /* 0x000fda0003f4f008 */
[----:B------:R-:W-:Y:S05]  /*8f50*/  @P2 BRA `(.L_x_1333) ;  /* 0x000000c000002947 */ /* 0x000fea0003800000 */
[----:B--23--:R-:W-:Y:S01]  /*8f60*/  ISETP.NE.AND P5, PT, R28, RZ, PT ;  /* 0x000000ff1c00720c */ /* 0x00cfe20003fa5270 */
[----:B------:R-:W1:-:S12]  /*8f70*/  LDS.128 R44, [R0.X16+0x220] ;  /* 0x00022000002c7984 */ /* 0x000e58000000cc00 */
[----:B------:R-:W2:Y:S01]  /*8f80*/  @P5 LDG.E.128 R32, [R30.64] ;  /* 0x000000241e205981 */ /* 0x000ea2000c1e1d00 */
[----:B-1---5:R-:W-:Y:S02]  /*8f90*/  FADD.FTZ R36, R44, R36 ;  /* 0x000000242c247221 */ /* 0x022fe40000010000 */
[----:B------:R-:W-:Y:S02]  /*8fa0*/  FADD.FTZ R37, R45, R37 ;  /* 0x000000252d257221 */ /* 0x000fe40000010000 */
[----:B------:R-:W-:Y:S02]  /*8fb0*/  FADD.FTZ R38, R46, R38 ;  /* 0x000000262e267221 */ /* 0x000fe40000010000 */
[----:B------:R-:W-:Y:S02]  /*8fc0*/  FADD.FTZ R39, R47, R39 ;  /* 0x000000272f277221 */ /* 0x000fe40000010000 */
[----:B--2---:R-:W-:Y:S02]  /*8fd0*/  @P5 FMUL.FTZ R36, R36, R32 ;  /* 0x0000002024245220 */ /* 0x004fe40000410000 */
[----:B------:R-:W-:-:S02]  /*8fe0*/  @P5 FMUL.FTZ R37, R37, R33 ;  /* 0x0000002125255220 */ /* 0x000fc40000410000 */
[----:B------:R-:W-:Y:S02]  /*8ff0*/  @P5 FMUL.FTZ R38, R38, R34 ;  /* 0x0000002226265220 */ /* 0x000fe40000410000 */
[----:B------:R-:W-:-:S05]  /*9000*/  @P5 FMUL.FTZ R39, R39, R35 ;  /* 0x0000002327275220 */ /* 0x000fca0000410000 */
[----:B------:R1:W-:Y:S02]  /*9010*/  STG.E.128 [R20.64], R36 ;  /* 0x0000002414007986 */ /* 0x0003e4000c101d24 */
.L_x_1333:
[C---:B--23-5:R-:W-:Y:S02]  /*9020*/  FFMA.FTZ R8, R40.reuse, R36, R8 ;  /* 0x0000002428087223 */ /* 0x06cfe40000010008 */
[C---:B------:R-:W-:Y:S02]  /*9030*/  FFMA.FTZ R9, R40.reuse, R37, R9 ;  /* 0x0000002528097223 */ /* 0x040fe40000010009 */
[C---:B------:R-:W-:Y:S02]  /*9040*/  FFMA.FTZ R10, R40.reuse, R38, R10 ;  /* 0x00000026280a7223 */ /* 0x040fe4000001000a */
[----:B------:R-:W-:Y:S02]  /*9050*/  FFMA.FTZ R11, R40, R39, R11 ;  /* 0x00000027280b7223 */ /* 0x000fe4000001000b */
.L_x_1332:
[----:B------:R-:W-:Y:S05]  /*9060*/  BSYNC B2 ;  /* 0x0000000000027941 */ /* 0x000fea0003800000 */
.L_x_1331:
[----:B------:R-:W-:Y:S02]  /*9070*/  IADD3 R25, R25, 0x4, RZ ;  /* 0x0000000419197810 */ /* 0x000fe40007ffe0ff */
.L_x_1330:
[----:B------:R-:W-:Y:S05]  /*9080*/  BSYNC B1 ;  /* 0x0000000000017941 */ /* 0x000fea0003800000 */
.L_x_1329:
[----:B------:R-:W-:-:S13]  /*9090*/  LOP3.LUT P1, RZ, R29, 0xfffffffc, RZ, 0xc0, !PT ;  /* 0xfffffffc1dff7812 */ /* 0x000fda000782c0ff */
[----:B------:R-:W-:Y:S05]  /*90a0*/  @!P1 BRA `(.L_x_1320) ;  /* 0x000008f000009947 */ /* 0x000fea0003800000 */
[----:B-1----:R-:W-:Y:S01]  /*90b0*/  IMAD.SHL.U32 R20, R3, 0x4, RZ ;  /* 0x0000000403147824 */ /* 0x002fe200078e00ff */
[----:B------:R-:W-:Y:S01]  /*90c0*/  HFMA2.MMA R36, -RZ, RZ, 0, 0 ;  /* 0x00000000ff247435 */ /* 0x000fe200000001ff */
[----:B------:R-:W-:Y:S02]  /*90d0*/  IMAD.MOV.U32 R32, RZ, RZ, 0x60 ;  /* 0x00000060ff207424 */ /* 0x000fe400078e00ff */
[C---:B------:R-:W-:Y:S02]  /*90e0*/  IMAD R39, R25.reuse, 0x4, -R20 ;  /* 0x0000000419277824 */ /* 0x040fe400078e0a14 */
[----:B------:R-:W-:-:S05]  /*90f0*/  IMAD R29, R25, R32, 0x180 ;  /* 0x00000180191d7424 */ /* 0x000fca00078e0220 */
.L_x_1340:
        /* <DEDUP_REMOVED lines=17> */
[----:B-1----:R-:W-:-:S05]  /*9210*/  IADD3 R20, RZ, -R21, RZ ;  /* 0x80000015ff147210 */ /* 0x002fca0007ffe0ff */
[----:B------:R-:W-:Y:S02]  /*9220*/  IMAD R41, R20, R33, RZ ;  /* 0x0000002114297224 */ /* 0x000fe400078e02ff */
[----:B------:R-:W-:-:S04]  /*9230*/  IMAD.MOV.U32 R20, RZ, RZ, RZ ;  /* 0x000000ffff147224 */ /* 0x000fc800078e00ff */
[----:B------:R-:W-:-:S04]  /*9240*/  IMAD.HI.U32 R20, R21, R41, R20 ;  /* 0x0000002915147227 */ /* 0x000fc800078e0014 */
[----:B------:R-:W-:-:S04]  /*9250*/  IMAD.MOV.U32 R21, RZ, RZ, R38 ;  /* 0x000000ffff157224 */ /* 0x000fc800078e0026 */
[----:B------:R-:W-:-:S05]  /*9260*/  IMAD.HI.U32 R20, R20, R21, RZ ;  /* 0x0000001514147227 */ /* 0x000fca00078e00ff */
[----:B------:R-:W-:-:S05]  /*9270*/  IADD3 R20, -R20, RZ, RZ ;  /* 0x000000ff14147210 */ /* 0x000fca0007ffe1ff */
[----:B------:R-:W-:-:S05]  /*9280*/  IMAD R20, R33, R20, R21 ;  /* 0x0000001421147224 */ /* 0x000fca00078e0215 */
[----:B------:R-:W-:-:S13]  /*9290*/  ISETP.GT.U32.AND P1, PT, R33, R20, PT ;  /* 0x000000142100720c */ /* 0x000fda0003f24070 */
[----:B------:R-:W-:-:S05]  /*92a0*/  @!P1 IMAD.IADD R20, R20, 0x1, -R33 ;  /* 0x0000000114149824 */ /* 0x000fca00078e0a21 */
[----:B------:R-:W-:-:S13]  /*92b0*/  ISETP.GT.U32.AND P1, PT, R33, R20, PT ;  /* 0x000000142100720c */ /* 0x000fda0003f24070 */
[----:B------:R-:W-:Y:S02]  /*92c0*/  @!P1 IMAD.IADD R20, R20, 0x1, -R33 ;  /* 0x0000000114149824 */ /* 0x000fe400078e0a21 */
[----:B------:R-:W-:-:S03]  /*92d0*/  IMAD R33, R2, c[0x0][0x1d4], RZ ;  /* 0x0000750002217a24 */ /* 0x000fc600078e02ff */
        /* <DEDUP_REMOVED lines=34> */
.L_x_1336:
[C---:B-12--5:R-:W-:Y:S02]  /*9500*/  FFMA.FTZ R8, R37.reuse, R40, R8 ;  /* 0x0000002825087223 */ /* 0x066fe40000010008 */
[C---:B------:R-:W-:Y:S02]  /*9510*/  FFMA.FTZ R9, R37.reuse, R41, R9 ;  /* 0x0000002925097223 */ /* 0x040fe40000010009 */
[C---:B------:R-:W-:Y:S02]  /*9520*/  FFMA.FTZ R10, R37.reuse, R42, R10 ;  /* 0x0000002a250a7223 */ /* 0x040fe4000001000a */
[----:B------:R-:W-:Y:S02]  /*9530*/  FFMA.FTZ R11, R37, R43, R11 ;  /* 0x0000002b250b7223 */ /* 0x000fe4000001000b */
.L_x_1335:
[----:B------:R-:W-:Y:S05]  /*9540*/  BSYNC B1 ;  /* 0x0000000000017941 */ /* 0x000fea0003800000 */
.L_x_1334:
        /* <DEDUP_REMOVED lines=59> */
.L_x_1339:
[C---:B-12--5:R-:W-:Y:S02]  /*9900*/  FFMA.FTZ R8, R37.reuse, R40, R8 ;  /* 0x0000002825087223 */ /* 0x066fe40000010008 */
[C---:B------:R-:W-:Y:S02]  /*9910*/  FFMA.FTZ R9, R37.reuse, R41, R9 ;  /* 0x0000002925097223 */ /* 0x040fe40000010009 */
[C---:B------:R-:W-:Y:S02]  /*9920*/  FFMA.FTZ R10, R37.reuse, R42, R10 ;  /* 0x0000002a250a7223 */ /* 0x040fe4000001000a */
[----:B------:R-:W-:Y:S02]  /*9930*/  FFMA.FTZ R11, R37, R43, R11 ;  /* 0x0000002b250b7223 */ /* 0x000fe4000001000b */
.L_x_1338:
[----:B------:R-:W-:Y:S05]  /*9940*/  BSYNC B1 ;  /* 0x0000000000017941 */ /* 0x000fea0003800000 */
.L_x_1337:
[----:B------:R-:W-:Y:S02]  /*9950*/  IADD3 R25, R25, 0x8, RZ ;  /* 0x0000000819197810 */ /* 0x000fe40007ffe0ff */
[----:B------:R-:W-:Y:S02]  /*9960*/  IADD3 R36, R36, 0x20, RZ ;  /* 0x0000002024247810 */ /* 0x000fe40007ffe0ff */
[----:B------:R-:W-:-:S02]  /*9970*/  ISETP.GE.AND P1, PT, R25, R26, PT ;  /* 0x0000001a1900720c */ /* 0x000fc40003f26270 */
[----:B------:R-:W-:-:S11]  /*9980*/  IADD3 R29, R29, 0x300, RZ ;  /* 0x000003001d1d7810 */ /* 0x000fd60007ffe0ff */
[----:B------:R-:W-:Y:S05]  /*9990*/  @!P1 BRA `(.L_x_1340) ;  /* 0xfffff76000009947 */ /* 0x000fea000383ffff */
.L_x_1320:
[----:B------:R-:W-:Y:S05]  /*99a0*/  BSYNC B0 ;  /* 0x0000000000007941 */ /* 0x000fea0003800000 */
.L_x_1319:
[----:B------:R-:W-:Y:S01]  /*99b0*/  ISETP.GT.OR P0, PT, R0, 0x17, P0 ;  /* 0x000000170000780c */ /* 0x000fe20000704670 */
[----:B------:R-:W-:-:S12]  /*99c0*/  BSSY B0, `(.L_x_1341) ;  /* 0x0000026000007945 */ /* 0x000fd80003800000 */
[----:B------:R-:W-:Y:S05]  /*99d0*/  @P0 BRA `(.L_x_1342) ;  /* 0x0000024000000947 */ /* 0x000fea0003800000 */
[----:B0-----:R-:W-:-:S04]  /*99e0*/  IMAD.MOV.U32 R0, RZ, RZ, 0x60 ;  /* 0x00000060ff007424 */ /* 0x001fc800078e00ff */
[----:B------:R-:W-:-:S05]  /*99f0*/  IMAD R17, R17, R0, -0x60 ;  /* 0xffffffa011117424 */ /* 0x000fca00078e0200 */
[----:B------:R-:W-:-:S04]  /*9a00*/  IADD3 R0, P0, R16, R17, RZ ;  /* 0x0000001110007210 */ /* 0x000fc80007f1e0ff */
[----:B------:R-:W-:Y:S02]  /*9a10*/  LEA.HI.X.SX32 R17, R17, R19, 0x1, P0 ;  /* 0x0000001311117211 */ /* 0x000fe400000f0eff */
[----:B-1----:R-:W-:-:S04]  /*9a20*/  LEA R20, P0, R0, c[0x0][0x1a0], 0x2 ;  /* 0x0000680000147a11 */ /* 0x002fc800078010ff */
[----:B------:R-:W-:-:S05]  /*9a30*/  LEA.HI.X R21, R0, c[0x0][0x1a4], R17, 0x2, P0 ;  /* 0x0000690000157a11 */ /* 0x000fca00000f1411 */
[----:B------:R0:W5:Y:S01]  /*9a40*/  LDG.E.128 R32, [R20.64] ;  /* 0x0000002414207981 */ /* 0x000162000c1e1d00 */
[----:B------:R-:W-:Y:S01]  /*9a50*/  IMAD.IADD R3, R26, 0x1, -R3 ;  /* 0x000000011a037824 */ /* 0x000fe200078e0a03 */
[----:B------:R-:W-:Y:S04]  /*9a60*/  BSSY B1, `(.L_x_1343) ;  /* 0x0000017000017945 */ /* 0x000fe80003800000 */
[----:B------:R0:W1:Y:S01]  /*9a70*/  LDS R0, [R3.X4+0x420] ;  /* 0x0004200003007984 */ /* 0x0000620000004800 */
[----:B------:R-:W-:Y:S05]  /*9a80*/  @P2 BRA `(.L_x_1344) ;  /* 0x0000014000002947 */ /* 0x000fea0003800000 */
[----:B------:R-:W-:-:S13]  /*9a90*/  ISETP.NE.AND P1, PT, R28, RZ, PT ;  /* 0x000000ff1c00720c */ /* 0x000fda0003f25270 */
[----:B------:R-:W-:Y:S01]  /*9aa0*/  @P1 IMAD R15, R18, c[0x0][0x1d8], R15 ;  /* 0x00007600120f1a24 */ /* 0x000fe200078e020f */
[----:B0-----:R-:W-:-:S03]  /*9ab0*/  @P1 MOV R20, 0x4 ;  /* 0x0000000400141802 */ /* 0x001fc60000000f00 */
[----:B------:R-:W-:-:S04]  /*9ac0*/  @P1 IMAD R15, R15, 0x60, R12 ;  /* 0x000000600f0f1824 */ /* 0x000fc800078e020c */
[----:B------:R-:W-:-:S05]  /*9ad0*/  @P1 IMAD.WIDE R20, R15, R20, c[0x0][0x238] ;  /* 0x00008e000f141625 */ /* 0x000fca00078e0214 */
[----:B------:R-:W2:Y:S01]  /*9ae0*/  @P1 LDG.E.128 R28, [R20.64] ;  /* 0x00000024141c1981 */ /* 0x000ea2000c1e1d00 */
[----:B------:R-:W-:Y:S02]  /*9af0*/  IMAD R27, R27, 0x60, RZ ;  /* 0x000000601b1b7824 */ /* 0x000fe400078e02ff */
[----:B-----5:R-:W-:Y:S02]  /*9b00*/  FADD.FTZ R32, R32, R4 ;  /* 0x0000000420207221 */ /* 0x020fe40000010000 */
[----:B------:R-:W-:Y:S01]  /*9b10*/  FADD.FTZ R33, R33, R5 ;  /* 0x0000000521217221 */ /* 0x000fe20000010000 */
[----:B------:R-:W-:Y:S01]  /*9b20*/  IADD3 R16, P0, R16, R27, RZ ;  /* 0x0000001b10107210 */ /* 0x000fe20007f1e0ff */
[----:B------:R-:W-:Y:S02]  /*9b30*/  FADD.FTZ R34, R34, R6 ;  /* 0x0000000622227221 */ /* 0x000fe40000010000 */
[----:B------:R-:W-:Y:S01]  /*9b40*/  FADD.FTZ R35, R35, R7 ;  /* 0x0000000723237221 */ /* 0x000fe20000010000 */
[----:B------:R-:W-:-:S02]  /*9b50*/  LEA.HI.X.SX32 R19, R27, R19, 0x1, P0 ;  /* 0x000000131b137211 */ /* 0x000fc400000f0eff */
[----:B------:R-:W-:-:S04]  /*9b60*/  LEA R2, P0, R16, c[0x0][0x1a0], 0x2 ;  /* 0x0000680010027a11 */ /* 0x000fc800078010ff */
[----:B------:R-:W-:Y:S01]  /*9b70*/  LEA.HI.X R3, R16, c[0x0][0x1a4], R19, 0x2, P0 ;  /* 0x0000690010037a11 */ /* 0x000fe200000f1413 */
[----:B--2---:R-:W-:Y:S02]  /*9b80*/  @P1 FMUL.FTZ R32, R32, R28 ;  /* 0x0000001c20201220 */ /* 0x004fe40000410000 */
[----:B------:R-:W-:Y:S02]  /*9b90*/  @P1 FMUL.FTZ R33, R33, R29 ;  /* 0x0000001d21211220 */ /* 0x000fe40000410000 */
[----:B------:R-:W-:Y:S02]  /*9ba0*/  @P1 FMUL.FTZ R34, R34, R30 ;  /* 0x0000001e22221220 */ /* 0x000fe40000410000 */
[----:B------:R-:W-:-:S05]  /*9bb0*/  @P1 FMUL.FTZ R35, R35, R31 ;  /* 0x0000001f23231220 */ /* 0x000fca0000410000 */
[----:B------:R0:W-:Y:S02]  /*9bc0*/  STG.E.128 [R2.64], R32 ;  /* 0x0000002002007986 */ /* 0x0001e4000c101d24 */
.L_x_1344:
[----:B------:R-:W-:Y:S05]  /*9bd0*/  BSYNC B1 ;  /* 0x0000000000017941 */ /* 0x000fea0003800000 */
.L_x_1343:
[C---:B-1---5:R-:W-:Y:S02]  /*9be0*/  FFMA.FTZ R8, R0.reuse, R32, R8 ;  /* 0x0000002000087223 */ /* 0x062fe40000010008 */
[C---:B------:R-:W-:Y:S02]  /*9bf0*/  FFMA.FTZ R9, R0.reuse, R33, R9 ;  /* 0x0000002100097223 */ /* 0x040fe40000010009 */
[C---:B------:R-:W-:Y:S02]  /*9c00*/  FFMA.FTZ R10, R0.reuse, R34, R10 ;  /* 0x00000022000a7223 */ /* 0x040fe4000001000a */
[----:B------:R-:W-:Y:S02]  /*9c10*/  FFMA.FTZ R11, R0, R35, R11 ;  /* 0x00000023000b7223 */ /* 0x000fe4000001000b */
.L_x_1342:
[----:B------:R-:W-:Y:S05]  /*9c20*/  BSYNC B0 ;  /* 0x0000000000007941 */ /* 0x000fea0003800000 */
.L_x_1341:
[----:B0-----:R-:W-:Y:S01]  /*9c30*/  IADD3 R0, R22, 0x1f, RZ ;  /* 0x0000001f16007810 */ /* 0x001fe20007ffe0ff */
[----:B------:R-:W-:Y:S03]  /*9c40*/  BAR.SYNC.DEFER_BLOCKING 0x0 ;  /* 0x0000000000007b1d */ /* 0x000fe60000010000 */
[----:B------:R-:W-:-:S03]  /*9c50*/  ISETP.GT.U32.OR P0, PT, R0, 0x3e, P3 ;  /* 0x0000003e0000780c */ /* 0x000fc60001f04470 */
[----:B------:R-:W-:Y:S10]  /*9c60*/  @P3 BRA `(.L_x_1345) ;  /* 0x0000018000003947 */ /* 0x000ff40003800000 */
[----:B------:R-:W-:Y:S01]  /*9c70*/  LOP3.LUT R0, R22, 0xffffffc0, RZ, 0xc0, !PT ;  /* 0xffffffc016007812 */ /* 0x000fe200078ec0ff */
[----:B------:R-:W-:Y:S01]  /*9c80*/  IMAD R14, R14, 0x60, R12 ;  /* 0x000000600e0e7824 */ /* 0x000fe200078e020c */
[----:B------:R-:W-:Y:S01]  /*9c90*/  WARPSYNC 0xffffffff ;  /* 0xffffffff00007948 */ /* 0x000fe20003800000 */
[----:B------:R-:W-:Y:S02]  /*9ca0*/  ISETP.GT.AND P2, PT, R22, 0x3f, PT ;  /* 0x0000003f1600780c */ /* 0x000fe40003f44270 */
[----:B------:R-:W-:Y:S02]  /*9cb0*/  ISETP.NE.AND P1, PT, R0, 0x40, PT ;  /* 0x000000400000780c */ /* 0x000fe40003f25270 */
[C---:B------:R-:W-:Y:S02]  /*9cc0*/  LOP3.LUT R0, R22.reuse, 0xffffffe0, RZ, 0xc0, !PT ;  /* 0xffffffe016007812 */ /* 0x040fe400078ec0ff */
[----:B------:R-:W-:-:S09]  /*9cd0*/  ISETP.GT.AND P3, PT, R22, 0x1f, PT ;  /* 0x0000001f1600780c */ /* 0x000fd20003f64270 */
        /* <DEDUP_REMOVED lines=17> */
.L_x_1345:
[----:B------:R-:W-:Y:S05]  /*9df0*/  @P0 EXIT ;  /* 0x000000000000094d */ /* 0x000fea0003800000 */
[----:B------:R-:W-:-:S05]  /*9e00*/  IMAD.MOV.U32 R0, RZ, RZ, c[0x0][0x258] ;  /* 0x00009600ff007624 */ /* 0x000fca00078e00ff */
[----:B------:R-:W-:-:S13]  /*9e10*/  ISETP.NE.AND P0, PT, R0, 0x2, PT ;  /* 0x000000020000780c */ /* 0x000fda0003f05270 */
[----:B------:R-:W-:Y:S02]  /*9e20*/  @P0 IMAD.MOV.U32 R3, RZ, RZ, 0x4 ;  /* 0x00000004ff030424 */ /* 0x000fe400078e00ff */
[----:B------:R-:W-:-:S04]  /*9e30*/  @P0 IMAD R2, R13, 0x60, R12 ;  /* 0x000000600d020824 */ /* 0x000fc800078e020c */
[----:B------:R-:W-:-:S05]  /*9e40*/  @P0 IMAD.WIDE R2, R2, R3, c[0x0][0x160] ;  /* 0x0000580002020625 */ /* 0x000fca00078e0203 */
[----:B------:R0:W-:Y:S01]  /*9e50*/  @P0 STG.E.128 [R2.64], R8 ;  /* 0x0000000802000986 */ /* 0x0001e2000c101d24 */
[----:B------:R-:W-:Y:S05]  /*9e60*/  @P0 EXIT ;  /* 0x000000000000094d */ /* 0x000fea0003800000 */
[----:B0-----:R-:W-:Y:S01]  /*9e70*/  MOV R2, c[0x0][0x250] ;  /* 0x0000940000027a02 */ /* 0x001fe20000000f00 */
[----:B------:R-:W-:-:S05]  /*9e80*/  IMAD.MOV.U32 R3, RZ, RZ, c[0x0][0x254] ;  /* 0x00009500ff037624 */ /* 0x000fca00078e00ff */
        /* <DEDUP_REMOVED lines=26> */
.L_x_1149:
[----:B------:R-:W-:Y:S01]  /*a030*/  HFMA2.MMA R162, -RZ, RZ, 0, 9.5367431640625e-07 ;  /* 0x00000010ffa27435 */ /* 0x000fe200000001ff */
[----:B------:R-:W-:Y:S01]  /*a040*/  IMAD.MOV.U32 R13, RZ, RZ, R7 ;  /* 0x000000ffff0d7224 */ /* 0x000fe200078e0007 */
[----:B------:R-:W-:Y:S01]  /*a050*/  MOV R158, 0xa090 ;  /* 0x0000a090009e7802 */ /* 0x000fe20000000f00 */
[----:B0-----:R-:W-:Y:S02]  /*a060*/  IMAD.MOV.U32 R29, RZ, RZ, 0x1f ;  /* 0x0000001fff1d7424 */ /* 0x001fe400078e00ff */
[----:B------:R-:W-:Y:S02]  /*a070*/  IMAD.MOV.U32 R224, RZ, RZ, -0x1 ;  /* 0xffffffffffe07424 */ /* 0x000fe400078e00ff */
[----:B-1----:R-:W-:Y:S05]  /*a080*/  CALL.REL.NOINC `($__internal_7_$__cuda_sm70_shflsync_bfly_p) ;  /* 0x0000044000007944 */ /* 0x002fea0003c00000 */
[----:B-1----:R-:W-:Y:S01]  /*a090*/  MOV R0, R13 ;  /* 0x0000000d00007202 */ /* 0x002fe20000000f00 */
[----:B0-----:R-:W-:Y:S05]  /*a0a0*/  BRA `(.L_x_1346) ;  /* 0xffff7b6000007947 */ /* 0x001fea000383ffff */
.L_x_1150:
[----:B0-----:R-:W-:Y:S01]  /*a0b0*/  HFMA2.MMA R29, -RZ, RZ, 0, 1.847743988037109375e-06 ;  /* 0x0000001fff1d7435 */ /* 0x001fe200000001ff */
[----:B------:R-:W-:Y:S01]  /*a0c0*/  IMAD.MOV.U32 R13, RZ, RZ, R6 ;  /* 0x000000ffff0d7224 */ /* 0x000fe200078e0006 */
[----:B------:R-:W-:Y:S01]  /*a0d0*/  MOV R158, 0xa110 ;  /* 0x0000a110009e7802 */ /* 0x000fe20000000f00 */
[----:B------:R-:W-:-:S02]  /*a0e0*/  IMAD.MOV.U32 R162, RZ, RZ, 0x8 ;  /* 0x00000008ffa27424 */ /* 0x000fc400078e00ff */
[----:B------:R-:W-:Y:S02]  /*a0f0*/  IMAD.MOV.U32 R224, RZ, RZ, -0x1 ;  /* 0xffffffffffe07424 */ /* 0x000fe400078e00ff */
[----:B-12---:R-:W-:Y:S05]  /*a100*/  CALL.REL.NOINC `($__internal_7_$__cuda_sm70_shflsync_bfly_p) ;  /* 0x000003c000007944 */ /* 0x006fea0003c00000 */
[----:B-1----:R-:W-:Y:S01]  /*a110*/  FADD.FTZ R6, R6, R13 ;  /* 0x0000000d06067221 */ /* 0x002fe20000010000 */
[----:B0-----:R-:W-:Y:S01]  /*a120*/  MOV R29, 0x1f ;  /* 0x0000001f001d7802 */ /* 0x001fe20000000f00 */
[----:B------:R-:W-:Y:S01]  /*a130*/  IMAD.MOV.U32 R162, RZ, RZ, 0x4 ;  /* 0x00000004ffa27424 */ /* 0x000fe200078e00ff */
[----:B------:R-:W-:Y:S01]  /*a140*/  MOV R158, 0xa180 ;  /* 0x0000a180009e7802 */ /* 0x000fe20000000f00 */
[----:B------:R-:W-:Y:S02]  /*a150*/  IMAD.MOV.U32 R224, RZ, RZ, -0x1 ;  /* 0xffffffffffe07424 */ /* 0x000fe400078e00ff */
[----:B------:R-:W-:Y:S02]  /*a160*/  IMAD.MOV.U32 R13, RZ, RZ, R6 ;  /* 0x000000ffff0d7224 */ /* 0x000fe400078e0006 */
[----:B------:R-:W-:Y:S05]  /*a170*/  CALL.REL.NOINC `($__internal_7_$__cuda_sm70_shflsync_bfly_p) ;  /* 0x0000035000007944 */ /* 0x000fea0003c00000 */
[----:B-1----:R-:W-:Y:S01]  /*a180*/  FADD.FTZ R4, R6, R13 ;  /* 0x0000000d06047221 */ /* 0x002fe20000010000 */
[----:B0-----:R-:W-:Y:S01]  /*a190*/  HFMA2.MMA R162, -RZ, RZ, 0, 1.1920928955078125e-07 ;  /* 0x00000002ffa27435 */ /* 0x001fe200000001ff */
[----:B------:R-:W-:Y:S01]  /*a1a0*/  IMAD.MOV.U32 R29, RZ, RZ, 0x1f ;  /* 0x0000001fff1d7424 */ /* 0x000fe200078e00ff */
[----:B------:R-:W-:Y:S01]  /*a1b0*/  MOV R158, 0xa1f0 ;  /* 0x0000a1f0009e7802 */ /* 0x000fe20000000f00 */
[----:B------:R-:W-:Y:S01]  /*a1c0*/  IMAD.MOV.U32 R224, RZ, RZ, -0x1 ;  /* 0xffffffffffe07424 */ /* 0x000fe200078e00ff */
[----:B------:R-:W-:-:S02]  /*a1d0*/  MOV R13, R4 ;  /* 0x00000004000d7202 */ /* 0x000fc40000000f00 */
[----:B------:R-:W-:Y:S05]  /*a1e0*/  CALL.REL.NOINC `($__internal_7_$__cuda_sm70_shflsync_bfly_p) ;  /* 0x000002e000007944 */ /* 0x000fea0003c00000 */
[----:B-1----:R-:W-:Y:S01]  /*a1f0*/  FADD.FTZ R4, R4, R13 ;  /* 0x0000000d04047221 */ /* 0x002fe20000010000 */
[----:B0-----:R-:W-:Y:S01]  /*a200*/  MOV R224, 0xffffffff ;  /* 0xffffffff00e07802 */ /* 0x001fe20000000f00 */
[----:B------:R-:W-:Y:S01]  /*a210*/  IMAD.MOV.U32 R162, RZ, RZ, 0x1 ;  /* 0x00000001ffa27424 */ /* 0x000fe200078e00ff */
[----:B------:R-:W-:Y:S01]  /*a220*/  MOV R158, 0xa260 ;  /* 0x0000a260009e7802 */ /* 0x000fe20000000f00 */
[----:B------:R-:W-:-:S02]  /*a230*/  IMAD.MOV.U32 R29, RZ, RZ, 0x1f ;  /* 0x0000001fff1d7424 */ /* 0x000fc400078e00ff */
[----:B------:R-:W-:Y:S02]  /*a240*/  IMAD.MOV.U32 R13, RZ, RZ, R4 ;  /* 0x000000ffff0d7224 */ /* 0x000fe400078e0004 */
[----:B------:R-:W-:Y:S05]  /*a250*/  CALL.REL.NOINC `($__internal_7_$__cuda_sm70_shflsync_bfly_p) ;  /* 0x0000027000007944 */ /* 0x000fea0003c00000 */
[----:B-1----:R-:W-:Y:S01]  /*a260*/  IMAD.MOV.U32 R7, RZ, RZ, R13 ;  /* 0x000000ffff077224 */ /* 0x002fe200078e000d */
[----:B0-----:R-:W-:Y:S05]  /*a270*/  BRA `(.L_x_1347) ;  /* 0xffff7a2000007947 */ /* 0x001fea000383ffff */
.L_x_1283:
[----:B------:R-:W-:Y:S01]  /*a280*/  MOV R13, R226 ;  /* 0x000000e2000d7202 */ /* 0x000fe20000000f00 */
[----:B------:R-:W-:Y:S01]  /*a290*/  IMAD.MOV.U32 R162, RZ, RZ, 0x1 ;  /* 0x00000001ffa27424 */ /* 0x000fe200078e00ff */
[----:B------:R-:W-:Y:S01]  /*a2a0*/  MOV R224, 0xffffffff ;  /* 0xffffffff00e07802 */ /* 0x000fe20000000f00 */
[----:B------:R-:W-:Y:S01]  /*a2b0*/  IMAD.MOV.U32 R29, RZ, RZ, 0x1f ;  /* 0x0000001fff1d7424 */ /* 0x000fe200078e00ff */
[----:B------:R-:W-:Y:S02]  /*a2c0*/  MOV R158, 0xa2e0 ;  /* 0x0000a2e0009e7802 */ /* 0x000fe40000000f00 */
[----:B------:R-:W-:Y:S05]  /*a2d0*/  CALL.REL.NOINC `($__internal_7_$__cuda_sm70_shflsync_bfly_p) ;  /* 0x000001f000007944 */ /* 0x000fea0003c00000 */
[----:B01----:R-:W-:Y:S05]  /*a2e0*/  BRA `(.L_x_1348) ;  /* 0xffffcbf000007947 */ /* 0x003fea000383ffff */
.L_x_1287:
[----:B------:R-:W-:Y:S01]  /*a2f0*/  HFMA2.MMA R29, -RZ, RZ, 0, 1.847743988037109375e-06 ;  /* 0x0000001fff1d7435 */ /* 0x000fe200000001ff */
[----:B------:R-:W-:Y:S01]  /*a300*/  IMAD.MOV.U32 R13, RZ, RZ, R0 ;  /* 0x000000ffff0d7224 */ /* 0x000fe200078e0000 */
[----:B------:R-:W-:Y:S01]  /*a310*/  MOV R158, 0xa350 ;  /* 0x0000a350009e7802 */ /* 0x000fe20000000f00 */
[----:B------:R-:W-:Y:S02]  /*a320*/  IMAD.MOV.U32 R162, RZ, RZ, 0x10 ;  /* 0x00000010ffa27424 */ /* 0x000fe400078e00ff */
[----:B------:R-:W-:-:S02]  /*a330*/  IMAD.MOV.U32 R224, RZ, RZ, -0x1 ;  /* 0xffffffffffe07424 */ /* 0x000fc400078e00ff */
[----:B------:R-:W-:Y:S05]  /*a340*/  CALL.REL.NOINC `($__internal_7_$__cuda_sm70_shflsync_bfly_p) ;  /* 0x0000018000007944 */ /* 0x000fea0003c00000 */
[----:B-1----:R-:W-:Y:S01]  /*a350*/  IMAD.MOV.U32 R5, RZ, RZ, R13 ;  /* 0x000000ffff057224 */ /* 0x002fe200078e000d */
[----:B0-----:R-:W-:Y:S05]  /*a360*/  BRA `(.L_x_1349) ;  /* 0xffffcdb000007947 */ /* 0x001fea000383ffff */
.L_x_1288:
[----:B------:R-:W-:Y:S01]  /*a370*/  MOV R13, R6 ;  /* 0x00000006000d7202 */ /* 0x000fe20000000f00 */
[----:B------:R-:W-:Y:S01]  /*a380*/  IMAD.MOV.U32 R162, RZ, RZ, 0x8 ;  /* 0x00000008ffa27424 */ /* 0x000fe200078e00ff */
[----:B------:R-:W-:Y:S01]  /*a390*/  MOV R224, 0xffffffff ;  /* 0xffffffff00e07802 */ /* 0x000fe20000000f00 */
[----:B------:R-:W-:Y:S01]  /*a3a0*/  IMAD.MOV.U32 R29, RZ, RZ, 0x1f ;  /* 0x0000001fff1d7424 */ /* 0x000fe200078e00ff */
[----:B------:R-:W-:-:S02]  /*a3b0*/  MOV R158, 0xa3d0 ;  /* 0x0000a3d0009e7802 */ /* 0x000fc40000000f00 */
[----:B0-----:R-:W-:Y:S05]  /*a3c0*/  CALL.REL.NOINC `($__internal_7_$__cuda_sm70_shflsync_bfly_p) ;  /* 0x0000010000007944 */ /* 0x001fea0003c00000 */
[----:B-1----:R-:W-:Y:S01]  /*a3d0*/  FMNMX.FTZ R6, R6, R13, !PT ;  /* 0x0000000d06067209 */ /* 0x002fe20007810000 */
[----:B0-----:R-:W-:Y:S01]  /*a3e0*/  IMAD.MOV.U32 R162, RZ, RZ, 0x4 ;  /* 0x00000004ffa27424 */ /* 0x001fe200078e00ff */
[----:B------:R-:W-:Y:S01]  /*a3f0*/  MOV R224, 0xffffffff ;  /* 0xffffffff00e07802 */ /* 0x000fe20000000f00 */
[----:B------:R-:W-:Y:S01]  /*a400*/  IMAD.MOV.U32 R29, RZ, RZ, 0x1f ;  /* 0x0000001fff1d7424 */ /* 0x000fe200078e00ff */
[----:B------:R-:W-:Y:S01]  /*a410*/  MOV R158, 0xa440 ;  /* 0x0000a440009e7802 */ /* 0x000fe20000000f00 */
[----:B------:R-:W-:-:S02]  /*a420*/  IMAD.MOV.U32 R13, RZ, RZ, R6 ;  /* 0x000000ffff0d7224 */ /* 0x000fc400078e0006 */
[----:B------:R-:W-:Y:S05]  /*a430*/  CALL.REL.NOINC `($__internal_7_$__cuda_sm70_shflsync_bfly_p) ;  /* 0x0000009000007944 */ /* 0x000fea0003c00000 */
[----:B-1----:R-:W-:Y:S01]  /*a440*/  FMNMX.FTZ R5, R6, R13, !PT ;  /* 0x0000000d06057209 */ /* 0x002fe20007810000 */
[----:B0-----:R-:W-:Y:S01]  /*a450*/  HFMA2.MMA R29, -RZ, RZ, 0, 1.847743988037109375e-06 ;  /* 0x0000001fff1d7435 */ /* 0x001fe200000001ff */
[----:B------:R-:W-:Y:S01]  /*a460*/  IMAD.MOV.U32 R162, RZ, RZ, 0x2 ;  /* 0x00000002ffa27424 */ /* 0x000fe200078e00ff */
[----:B------:R-:W-:Y:S01]  /*a470*/  MOV R158, 0xa4b0 ;  /* 0x0000a4b0009e7802 */ /* 0x000fe20000000f00 */
[----:B------:R-:W-:-:S02]  /*a480*/  IMAD.MOV.U32 R224, RZ, RZ, -0x1 ;  /* 0xffffffffffe07424 */ /* 0x000fc400078e00ff */
[----:B------:R-:W-:Y:S02]  /*a490*/  IMAD.MOV.U32 R13, RZ, RZ, R5 ;  /* 0x000000ffff0d7224 */ /* 0x000fe400078e0005 */
[----:B------:R-:W-:Y:S05]  /*a4a0*/  CALL.REL.NOINC `($__internal_7_$__cuda_sm70_shflsync_bfly_p) ;  /* 0x0000002000007944 */ /* 0x000fea0003c00000 */
[----:B-1----:R-:W-:Y:S01]  /*a4b0*/  MOV R4, R13 ;  /* 0x0000000d00047202 */ /* 0x002fe20000000f00 */
[----:B0-----:R-:W-:Y:S05]  /*a4c0*/  BRA `(.L_x_1350) ;  /* 0xffffccc000007947 */ /* 0x001fea000383ffff */
        .weak           $__internal_7_$__cuda_sm70_shflsync_bfly_p
        .type           $__internal_7_$__cuda_sm70_shflsync_bfly_p,@function
        .size           $__internal_7_$__cuda_sm70_shflsync_bfly_p,(.L_x_3258 - $__internal_7_$__cuda_sm70_shflsync_bfly_p)
$__internal_7_$__cuda_sm70_shflsync_bfly_p:
[----:B------:R-:W-:Y:S01]  /*a4d0*/  IMAD.MOV.U32 R159, RZ, RZ, 0x0 ;  /* 0x00000000ff9f7424 */ /* 0x000fe200078e00ff */
[----:B------:R-:W-:Y:S04]  /*a4e0*/  WARPSYNC R224 ;  /* 0x000000e000007348 */ /* 0x000fe80003800000 */
[----:B------:R0:W1:Y:S01]  /*a4f0*/  SHFL.BFLY PT, R13, R13, R162, R29 ;  /* 0x0c0000a20d0d7389 */ /* 0x00006200000e001d */
[----:B------:R-:W-:Y:S05]  /*a500*/  RET.REL.NODEC R158 `(_ZN4mmha33masked_multihead_attention_kernelIfLi96ELi128ELi2ELi32ELi128ELb1ELb1EEEv26Multihead_attention_paramsIT_XT5_EE) ;  /* 0xffff5af09e007950 */ /* 0x000fea0003c3ffff */
.L_x_1351:
        /* <DEDUP_REMOVED lines=15> */
.L_x_3258:


//--------------------- .text._ZN4mmha33masked_multihead_attention_kernelIfLi96ELi128ELi4ELi32ELi64ELb1ELb1EEEv26Multihead_attention_paramsIT_XT5_EE --------------------------
	.section	.text._ZN4mmha33masked_multihead_attention_kernelIfLi96ELi128ELi4ELi32ELi64ELb1ELb1EEEv26Multihead_attention_paramsIT_XT5_EE,"ax",@progbits
	.sectioninfo	@"SHI_REGISTERS=136"
	.align	128
        .global         _ZN4mmha33masked_multihead_attention_kernelIfLi96ELi128ELi4ELi32ELi64ELb1ELb1EEEv26Multihead_attention_paramsIT_XT5_EE
        .type           _ZN4mmha33masked_multihead_attention_kernelIfLi96ELi128ELi4ELi32ELi64ELb1ELb1EEEv26Multihead_attention_paramsIT_XT5_EE,@function
        .size           _ZN4mmha33masked_multihead_attention_kernelIfLi96ELi128ELi4ELi32ELi64ELb1ELb1EEEv26Multihead_attention_paramsIT_XT5_EE,(.L_x_3259 - _ZN4mmha33masked_multihead_attention_kernelIfLi96ELi128ELi4ELi32ELi64ELb1ELb1EEEv26Multihead_attention_paramsIT_XT5_EE)
        .other          _ZN4mmha33masked_multihead_attention_kernelIfLi96ELi128ELi4ELi32ELi64ELb1ELb1EEEv26Multihead_attention_paramsIT_XT5_EE,@"STO_CUDA_ENTRY STV_DEFAULT"
_ZN4mmha33masked_multihead_attention_kernelIfLi96ELi128ELi4ELi32ELi64ELb1ELb1EEEv26Multihead_attention_paramsIT_XT5_EE:
.text._ZN4mmha33masked_multihead_attention_kernelIfLi96ELi128ELi4ELi32ELi64ELb1ELb1EEEv26Multihead_attention_paramsIT_XT5_EE:
        /* <DEDUP_REMOVED lines=11> */
.L_x_1352:
[----:B------:R-:W-:Y:S01]  /*00b0*/  IABS R5, c[0x0][0x1d0] ;  /* 0x0000740000057a13 */ /* 0x000fe20000000000 */
[----:B------:R-:W-:Y:S01]  /*00c0*/  IMAD.MOV.U32 R44, RZ, RZ, 0x4 ;  /* 0x00000004ff2c7424 */ /* 0x000fe200078e00ff */
        /* <DEDUP_REMOVED lines=11> */
[----:B------:R-:W-:Y:S01]  /*0180*/  IMAD.HI.U32 R3, R3, R7, R2 ;  /* 0x0000000703037227 */ /* 0x000fe200078e0002 */
[----:B------:R-:W-:Y:S01]  /*0190*/  HFMA2.MMA R26, -RZ, RZ, 0, 0 ;  /* 0x00000000ff1a7435 */ /* 0x000fe200000001ff */
[----:B------:R-:W0:Y:S01]  /*01a0*/  S2R R24, SR_TID.X ;  /* 0x0000000000187919 */ /* 0x000e220000002100 */
[----:B------:R-:W-:-:S03]  /*01b0*/  P2R R2, PR, RZ, 0x10 ;  /* 0x00000010ff027803 */ /* 0x000fc60000000000 */
        /* <DEDUP_REMOVED lines=8> */
[C---:B------:R-:W-:Y:S01]  /*0240*/  IMAD.WIDE R4, R28.reuse, R44, c[0x0][0x278] ;  /* 0x00009e001c047625 */ /* 0x040fe200078e022c */
[----:B------:R-:W-:-:S04]  /*0250*/  LOP3.LUT R0, R28, c[0x0][0x1d0], RZ, 0x3c, !PT ;  /* 0x000074001c007a12 */ /* 0x000fc800078e3cff */
[----:B------:R-:W-:Y:S01]  /*0260*/  ISETP.GE.AND P3, PT, R0, RZ, PT ;  /* 0x000000ff0000720c */ /* 0x000fe20003f66270 */
[----:B------:R-:W2:Y:S06]  /*0270*/  LDG.E R25, [R4.64] ;  /* 0x0000002404197981 */ /* 0x000eac000c1e1900 */
[----:B------:R-:W-:-:S06]  /*0280*/  @P1 IADD3 R27, R27, 0x1, RZ ;  /* 0x000000011b1b1810 */ /* 0x000fcc0007ffe0ff */
[----:B------:R-:W-:Y:S01]  /*0290*/  @!P3 IMAD.MOV R27, RZ, RZ, -R27 ;  /* 0x000000ffff1bb224 */ /* 0x000fe200078e0a1b */
[----:B------:R-:W-:-:S05]  /*02a0*/  @!P2 LOP3.LUT R27, RZ, c[0x0][0x1d0], RZ, 0x33, !PT ;  /* 0x00007400ff1baa12 */ /* 0x000fca00078e33ff */
[----:B------:R-:W-:-:S05]  /*02b0*/  @P4 IMAD.WIDE R6, R27, R44, c[0x0][0x240] ;  /* 0x000090001b064625 */ /* 0x000fca00078e022c */
[----:B------:R1:W3:Y:S04]  /*02c0*/  @P4 LDG.E R26, [R6.64] ;  /* 0x00000024061a4981 */ /* 0x0002e8000c1e1900 */
[----:B------:R-:W4:Y:S01]  /*02d0*/  S2R R23, SR_CTAID.X ;  /* 0x0000000000177919 */ /* 0x000f220000002500 */
[C---:B0-----:R-:W-:Y:S02]  /*02e0*/  ISETP.LT.AND P3, PT, R24.reuse, 0x20, P4 ;  /* 0x000000201800780c */ /* 0x041fe40002761270 */
[C---:B------:R-:W-:Y:S02]  /*02f0*/  ISETP.GT.AND P0, PT, R24.reuse, 0x17, PT ;  /* 0x000000171800780c */ /* 0x040fe40003f04270 */
[----:B------:R-:W-:Y:S01]  /*0300*/  ISETP.NE.U32.AND P2, PT, RZ, c[0x0][0x1f8], PT ;  /* 0x00007e00ff007a0c */ /* 0x000fe20003f45070 */
[----:B------:R-:W-:-:S03]  /*0310*/  IMAD.SHL.U32 R18, R24, 0x4, RZ ;  /* 0x0000000418127824 */ /* 0x000fc600078e00ff */
[----:B------:R-:W-:Y:S01]  /*0320*/  ISETP.NE.AND.EX P2, PT, RZ, c[0x0][0x1fc], PT, P2 ;  /* 0x00007f00ff007a0c */ /* 0x000fe20003f45320 */
[----:B----4-:R-:W-:-:S04]  /*0330*/  IMAD R19, R28, c[0x0][0x1d8], R23 ;  /* 0x000076001c137a24 */ /* 0x010fc800078e0217 */
[----:B------:R-:W-:-:S04]  /*0340*/  IMAD R89, R19, 0x60, RZ ;  /* 0x0000006013597824 */ /* 0x000fc800078e02ff */
[----:B------:R-:W-:Y:S01]  /*0350*/  IMAD.IADD R30, R89, 0x1, R18 ;  /* 0x00000001591e7824 */ /* 0x000fe200078e0212 */
[----:B------:R-:W-:Y:S01]  /*0360*/  SHF.R.S32.HI R11, RZ, 0x1f, R28 ;  /* 0x0000001fff0b7819 */ /* 0x000fe2000001141c */
[----:B------:R-:W-:Y:S01]  /*0370*/  CS2R R32, SRZ ;  /* 0x0000000000207805 */ /* 0x000fe2000001ff00 */
[----:B------:R-:W-:Y:S01]  /*0380*/  CS2R R34, SRZ ;  /* 0x0000000000227805 */ /* 0x000fe2000001ff00 */
[----:B------:R-:W-:-:S04]  /*0390*/  @P2 LEA R20, P4, R28, c[0x0][0x1f8], 0x2 ;  /* 0x00007e001c142a11 */ /* 0x000fc800078810ff */
[----:B------:R-:W-:Y:S02]  /*03a0*/  @P2 LEA.HI.X R21, R28, c[0x0][0x1fc], R11, 0x2, P4 ;  /* 0x00007f001c152a11 */ /* 0x000fe400020f140b */
[----:B------:R-:W-:-:S04]  /*03b0*/  IABS R45, c[0x0][0x1d4] ;  /* 0x00007500002d7a13 */ /* 0x000fc80000000000 */
[----:B------:R-:W0:Y:S01]  /*03c0*/  I2F.RP R0, R45 ;  /* 0x0000002d00007306 */ /* 0x000e220000209400 */
[----:B--2---:R-:W-:-:S05]  /*03d0*/  IADD3 R17, R25, -0x1, RZ ;  /* 0xffffffff19117810 */ /* 0x004fca0007ffe0ff */
[----:B-1----:R-:W-:-:S04]  /*03e0*/  @!P0 IMAD.SHL.U32 R7, R17, 0x4, RZ ;  /* 0x0000000411078824 */ /* 0x002fc800078e00ff */
[----:B------:R-:W-:-:S04]  /*03f0*/  @!P0 IMAD R12, R30, c[0x0][0x1d4], R7 ;  /* 0x000075001e0c8a24 */ /* 0x000fc800078e0207 */
[----:B------:R-:W-:-:S05]  /*0400*/  @!P0 IMAD.WIDE R12, R12, R44, c[0x0][0x198] ;  /* 0x000066000c0c8625 */ /* 0x000fca00078e022c */
[----:B------:R1:W5:Y:S01]  /*0410*/  @!P0 LDG.E.128 R32, [R12.64] ;  /* 0x000000240c208981 */ /* 0x000362000c1e1d00 */
[----:B---3--:R-:W-:-:S04]  /*0420*/  @P3 IMAD R9, R26, c[0x0][0x1d8], R23 ;  /* 0x000076001a093a24 */ /* 0x008fc800078e0217 */
[----:B------:R-:W-:-:S04]  /*0430*/  @P3 IMAD R9, R9, 0x60, R18 ;  /* 0x0000006009093824 */ /* 0x000fc800078e0212 */
[----:B------:R-:W-:-:S06]  /*0440*/  @P3 IMAD.WIDE R8, R9, R44, c[0x0][0x230] ;  /* 0x00008c0009083625 */ /* 0x000fcc00078e022c */
[----:B------:R-:W5:Y:S01]  /*0450*/  @P3 LDG.E.128 R8, [R8.64] ;  /* 0x0000002408083981 */ /* 0x000f62000c1e1d00 */
[----:B0-----:R-:W0:Y:S01]  /*0460*/  MUFU.RCP R0, R0 ;  /* 0x0000000000007308 */ /* 0x001e220000001000 */
[----:B------:R-:W-:-:S04]  /*0470*/  ISETP.EQ.U32.AND P1, PT, RZ, c[0x0][0x170], PT ;  /* 0x00005c00ff007a0c */ /* 0x000fc80003f22070 */
[----:B------:R-:W-:Y:S01]  /*0480*/  ISETP.EQ.OR.EX P1, PT, RZ, c[0x0][0x174], P0, P1 ;  /* 0x00005d00ff007a0c */ /* 0x000fe20000722710 */
[----:B------:R-:W-:Y:S01]  /*0490*/  IMAD R3, R23, 0x60, RZ ;  /* 0x0000006017037824 */ /* 0x000fe200078e02ff */
[----:B0-----:R-:W-:-:S04]  /*04a0*/  IADD3 R36, R0, 0xffffffe, RZ ;  /* 0x0ffffffe00247810 */ /* 0x001fc80007ffe0ff */
[----:B------:R0:W2:Y:S01]  /*04b0*/  F2I.FTZ.U32.TRUNC.NTZ R37, R36 ;  /* 0x0000002400257305 */ /* 0x0000a2000021f000 */
[----:B------:R-:W-:Y:S01]  /*04c0*/  IMAD.IADD R29, R3, 0x1, R18 ;  /* 0x00000001031d7824 */ /* 0x000fe200078e0212 */
[----:B------:R-:W-:Y:S01]  /*04d0*/  CS2R R4, SRZ ;  /* 0x0000000000047805 */ /* 0x000fe2000001ff00 */
[----:B------:R-:W-:-:S04]  /*04e0*/  CS2R R6, SRZ ;  /* 0x0000000000067805 */ /* 0x000fc8000001ff00 */
[----:B------:R-:W-:-:S04]  /*04f0*/  @!P1 IMAD.WIDE R14, R29, R44, c[0x0][0x170] ;  /* 0x00005c001d0e9625 */ /* 0x000fc800078e022c */
[----:B0-----:R-:W-:Y:S01]  /*0500*/  IMAD.MOV.U32 R36, RZ, RZ, RZ ;  /* 0x000000ffff247224 */ /* 0x001fe200078e00ff */
[----:B------:R0:W5:Y:S01]  /*0510*/  @!P1 LDG.E.128 R4, [R14.64] ;  /* 0x000000240e049981 */ /* 0x000162000c1e1d00 */
[----:B--2---:R-:W-:-:S04]  /*0520*/  IMAD.MOV R16, RZ, RZ, -R37 ;  /* 0x000000ffff107224 */ /* 0x004fc800078e0a25 */
[----:B0-----:R-:W-:Y:S01]  /*0530*/  IMAD R15, R16, R45, RZ ;  /* 0x0000002d100f7224 */ /* 0x001fe200078e02ff */
[----:B------:R-:W-:-:S03]  /*0540*/  IABS R16, R17 ;  /* 0x0000001100107213 */ /* 0x000fc60000000000 */
[----:B------:R-:W-:-:S06]  /*0550*/  IMAD.HI.U32 R37, R37, R15, R36 ;  /* 0x0000000f25257227 */ /* 0x000fcc00078e0024 */
[----:B------:R-:W-:-:S05]  /*0560*/  IMAD.HI.U32 R37, R37, R16, RZ ;  /* 0x0000001025257227 */ /* 0x000fca00078e00ff */
[----:B------:R-:W-:-:S05]  /*0570*/  IADD3 R37, -R37, RZ, RZ ;  /* 0x000000ff25257210 */ /* 0x000fca0007ffe1ff */
[----:B------:R-:W-:-:S05]  /*0580*/  IMAD R16, R45, R37, R16 ;  /* 0x000000252d107224 */ /* 0x000fca00078e0210 */
[----:B------:R-:W-:Y:S01]  /*0590*/  ISETP.GT.U32.AND P1, PT, R45, R16, PT ;  /* 0x000000102d00720c */ /* 0x000fe20003f24070 */
[----:B------:R-:W-:Y:S02]  /*05a0*/  IMAD.MOV.U32 R22, RZ, RZ, RZ ;  /* 0x000000ffff167224 */ /* 0x000fe400078e00ff */
[----:B------:R-:W-:Y:S01]  /*05b0*/  IMAD R0, R28, c[0x0][0x1c8], R3 ;  /* 0x000072001c007a24 */ /* 0x000fe200078e0203 */
[----:B------:R-:W-:Y:S01]  /*05c0*/  BSSY B0, `(.L_x_1353) ;  /* 0x0000021000007945 */ /* 0x000fe20003800000 */
[----:B------:R-:W-:Y:S01]  /*05d0*/  ISETP.NE.AND P5, PT, RZ, c[0x0][0x1ec], PT ;  /* 0x00007b00ff007a0c */ /* 0x000fe20003fa5270 */
[----:B------:R-:W-:Y:S01]  /*05e0*/  CS2R R42, SRZ ;  /* 0x00000000002a7805 */ /* 0x000fe2000001ff00 */
[----:B------:R1:W5:Y:S01]  /*05f0*/  @P2 LDG.E R22, [R20.64] ;  /* 0x0000002414162981 */ /* 0x000362000c1e1900 */
[----:B------:R-:W-:-:S05]  /*0600*/  CS2R R40, SRZ ;  /* 0x0000000000287805 */ /* 0x000fca000001ff00 */
[----:B------:R-:W-:Y:S01]  /*0610*/  @!P1 IMAD.IADD R16, R16, 0x1, -R45 ;  /* 0x0000000110109824 */ /* 0x000fe200078e0a2d */
[----:B------:R-:W-:-:S04]  /*0620*/  ISETP.NE.AND P1, PT, RZ, c[0x0][0x1c8], PT ;  /* 0x00007200ff007a0c */ /* 0x000fc80003f25270 */
[----:B------:R-:W-:Y:S02]  /*0630*/  ISETP.GT.U32.AND P2, PT, R45, R16, PT ;  /* 0x000000102d00720c */ /* 0x000fe40003f44070 */
[----:B------:R-:W-:Y:S01]  /*0640*/  SEL R3, R89, R0, !P1 ;  /* 0x0000000059037207 */ /* 0x000fe20004800000 */
[----:B------:R-:W-:Y:S05]  /*0650*/  @P0 BRA `(.L_x_1354) ;  /* 0x0000017000000947 */ /* 0x000fea0003800000 */
[----:B-1----:R-:W-:Y:S02]  /*0660*/  IMAD.MOV.U32 R0, RZ, RZ, c[0x0][0x258] ;  /* 0x00009600ff007624 */ /* 0x002fe400078e00ff */
[----:B------:R-:W-:-:S03]  /*0670*/  IMAD.IADD R3, R3, 0x1, R18 ;  /* 0x0000000103037824 */ /* 0x000fc600078e0212 */
[----:B------:R-:W-:-:S13]  /*0680*/  ISETP.NE.AND P1, PT, R0, 0x2, PT ;  /* 0x000000020000780c */ /* 0x000fda0003f25270 */
[----:B------:R-:W-:-:S04]  /*0690*/  @!P1 IADD3 R20, P4, R3, c[0x0][0x168], RZ ;  /* 0x00005a0003149a10 */ /* 0x000fc80007f9e0ff */
[----:B------:R-:W-:-:S05]  /*06a0*/  @!P1 LEA.HI.X.SX32 R21, R3, c[0x0][0x16c], 0x1, P4 ;  /* 0x00005b0003159a11 */ /* 0x000fca00020f0eff */
[----:B------:R-:W2:Y:S01]  /*06b0*/  @!P1 LDG.E R20, [R20.64] ;  /* 0x0000002414149981 */ /* 0x000ea2000c1e1900 */
[----:B------:R-:W-:Y:S02]  /*06c0*/  @!P1 IMAD.MOV.U32 R12, RZ, RZ, c[0x0][0x248] ;  /* 0x00009200ff0c9624 */ /* 0x000fe400078e00ff */
        /* <DEDUP_REMOVED lines=16> */
.L_x_1354:
[----:B01----:R-:W-:Y:S05]  /*07d0*/  BSYNC B0 ;  /* 0x0000000000007941 */ /* 0x003fea0003800000 */
.L_x_1353:
        /* <DEDUP_REMOVED lines=11> */
.L_x_1356:
[----:B------:R-:W-:Y:S05]  /*0890*/  BSYNC B0 ;  /* 0x0000000000007941 */ /* 0x000fea0003800000 */
.L_x_1355:
        /* <DEDUP_REMOVED lines=63> */
[----:B------:R-:W-:Y:S02]  /*0c90*/  IMAD.MOV.U32 R4, RZ, RZ, c[0x4][0xc8] ;  /* 0x01003200ff047624 */ /* 0x000fe400078e00ff */
[----:B------:R0:W1:Y:S01]  /*0ca0*/  LDC.64 R14, c[0x4][R0] ;  /* 0x01000000000e7b82 */ /* 0x0000620000000a00 */
[----:B------:R-:W-:Y:S02]  /*0cb0*/  IMAD.MOV.U32 R5, RZ, RZ, c[0x4][0xcc] ;  /* 0x01003300ff057624 */ /* 0x000fe400078e00ff */
[----:B------:R-:W-:Y:S02]  /*0cc0*/  IMAD.MOV.U32 R6, RZ, RZ, c[0x4][0xd0] ;  /* 0x01003400ff067624 */ /* 0x000fe400078e00ff */
[----:B------:R-:W-:-:S02]  /*0cd0*/  IMAD.MOV.U32 R7, RZ, RZ, c[0x4][0xd4] ;  /* 0x01003500ff077624 */ /* 0x000fc400078e00ff */
[----:B------:R-:W-:Y:S02]  /*0ce0*/  IMAD.MOV.U32 R8, RZ, RZ, 0x53f ;  /* 0x0000053fff087424 */ /* 0x000fe400078e00ff */
[----:B------:R-:W-:Y:S02]  /*0cf0*/  IMAD.MOV.U32 R10, RZ, RZ, c[0x4][0x80] ;  /* 0x01002000ff0a7624 */ /* 0x000fe400078e00ff */
[----:B------:R-:W-:Y:S02]  /*0d00*/  IMAD.MOV.U32 R11, RZ, RZ, c[0x4][0x84] ;  /* 0x01002100ff0b7624 */ /* 0x000fe400078e00ff */
        /* <DEDUP_REMOVED lines=9> */
.L_x_1359:
        /* <DEDUP_REMOVED lines=9> */
.L_x_1360:
        /* <DEDUP_REMOVED lines=14> */
[----:B------:R-:W-:Y:S02]  /*0f10*/  BSSY B1, `(.L_x_1363) ;  /* 0x0000060000017945 */ /* 0x000fe40003800000 */
[----:B------:R-:W-:Y:S01]  /*0f20*/  IMAD R20, R31, 0x4, R21 ;  /* 0x000000041f147824 */ /* 0x000fe200078e0215 */
[----:B------:R0:W2:Y:S04]  /*0f30*/  LDS R42, [R0.X4+0x414] ;  /* 0x00041400002a7984 */ /* 0x0000a80000004800 */
[----:B------:R0:W3:Y:S04]  /*0f40*/  LDS R41, [R20] ;  /* 0x0000000014297984 */ /* 0x0000e80000000800 */
[----:B------:R0:W4:Y:S01]  /*0f50*/  LDS R43, [R20+0x4] ;  /* 0x00000400142b7984 */ /* 0x0001220000000800 */
        /* <DEDUP_REMOVED lines=35> */
.L_x_1364:
        /* <DEDUP_REMOVED lines=51> */
.L_x_1367:
[----:B0-----:R-:W-:Y:S05]  /*14c0*/  BSYNC B2 ;  /* 0x0000000000027941 */ /* 0x001fea0003800000 */
.L_x_1366:
[----:B----4-:R0:W-:Y:S04]  /*14d0*/  STS [R29], R32 ;  /* 0x000000201d007388 */ /* 0x0101e80000000800 */
[----:B---3--:R0:W-:Y:S04]  /*14e0*/  STS [R29+0x4], R34 ;  /* 0x000004221d007388 */ /* 0x0081e80000000800 */
[----:B--2---:R0:W-:Y:S04]  /*14f0*/  STS [R44], R33 ;  /* 0x000000212c007388 */ /* 0x0041e80000000800 */
[----:B-1----:R0:W-:Y:S02]  /*1500*/  STS [R44+0x4], R35 ;  /* 0x000004232c007388 */ /* 0x0021e40000000800 */
.L_x_1365:
[----:B------:R-:W-:Y:S05]  /*1510*/  BSYNC B1 ;  /* 0x0000000000017941 */ /* 0x000fea0003800000 */
.L_x_1363:
[----:B-1----:R1:W-:Y:S04]  /*1520*/  STS [R21], R40 ;  /* 0x0000002815007388 */ /* 0x0023e80000000800 */
[----:B--2---:R1:W-:Y:S04]  /*1530*/  STS [R21+0x4], R42 ;  /* 0x0000042a15007388 */ /* 0x0043e80000000800 */
[----:B---3--:R1:W-:Y:S04]  /*1540*/  STS [R20], R41 ;  /* 0x0000002914007388 */ /* 0x0083e80000000800 */
[----:B----4-:R1:W-:Y:S02]  /*1550*/  STS [R20+0x4], R43 ;  /* 0x0000042b14007388 */ /* 0x0103e40000000800 */
.L_x_1362:
[----:B------:R-:W-:Y:S05]  /*1560*/  BSYNC B0 ;  /* 0x0000000000007941 */ /* 0x000fea0003800000 */
.L_x_1361:
[----:B------:R-:W-:Y:S06]  /*1570*/  BAR.SYNC.DEFER_BLOCKING 0x0 ;  /* 0x0000000000007b1d */ /* 0x000fec0000010000 */
[----:B------:R-:W-:Y:S01]  /*1580*/  BSSY B0, `(.L_x_1368) ;  /* 0x0000005000007945 */ /* 0x000fe20003800000 */
[----:B------:R-:W-:Y:S05]  /*1590*/  @!P6 BRA `(.L_x_1369) ;  /* 0x000000300000e947 */ /* 0x000fea0003800000 */
[----:B------:R-:W-:Y:S01]  /*15a0*/  ISETP.NE.AND P0, PT, RZ, c[0x0][0x1ec], PT ;  /* 0x00007b00ff007a0c */ /* 0x000fe20003f05270 */
[----:B01----:R0:W1:-:S12]  /*15b0*/  LDS.128 R40, [R14] ;  /* 0x000000000e287984 */ /* 0x0030580000000c00 */
[----:B------:R0:W2:Y:S02]  /*15c0*/  @!P0 LDS.128 R32, [R15] ;  /* 0x000000000f208984 */ /* 0x0000a40000000c00 */
.L_x_1369:
[----:B------:R-:W-:Y:S05]  /*15d0*/  BSYNC B0 ;  /* 0x0000000000007941 */ /* 0x000fea0003800000 */
.L_x_1368:
[----:B------:R-:W-:Y:S06]  /*15e0*/  BAR.SYNC.DEFER_BLOCKING 0x0 ;  /* 0x0000000000007b1d */ /* 0x000fec0000010000 */
[----:B------:R-:W-:Y:S05]  /*15f0*/  BRA `(.L_x_1358) ;  /* 0x000004c000007947 */ /* 0x000fea0003800000 */
.L_x_1357:
        /* <DEDUP_REMOVED lines=35> */
.L_x_1370:
        /* <DEDUP_REMOVED lines=39> */
[----:B------:R-:W-:Y:S02]  /*1aa0*/  IMAD.MOV.U32 R40, RZ, RZ, R7 ;  /* 0x000000ffff287224 */ /* 0x000fe400078e0007 */
.L_x_1371:
[----:B------:R-:W-:Y:S05]  /*1ab0*/  BSYNC B0 ;  /* 0x0000000000007941 */ /* 0x000fea0003800000 */
.L_x_1358:
        /* <DEDUP_REMOVED lines=9> */
[----:B------:R-:W-:-:S09]  /*1b50*/  ISETP.GT.OR P0, PT, R24, 0x17, P1 ;  /* 0x000000171800780c */ /* 0x000fd20000f04670 */
[----:B------:R1:W-:Y:S04]  /*1b60*/  @!P1 STS.128 [R24.X16+0x210], R36 ;  /* 0x0002102418009388 */ /* 0x0003e8000000cc00 */
[----:B------:R-:W-:Y:S02]  /*1b70*/  @!P0 IMAD.SHL.U32 R3, R16, 0x4, RZ ;  /* 0x0000000410038824 */ /* 0x000fe400078e00ff */
[----:B------:R-:W-:Y:S02]  /*1b80*/  @!P0 IMAD.MOV.U32 R6, RZ, RZ, 0x4 ;  /* 0x00000004ff068424 */ /* 0x000fe400078e00ff */
[----:B------:R-:W-:-:S04]  /*1b90*/  @!P0 IMAD R3, R30, c[0x0][0x1d4], R3 ;  /* 0x000075001e038a24 */ /* 0x000fc800078e0203 */
[----:B------:R-:W-:-:S04]  /*1ba0*/  @!P0 IMAD.WIDE R6, R3, R6, c[0x0][0x198] ;  /* 0x0000660003068625 */ /* 0x000fc800078e0206 */
[----:B------:R-:W-:Y:S01]  /*1bb0*/  FFMA.FTZ R3, R41, R33, R0 ;  /* 0x0000002129037223 */ /* 0x000fe20000010000 */
[----:B------:R1:W-:Y:S03]  /*1bc0*/  @!P0 STG.E.128 [R6.64], R32 ;  /* 0x0000002006008986 */ /* 0x0003e6000c101d24 */
[----:B------:R-:W-:-:S04]  /*1bd0*/  FFMA.FTZ R0, R42, R34, R3 ;  /* 0x000000222a007223 */ /* 0x000fc80000010003 */
[----:B------:R-:W-:Y:S01]  /*1be0*/  FFMA.FTZ R3, R43, R35, R0 ;  /* 0x000000232b037223 */ /* 0x000fe20000010000 */
[----:B------:R-:W-:Y:S05]  /*1bf0*/  BRA.DIV ~URZ, `(.L_x_1374) ;  /* 0x00007cc27f007947 */ /* 0x000fea000b800000 */
[----:B------:R2:W3:Y:S02]  /*1c00*/  SHFL.BFLY PT, R0, R3, 0x10, 0x1f ;  /* 0x0e001f0003007f89 */ /* 0x0004e400000e0000 */
.L_x_1572:
[----:B-1-3--:R-:W-:Y:S01]  /*1c10*/  FADD.FTZ R7, R3, R0 ;  /* 0x0000000003077221 */ /* 0x00afe20000010000 */
[----:B------:R-:W-:Y:S05]  /*1c20*/  BRA.DIV ~URZ, `(.L_x_1375) ;  /* 0x00007d127f007947 */ /* 0x000fea000b800000 */
[----:B------:R-:W1:Y:S02]  /*1c30*/  SHFL.BFLY PT, R0, R7, 0x8, 0x1f ;  /* 0x0d001f0007007f89 */ /* 0x000e6400000e0000 */
[----:B-1----:R-:W-:-:S05]  /*1c40*/  FADD.FTZ R0, R7, R0 ;  /* 0x0000000007007221 */ /* 0x002fca0000010000 */
[----:B--2---:R-:W1:Y:S02]  /*1c50*/  SHFL.BFLY PT, R3, R0, 0x4, 0x1f ;  /* 0x0c801f0000037f89 */ /* 0x004e6400000e0000 */
[----:B-1----:R-:W-:-:S05]  /*1c60*/  FADD.FTZ R3, R0, R3 ;  /* 0x0000000300037221 */ /* 0x002fca0000010000 */
[----:B------:R-:W1:Y:S02]  /*1c70*/  SHFL.BFLY PT, R6, R3, 0x2, 0x1f ;  /* 0x0c401f0003067f89 */ /* 0x000e6400000e0000 */
[----:B-1----:R-:W-:-:S05]  /*1c80*/  FADD.FTZ R6, R3, R6 ;  /* 0x0000000603067221 */ /* 0x002fca0000010000 */
[----:B------:R1:W2:Y:S02]  /*1c90*/  SHFL.BFLY PT, R5, R6, 0x1, 0x1f ;  /* 0x0c201f0006057f89 */ /* 0x0002a400000e0000 */
.L_x_1573:
[----:B--2---:R-:W-:Y:S02]  /*1ca0*/  FADD.FTZ R0, R5, R6 ;  /* 0x0000000605007221 */ /* 0x004fe40000010000 */
.L_x_1373:
[----:B------:R-:W-:Y:S05]  /*1cb0*/  BSYNC B0 ;  /* 0x0000000000007941 */ /* 0x000fea0003800000 */
.L_x_1372:
[----:B------:R-:W-:Y:S02]  /*1cc0*/  ISETP.NE.AND P0, PT, R24, RZ, PT ;  /* 0x000000ff1800720c */ /* 0x000fe40003f05270 */
[----:B------:R-:W-:-:S04]  /*1cd0*/  SHF.R.S32.HI R3, RZ, 0x1f, R24 ;  /* 0x0000001fff037819 */ /* 0x000fc80000011418 */
[----:B------:R-:W-:-:S04]  /*1ce0*/  LEA.HI R81, R3, R24, RZ, 0x2 ;  /* 0x0000001803517211 */ /* 0x000fc800078f10ff */
[----:B------:R-:W-:-:S04]  /*1cf0*/  LOP3.LUT R3, R81, 0xfffffffc, RZ, 0xc0, !PT ;  /* 0xfffffffc51037812 */ /* 0x000fc800078ec0ff */
[----:B------:R-:W-:Y:S01]  /*1d00*/  IADD3 R82, -R3, R24, RZ ;  /* 0x0000001803527210 */ /* 0x000fe20007ffe1ff */
[----:B------:R-:W-:Y:S01]  /*1d10*/  IMAD.MOV.U32 R3, RZ, RZ, -0x800001 ;  /* 0xff7fffffff037424 */ /* 0x000fe200078e00ff */
        /* <DEDUP_REMOVED lines=15> */
.L_x_1376:
[----:B------:R-:W-:Y:S01]  /*1e10*/  WARPSYNC 0xffffffff ;  /* 0xffffffff00007948 */ /* 0x000fe20003800000 */
[----:B------:R-:W-:Y:S06]  /*1e20*/  BAR.SYNC.DEFER_BLOCKING 0x0 ;  /* 0x0000000000007b1d */ /* 0x000fec0000010000 */
[----:B------:R-:W-:Y:S02]  /*1e30*/  ULDC UR4, c[0x0][0x1ec] ;  /* 0x00007b0000047ab9 */ /* 0x000fe40000000800 */
[----:B------:R-:W-:-:S06]  /*1e40*/  UISETP.NE.AND UP0, UPT, URZ, UR4, UPT ;  /* 0x000000043f00728c */ /* 0x000fcc000bf05270 */
[----:B------:R-:W-:Y:S01]  /*1e50*/  PLOP3.LUT P1, PT, PT, PT, UP0, 0x80, 0x0 ;  /* 0x000000000000781c */ /* 0x000fe20003f2f008 */
[----:B------:R3:W4:Y:S04]  /*1e60*/  LDS R5, [R82.X4+0x10] ;  /* 0x0000100052057984 */ /* 0x0007280000004800 */
[----:B-1----:R3:W1:Y:S04]  /*1e70*/  LDS R6, [R82.X4+0x20] ;  /* 0x0000200052067984 */ /* 0x0026680000004800 */
[----:B------:R3:W0:Y:S04]  /*1e80*/  LDS R7, [R82.X4+0x30] ;  /* 0x0000300052077984 */ /* 0x0006280000004800 */
[----:B------:R3:W2:Y:S04]  /*1e90*/  LDS R8, [R82.X4+0x40] ;  /* 0x0000400052087984 */ /* 0x0006a80000004800 */
[----:B------:R3:W0:Y:S04]  /*1ea0*/  LDS R9, [R82.X4+0x50] ;  /* 0x0000500052097984 */ /* 0x0006280000004800 */
[----:B------:R3:W0:Y:S04]  /*1eb0*/  LDS R10, [R82.X4+0x60] ;  /* 0x00006000520a7984 */ /* 0x0006280000004800 */
[----:B------:R3:W0:Y:S04]  /*1ec0*/  LDS R11, [R82.X4+0x70] ;  /* 0x00007000520b7984 */ /* 0x0006280000004800 */
[----:B------:R3:W0:Y:S04]  /*1ed0*/  LDS R12, [R82.X4+0x80] ;  /* 0x00008000520c7984 */ /* 0x0006280000004800 */
[----:B------:R3:W0:Y:S04]  /*1ee0*/  LDS R13, [R82.X4+0x90] ;  /* 0x00009000520d7984 */ /* 0x0006280000004800 */
[----:B0-----:R3:W0:Y:S04]  /*1ef0*/  LDS R14, [R82.X4+0xa0] ;  /* 0x0000a000520e7984 */ /* 0x0016280000004800 */
[----:B------:R3:W0:Y:S04]  /*1f00*/  LDS R15, [R82.X4+0xb0] ;  /* 0x0000b000520f7984 */ /* 0x0006280000004800 */
[----:B------:R3:W0:Y:S04]  /*1f10*/  LDS R21, [R82.X4+0xc0] ;  /* 0x0000c00052157984 */ /* 0x0006280000004800 */
[----:B------:R3:W0:Y:S04]  /*1f20*/  LDS R20, [R82.X4+0xd0] ;  /* 0x0000d00052147984 */ /* 0x0006280000004800 */
[----:B------:R3:W0:Y:S04]  /*1f30*/  LDS R29, [R82.X4+0xe0] ;  /* 0x0000e000521d7984 */ /* 0x0006280000004800 */
[----:B------:R3:W0:Y:S04]  /*1f40*/  LDS R30, [R82.X4+0xf0] ;  /* 0x0000f000521e7984 */ /* 0x0006280000004800 */
[----:B------:R3:W0:Y:S04]  /*1f50*/  LDS R31, [R82.X4+0x100] ;  /* 0x00010000521f7984 */ /* 0x0006280000004800 */
[----:B--2---:R3:W2:Y:S04]  /*1f60*/  LDS R32, [R82.X4+0x110] ;  /* 0x0001100052207984 */ /* 0x0046a80000004800 */
        /* <DEDUP_REMOVED lines=16> */
[----:B-12-4-:R1:W2:Y:S04]  /*2070*/  LDS R48, [R82.X4+0x210] ;  /* 0x0002100052307984 */ /* 0x0162a80000004800 */
[----:B------:R1:W4:Y:S04]  /*2080*/  LDS R49, [R82.X4+0x220] ;  /* 0x0002200052317984 */ /* 0x0003280000004800 */
[----:B------:R1:W3:Y:S04]  /*2090*/  LDS R50, [R82.X4+0x230] ;  /* 0x0002300052327984 */ /* 0x0002e80000004800 */
        /* <DEDUP_REMOVED lines=29> */
.L_x_1377:
[----:B-1234-:R-:W-:Y:S01]  /*2270*/  IADD3 R0, R17, 0x7, -R4 ;  /* 0x0000000711007810 */ /* 0x01efe20007ffe804 */
[----:B------:R-:W-:Y:S01]  /*2280*/  BSSY B0, `(.L_x_1378) ;  /* 0x0000486000007945 */ /* 0x000fe20003800000 */
[----:B------:R-:W-:-:S02]  /*2290*/  LEA.HI.SX32 R92, R81, R4, 0x1e ;  /* 0x00000004515c7211 */ /* 0x000fc400078ff2ff */
[----:B------:R-:W-:-:S04]  /*22a0*/  SHF.R.S32.HI R83, RZ, 0x1f, R0 ;  /* 0x0000001fff537819 */ /* 0x000fc80000011400 */
[----:B------:R-:W-:-:S04]  /*22b0*/  LEA.HI R83, R83, R0, RZ, 0x3 ;  /* 0x0000000053537211 */ /* 0x000fc800078f18ff */
[----:B------:R-:W-:-:S05]  /*22c0*/  LOP3.LUT R83, R83, 0xfffffff8, RZ, 0xc0, !PT ;  /* 0xfffffff853537812 */ /* 0x000fca00078ec0ff */
[----:B------:R-:W-:-:S05]  /*22d0*/  IMAD.IADD R88, R83, 0x1, R4 ;  /* 0x0000000153587824 */ /* 0x000fca00078e0204 */
[----:B------:R-:W-:-:S13]  /*22e0*/  ISETP.GE.AND P0, PT, R92, R88, PT ;  /* 0x000000585c00720c */ /* 0x000fda0003f06270 */
[----:B------:R-:W-:Y:S05]  /*22f0*/  @P0 BRA `(.L_x_1379) ;  /* 0x000047e000000947 */ /* 0x000fea0003800000 */
[----:B------:R-:W-:Y:S02]  /*2300*/  IMAD R83, R26, c[0x0][0x1d8], R23 ;  /* 0x000076001a537a24 */ /* 0x000fe400078e0217 */
[----:B------:R-:W-:Y:S02]  /*2310*/  IMAD R81, R80, 0x60, RZ ;  /* 0x0000006050517824 */ /* 0x000fe400078e02ff */
[--C-:B------:R-:W-:Y:S02]  /*2320*/  IMAD R80, R83, 0x60, R82.reuse ;  /* 0x0000006053507824 */ /* 0x100fe400078e0252 */
[--C-:B------:R-:W-:Y:S02]  /*2330*/  IMAD R89, R89, c[0x0][0x1d4], R82.reuse ;  /* 0x0000750059597a24 */ /* 0x100fe400078e0252 */
[----:B------:R-:W-:Y:S01]  /*2340*/  IMAD R90, R81, c[0x0][0x1d4], R82 ;  /* 0x00007500515a7a24 */ /* 0x000fe200078e0252 */
[C---:B------:R-:W-:Y:S01]  /*2350*/  IADD3 R82, R80.reuse, 0x4, RZ ;  /* 0x0000000450527810 */ /* 0x040fe20007ffe0ff */
[----:B------:R-:W-:Y:S01]  /*2360*/  IMAD.MOV.U32 R93, RZ, RZ, c[0x0][0x1e8] ;  /* 0x00007a00ff5d7624 */ /* 0x000fe200078e00ff */
[----:B------:R-:W-:Y:S01]  /*2370*/  SHF.R.S32.HI R94, RZ, 0x1f, R89 ;  /* 0x0000001fff5e7819 */ /* 0x000fe20000011459 */
[----:B------:R-:W-:Y:S01]  /*2380*/  IMAD.MOV.U32 R83, RZ, RZ, 0x4 ;  /* 0x00000004ff537424 */ /* 0x000fe200078e00ff */
[----:B------:R-:W-:Y:S01]  /*2390*/  SHF.R.S32.HI R95, RZ, 0x1f, R90 ;  /* 0x0000001fff5f7819 */ /* 0x000fe2000001145a */
[----:B------:R-:W-:Y:S01]  /*23a0*/  IMAD.MOV.U32 R91, RZ, RZ, 0x60 ;  /* 0x00000060ff5b7424 */ /* 0x000fe200078e00ff */
[----:B------:R-:W-:Y:S01]  /*23b0*/  IADD3 R93, R93, c[0x0][0x210], RZ ;  /* 0x000084005d5d7a10 */ /* 0x000fe20007ffe0ff */
[----:B------:R-:W-:-:S04]  /*23c0*/  IMAD.WIDE R80, R80, R83, c[0x0][0x230] ;  /* 0x00008c0050507625 */ /* 0x000fc800078e0253 */
[----:B------:R-:W-:Y:S02]  /*23d0*/  IMAD R91, R91, c[0x0][0x1d4], RZ ;  /* 0x000075005b5b7a24 */ /* 0x000fe400078e02ff */
[----:B------:R-:W-:-:S04]  /*23e0*/  IMAD.WIDE R82, R82, R83, c[0x0][0x230] ;  /* 0x00008c0052527625 */ /* 0x000fc800078e0253 */
.L_x_1512:
        /* <DEDUP_REMOVED lines=31> */
[----:B------:R-:W-:Y:S02]  /*25e0*/  IADD3 R85, P2, R96, R101, RZ ;  /* 0x0000006560557210 */ /* 0x000fe40007f5e0ff */
[----:B--2---:R-:W-:Y:S02]  /*25f0*/  ISETP.NE.AND P0, PT, R86, RZ, P0 ;  /* 0x000000ff5600720c */ /* 0x004fe40000705270 */
[----:B------:R-:W-:Y:S02]  /*2600*/  LEA.HI.X.SX32 R86, R101, R84, 0x1, P2 ;  /* 0x0000005465567211 */ /* 0x000fe400010f0eff */
[----:B------:R-:W-:Y:S02]  /*2610*/  ISETP.GE.AND P2, PT, R92, R17, PT ;  /* 0x000000115c00720c */ /* 0x000fe40003f46270 */
[----:B------:R-:W-:-:S04]  /*2620*/  LEA R84, P3, R85, c[0x0][0x1a8], 0x2 ;  /* 0x00006a0055547a11 */ /* 0x000fc800078610ff */
[----:B------:R-:W-:-:S07]  /*2630*/  LEA.HI.X R85, R85, c[0x0][0x1ac], R86, 0x2, P3 ;  /* 0x00006b0055557a11 */ /* 0x000fce00018f1456 */
        /* <DEDUP_REMOVED lines=15> */
.L_x_1383:
[----:B------:R-:W-:Y:S05]  /*2730*/  BSYNC B2 ;  /* 0x0000000000027941 */ /* 0x000fea0003800000 */
.L_x_1382:
[----:B------:R-:W-:Y:S02]  /*2740*/  ULDC UR4, c[0x0][0x1ec] ;  /* 0x00007b0000047ab9 */ /* 0x000fe40000000800 */
[----:B------:R-:W-:-:S06]  /*2750*/  UISETP.NE.AND UP0, UPT, URZ, UR4, UPT ;  /* 0x000000043f00728c */ /* 0x000fcc000bf05270 */
[----:B------:R-:W-:-:S13]  /*2760*/  PLOP3.LUT P1, PT, PT, PT, UP0, 0x80, 0x0 ;  /* 0x000000000000781c */ /* 0x000fda0003f2f008 */
[----:B------:R-:W-:Y:S05]  /*2770*/  @P1 BRA `(.L_x_1381) ;  /* 0x0000009000001947 */ /* 0x000fea0003800000 */
[----:B------:R-:W-:-:S13]  /*2780*/  ISETP.NE.AND P5, PT, R2, RZ, PT ;  /* 0x000000ff0200720c */ /* 0x000fda0003fa5270 */
[----:B------:R-:W2:Y:S01]  /*2790*/  @P5 LDG.E R130, [R80.64] ;  /* 0x0000002450825981 */ /* 0x000ea2000c1e1900 */
[----:B-1----:R-:W-:Y:S01]  /*27a0*/  @!P3 IADD3 R87, P4, R89, R132, RZ ;  /* 0x000000845957b210 */ /* 0x002fe20007f9e0ff */
[----:B-----5:R-:W-:-:S03]  /*27b0*/  FADD.FTZ R97, R48, R97 ;  /* 0x0000006130617221 */ /* 0x020fc60000010000 */
[----:B------:R-:W-:Y:S02]  /*27c0*/  @!P3 LEA.HI.X.SX32 R132, R132, R94, 0x1, P4 ;  /* 0x0000005e8484b211 */ /* 0x000fe400020f0eff */
[----:B------:R-:W-:-:S04]  /*27d0*/  @!P3 LEA R86, P4, R87, c[0x0][0x198], 0x2 ;  /* 0x000066005756ba11 */ /* 0x000fc800078810ff */
[----:B------:R-:W-:Y:S01]  /*27e0*/  @!P3 LEA.HI.X R87, R87, c[0x0][0x19c], R132, 0x2, P4 ;  /* 0x000067005757ba11 */ /* 0x000fe200020f1484 */
[----:B--2---:R-:W-:-:S05]  /*27f0*/  @P5 FMUL.FTZ R97, R97, R130 ;  /* 0x0000008261615220 */ /* 0x004fca0000410000 */
[----:B------:R1:W-:Y:S03]  /*2800*/  @!P3 STG.E [R86.64], R97 ;  /* 0x000000615600b986 */ /* 0x0003e6000c101924 */
.L_x_1381:
[----:B------:R-:W-:Y:S05]  /*2810*/  BSYNC B1 ;  /* 0x0000000000017941 */ /* 0x000fea0003800000 */
.L_x_1380:
[----:B------:R-:W-:Y:S01]  /*2820*/  BSSY B1, `(.L_x_1384) ;  /* 0x0000022000017945 */ /* 0x000fe20003800000 */
[----:B------:R-:W-:Y:S05]  /*2830*/  @P2 BRA `(.L_x_1385) ;  /* 0x0000020000002947 */ /* 0x000fea0003800000 */
[----:B-1----:R-:W-:Y:S01]  /*2840*/  IADD3 R86, R96, c[0x0][0x1d4], RZ ;  /* 0x0000750060567a10 */ /* 0x002fe20007ffe0ff */
[----:B------:R-:W-:Y:S01]  /*2850*/  BSSY B2, `(.L_x_1386) ;  /* 0x000000e000027945 */ /* 0x000fe20003800000 */
[----:B------:R-:W-:Y:S02]  /*2860*/  IMAD.MOV.U32 R98, RZ, RZ, RZ ;  /* 0x000000ffff627224 */ /* 0x000fe400078e00ff */
        /* <DEDUP_REMOVED lines=12> */
.L_x_1387:
[----:B------:R-:W-:Y:S05]  /*2930*/  BSYNC B2 ;  /* 0x0000000000027941 */ /* 0x000fea0003800000 */
.L_x_1386:
        /* <DEDUP_REMOVED lines=8> */
[----:B------:R-:W-:Y:S01]  /*29c0*/  @!P3 LEA.HI.X.SX32 R130, R130, R94, 0x1, P4 ;  /* 0x0000005e8282b211 */ /* 0x000fe200020f0eff */
[----:B------:R-:W-:Y:S01]  /*29d0*/  IMAD.MOV.U32 R101, RZ, RZ, R98 ;  /* 0x000000ffff657224 */ /* 0x000fe200078e0062 */
[----:B------:R-:W-:-:S04]  /*29e0*/  @!P3 LEA R86, P4, R87, c[0x0][0x198], 0x2 ;  /* 0x000066005756ba11 */ /* 0x000fc800078810ff */
[----:B------:R-:W-:Y:S01]  /*29f0*/  @!P3 LEA.HI.X R87, R87, c[0x0][0x19c], R130, 0x2, P4 ;  /* 0x000067005757ba11 */ /* 0x000fe200020f1482 */
[----:B--2---:R-:W-:-:S04]  /*2a00*/  @P5 FMUL.FTZ R101, R98, R129 ;  /* 0x0000008162655220 */ /* 0x004fc80000410000 */
[--C-:B------:R-:W-:Y:S01]  /*2a10*/  IMAD.MOV.U32 R98, RZ, RZ, R101.reuse ;  /* 0x000000ffff627224 */ /* 0x100fe200078e0065 */
[----:B------:R1:W-:Y:S01]  /*2a20*/  @!P3 STG.E [R86.64], R101 ;  /* 0x000000655600b986 */ /* 0x0003e2000c101924 */
[----:B------:R-:W-:-:S03]  /*2a30*/  @!P3 IMAD.MOV.U32 R98, RZ, RZ, R101 ;  /* 0x000000ffff62b224 */ /* 0x000fc600078e0065 */
.L_x_1385:
[----:B------:R-:W-:Y:S05]  /*2a40*/  BSYNC B1 ;  /* 0x0000000000017941 */ /* 0x000fea0003800000 */
.L_x_1384:
[----:B------:R-:W-:Y:S01]  /*2a50*/  BSSY B1, `(.L_x_1388) ;  /* 0x0000020000017945 */ /* 0x000fe20003800000 */
[----:B------:R-:W-:Y:S05]  /*2a60*/  @P2 BRA `(.L_x_1389) ;  /* 0x000001e000002947 */ /* 0x000fea0003800000 */
[----:B-1----:R-:W-:Y:S01]  /*2a70*/  IMAD.MOV.U32 R87, RZ, RZ, c[0x0][0x1d4] ;  /* 0x00007500ff577624 */ /* 0x002fe200078e00ff */
[----:B------:R-:W-:Y:S01]  /*2a80*/  BSSY B2, `(.L_x_1390) ;  /* 0x000000f000027945 */ /* 0x000fe20003800000 */
[----:B------:R-:W-:Y:S02]  /*2a90*/  HFMA2.MMA R99, -RZ, RZ, 0, 0 ;  /* 0x00000000ff637435 */ /* 0x000fe400000001ff */
        /* <DEDUP_REMOVED lines=13> */
.L_x_1391:
[----:B------:R-:W-:Y:S05]  /*2b70*/  BSYNC B2 ;  /* 0x0000000000027941 */ /* 0x000fea0003800000 */
.L_x_1390:
[----:B------:R-:W-:Y:S02]  /*2b80*/  ULDC UR4, c[0x0][0x1ec] ;  /* 0x00007b0000047ab9 */ /* 0x000fe40000000800 */
[----:B------:R-:W-:-:S06]  /*2b90*/  UISETP.NE.AND UP0, UPT, URZ, UR4, UPT ;  /* 0x000000043f00728c */ /* 0x000fcc000bf05270 */
[----:B------:R-:W-:-:S13]  /*2ba0*/  PLOP3.LUT P1, PT, PT, PT, UP0, 0x80, 0x0 ;  /* 0x000000000000781c */ /* 0x000fda0003f2f008 */
[----:B------:R-:W-:Y:S05]  /*2bb0*/  @P1 BRA `(.L_x_1389) ;  /* 0x0000009000001947 */ /* 0x000fea0003800000 */
[----:B------:R-:W-:-:S13]  /*2bc0*/  ISETP.NE.AND P5, PT, R2, RZ, PT ;  /* 0x000000ff0200720c */ /* 0x000fda0003fa5270 */
[----:B------:R-:W2:Y:S01]  /*2bd0*/  @P5 LDG.E R130, [R82.64+0x10] ;  /* 0x0000102452825981 */ /* 0x000ea2000c1e1900 */
[----:B-1----:R-:W-:Y:S01]  /*2be0*/  @!P3 IADD3 R87, P4, R89, R132, RZ ;  /* 0x000000845957b210 */ /* 0x002fe20007f9e0ff */
[----:B-----5:R-:W-:-:S03]  /*2bf0*/  FADD.FTZ R99, R50, R99 ;  /* 0x0000006332637221 */ /* 0x020fc60000010000 */
[----:B------:R-:W-:Y:S02]  /*2c00*/  @!P3 LEA.HI.X.SX32 R132, R132, R94, 0x1, P4 ;  /* 0x0000005e8484b211 */ /* 0x000fe400020f0eff */
[----:B------:R-:W-:-:S04]  /*2c10*/  @!P3 LEA R86, P4, R87, c[0x0][0x198], 0x2 ;  /* 0x000066005756ba11 */ /* 0x000fc800078810ff */
[----:B------:R-:W-:Y:S01]  /*2c20*/  @!P3 LEA.HI.X R87, R87, c[0x0][0x19c], R132, 0x2, P4 ;  /* 0x000067005757ba11 */ /* 0x000fe200020f1484 */
[----:B--2---:R-:W-:-:S05]  /*2c30*/  @P5 FMUL.FTZ R99, R99, R130 ;  /* 0x0000008263635220 */ /* 0x004fca0000410000 */
[----:B------:R1:W-:Y:S03]  /*2c40*/  @!P3 STG.E [R86.64], R99 ;  /* 0x000000635600b986 */ /* 0x0003e6000c101924 */
.L_x_1389:
[----:B------:R-:W-:Y:S05]  /*2c50*/  BSYNC B1 ;  /* 0x0000000000017941 */ /* 0x000fea0003800000 */
.L_x_1388:
[----:B------:R-:W-:Y:S01]  /*2c60*/  BSSY B1, `(.L_x_1392) ;  /* 0x0000020000017945 */ /* 0x000fe20003800000 */
[----:B-1----:R-:W-:Y:S01]  /*2c70*/  IMAD.MOV.U32 R101, RZ, RZ, c[0x0][0x1d4] ;  /* 0x00007500ff657624 */ /* 0x002fe200078e00ff */
[----:B------:R-:W-:Y:S05]  /*2c80*/  @P2 BRA `(.L_x_1393) ;  /* 0x000001d000002947 */ /* 0x000fea0003800000 */
[----:B------:R-:W-:Y:S01]  /*2c90*/  IMAD R86, R101, 0x3, R96 ;  /* 0x0000000365567824 */ /* 0x000fe200078e0260 */
        /* <DEDUP_REMOVED lines=14> */
.L_x_1395:
[----:B------:R-:W-:Y:S05]  /*2d80*/  BSYNC B2 ;  /* 0x0000000000027941 */ /* 0x000fea0003800000 */
.L_x_1394:
[----:B------:R-:W-:Y:S02]  /*2d90*/  ULDC UR4, c[0x0][0x1ec] ;  /* 0x00007b0000047ab9 */ /* 0x000fe40000000800 */
[----:B------:R-:W-:-:S06]  /*2da0*/  UISETP.NE.AND UP0, UPT, URZ, UR4, UPT ;  /* 0x000000043f00728c */ /* 0x000fcc000bf05270 */
[----:B------:R-:W-:-:S13]  /*2db0*/  PLOP3.LUT P1, PT, PT, PT, UP0, 0x80, 0x0 ;  /* 0x000000000000781c */ /* 0x000fda0003f2f008 */
[----:B------:R-:W-:Y:S05]  /*2dc0*/  @P1 BRA `(.L_x_1393) ;  /* 0x0000009000001947 */ /* 0x000fea0003800000 */
[----:B------:R-:W-:-:S13]  /*2dd0*/  ISETP.NE.AND P5, PT, R2, RZ, PT ;  /* 0x000000ff0200720c */ /* 0x000fda0003fa5270 */
[----:B------:R-:W2:Y:S01]  /*2de0*/  @P5 LDG.E R129, [R82.64+0x20] ;  /* 0x0000202452815981 */ /* 0x000ea2000c1e1900 */
[----:B-1----:R-:W-:Y:S01]  /*2df0*/  @!P3 IADD3 R87, P4, R89, R130, RZ ;  /* 0x000000825957b210 */ /* 0x002fe20007f9e0ff */
[----:B0----5:R-:W-:-:S03]  /*2e00*/  FADD.FTZ R100, R51, R100 ;  /* 0x0000006433647221 */ /* 0x021fc60000010000 */
[----:B------:R-:W-:Y:S02]  /*2e10*/  @!P3 LEA.HI.X.SX32 R130, R130, R94, 0x1, P4 ;  /* 0x0000005e8282b211 */ /* 0x000fe400020f0eff */
[----:B------:R-:W-:-:S04]  /*2e20*/  @!P3 LEA R86, P4, R87, c[0x0][0x198], 0x2 ;  /* 0x000066005756ba11 */ /* 0x000fc800078810ff */
[----:B------:R-:W-:Y:S01]  /*2e30*/  @!P3 LEA.HI.X R87, R87, c[0x0][0x19c], R130, 0x2, P4 ;  /* 0x000067005757ba11 */ /* 0x000fe200020f1482 */
[----:B--2---:R-:W-:-:S05]  /*2e40*/  @P5 FMUL.FTZ R100, R100, R129 ;  /* 0x0000008164645220 */ /* 0x004fca0000410000 */
[----:B------:R0:W-:Y:S03]  /*2e50*/  @!P3 STG.E [R86.64], R100 ;  /* 0x000000645600b986 */ /* 0x0001e6000c101924 */
.L_x_1393:
[----:B------:R-:W-:Y:S05]  /*2e60*/  BSYNC B1 ;  /* 0x0000000000017941 */ /* 0x000fea0003800000 */
.L_x_1392:
[----:B------:R-:W-:Y:S01]  /*2e70*/  BSSY B1, `(.L_x_1396) ;  /* 0x000001f000017945 */ /* 0x000fe20003800000 */
[----:B------:R-:W-:Y:S05]  /*2e80*/  @P2 BRA `(.L_x_1397) ;  /* 0x000001d000002947 */ /* 0x000fea0003800000 */
[----:B01----:R-:W-:Y:S01]  /*2e90*/  IMAD R86, R101, 0x4, R96 ;  /* 0x0000000465567824 */ /* 0x003fe200078e0260 */
        /* <DEDUP_REMOVED lines=14> */
.L_x_1399:
[----:B------:R-:W-:Y:S05]  /*2f80*/  BSYNC B2 ;  /* 0x0000000000027941 */ /* 0x000fea0003800000 */
.L_x_1398:
[----:B------:R-:W-:Y:S02]  /*2f90*/  ULDC UR4, c[0x0][0x1ec] ;  /* 0x00007b0000047ab9 */ /* 0x000fe40000000800 */
[----:B------:R-:W-:-:S06]  /*2fa0*/  UISETP.NE.AND UP0, UPT, URZ, UR4, UPT ;  /* 0x000000043f00728c */ /* 0x000fcc000bf05270 */
[----:B------:R-:W-:-:S13]  /*2fb0*/  PLOP3.LUT P1, PT, PT, PT, UP0, 0x80, 0x0 ;  /* 0x000000000000781c */ /* 0x000fda0003f2f008 */
[----:B------:R-:W-:Y:S05]  /*2fc0*/  @P1 BRA `(.L_x_1397) ;  /* 0x0000009000001947 */ /* 0x000fea0003800000 */
[----:B------:R-:W-:-:S13]  /*2fd0*/  ISETP.NE.AND P5, PT, R2, RZ, PT ;  /* 0x000000ff0200720c */ /* 0x000fda0003fa5270 */
[----:B------:R-:W2:Y:S01]  /*2fe0*/  @P5 LDG.E R129, [R82.64+0x30] ;  /* 0x0000302452815981 */ /* 0x000ea2000c1e1900 */
[----:B0-----:R-:W-:Y:S01]  /*2ff0*/  @!P3 IADD3 R87, P4, R89, R130, RZ ;  /* 0x000000825957b210 */ /* 0x001fe20007f9e0ff */
[----:B-----5:R-:W-:-:S03]  /*3000*/  FADD.FTZ R102, R52, R102 ;  /* 0x0000006634667221 */ /* 0x020fc60000010000 */
[----:B------:R-:W-:Y:S02]  /*3010*/  @!P3 LEA.HI.X.SX32 R130, R130, R94, 0x1, P4 ;  /* 0x0000005e8282b211 */ /* 0x000fe400020f0eff */
[----:B------:R-:W-:-:S04]  /*3020*/  @!P3 LEA R86, P4, R87, c[0x0][0x198], 0x2 ;  /* 0x000066005756ba11 */ /* 0x000fc800078810ff */
[----:B------:R-:W-:Y:S01]  /*3030*/  @!P3 LEA.HI.X R87, R87, c[0x0][0x19c], R130, 0x2, P4 ;  /* 0x000067005757ba11 */ /* 0x000fe200020f1482 */
[----:B--2---:R-:W-:-:S05]  /*3040*/  @P5 FMUL.FTZ R102, R102, R129 ;  /* 0x0000008166665220 */ /* 0x004fca0000410000 */
[----:B------:R0:W-:Y:S03]  /*3050*/  @!P3 STG.E [R86.64], R102 ;  /* 0x000000665600b986 */ /* 0x0001e6000c101924 */
.L_x_1397:
[----:B------:R-:W-:Y:S05]  /*3060*/  BSYNC B1 ;  /* 0x0000000000017941 */ /* 0x000fea0003800000 */
.L_x_1396:
[----:B------:R-:W-:Y:S01]  /*3070*/  BSSY B1, `(.L_x_1400) ;  /* 0x000001f000017945 */ /* 0x000fe20003800000 */
[----:B------:R-:W-:Y:S05]  /*3080*/  @P2 BRA `(.L_x_1401) ;  /* 0x000001d000002947 */ /* 0x000fea0003800000 */
[----:B01----:R-:W-:Y:S01]  /*3090*/  IMAD R86, R101, 0x5, R96 ;  /* 0x0000000565567824 */ /* 0x003fe200078e0260 */
[----:B------:R-:W-:Y:S01]  /*30a0*/  BSSY B2, `(.L_x_1402) ;  /* 0x000000e000027945 */ /* 0x000fe20003800000 */
[----:B------:R-:W-:Y:S02]  /*30b0*/  HFMA2.MMA R103, -RZ, RZ, 0, 0 ;  /* 0x00000000ff677435 */ /* 0x000fe400000001ff */
        /* <DEDUP_REMOVED lines=12> */
.L_x_1403:
[----:B------:R-:W-:Y:S05]  /*3180*/  BSYNC B2 ;  /* 0x0000000000027941 */ /* 0x000fea0003800000 */
.L_x_1402:
        /* <DEDUP_REMOVED lines=13> */
.L_x_1401:
[----:B------:R-:W-:Y:S05]  /*3260*/  BSYNC B1 ;  /* 0x0000000000017941 */ /* 0x000fea0003800000 */
.L_x_1400:
        /* <DEDUP_REMOVED lines=17> */
.L_x_1407:
[----:B------:R-:W-:Y:S05]  /*3380*/  BSYNC B2 ;  /* 0x0000000000027941 */ /* 0x000fea0003800000 */
.L_x_1406:
        /* <DEDUP_REMOVED lines=13> */
.L_x_1405:
[----:B------:R-:W-:Y:S05]  /*3460*/  BSYNC B1 ;  /* 0x0000000000017941 */ /* 0x000fea0003800000 */
.L_x_1404:
        /* <DEDUP_REMOVED lines=17> */
.L_x_1411:
[----:B------:R-:W-:Y:S05]  /*3580*/  BSYNC B2 ;  /* 0x0000000000027941 */ /* 0x000fea0003800000 */
.L_x_1410:
        /* <DEDUP_REMOVED lines=13> */
.L_x_1409:
[----:B------:R-:W-:Y:S05]  /*3660*/  BSYNC B1 ;  /* 0x0000000000017941 */ /* 0x000fea0003800000 */
.L_x_1408:
        /* <DEDUP_REMOVED lines=17> */
.L_x_1415:
[----:B------:R-:W-:Y:S05]  /*3780*/  BSYNC B2 ;  /* 0x0000000000027941 */ /* 0x000fea0003800000 */
.L_x_1414:
        /* <DEDUP_REMOVED lines=13> */
.L_x_1413:
[----:B------:R-:W-:Y:S05]  /*3860*/  BSYNC B1 ;  /* 0x0000000000017941 */ /* 0x000fea0003800000 */
.L_x_1412:
[----:B------:R-:W-:Y:S01]  /*3870*/  BSSY B1, `(.L_x_1416) ;  /* 0x000001f000017945 */ /* 0x000fe20003800000 */
[----:B------:R-:W-:Y:S05]  /*3880*/  @P2 BRA `(.L_x_1417) ;  /* 0x000001d000002947 */ /* 0x000fea0003800000 */
[----:B01----:R-:W-:Y:S01]  /*3890*/  IMAD R86, R101, 0x9, R96 ;  /* 0x0000000965567824 */ /* 0x003fe200078e0260 */
[----:B------:R-:W-:Y:S01]  /*38a0*/  BSSY B2, `(.L_x_1418) ;  /* 0x000000e000027945 */ /* 0x000fe20003800000 */
[----:B------:R-:W-:-:S03]  /*38b0*/  IMAD.MOV.U32 R107, RZ, RZ, RZ ;  /* 0x000000ffff6b7224 */ /* 0x000fc600078e00ff */
        /* <DEDUP_REMOVED lines=12> */
.L_x_1419:
[----:B------:R-:W-:Y:S05]  /*3980*/  BSYNC B2 ;  /* 0x0000000000027941 */ /* 0x000fea0003800000 */
.L_x_1418:
        /* <DEDUP_REMOVED lines=13> */
.L_x_1417:
[----:B------:R-:W-:Y:S05]  /*3a60*/  BSYNC B1 ;  /* 0x0000000000017941 */ /* 0x000fea0003800000 */
.L_x_1416:
        /* <DEDUP_REMOVED lines=17> */
.L_x_1423:
[----:B------:R-:W-:Y:S05]  /*3b80*/  BSYNC B2 ;  /* 0x0000000000027941 */ /* 0x000fea0003800000 */
.L_x_1422:
        /* <DEDUP_REMOVED lines=13> */
.L_x_1421:
[----:B------:R-:W-:Y:S05]  /*3c60*/  BSYNC B1 ;  /* 0x0000000000017941 */ /* 0x000fea0003800000 */
.L_x_1420:
        /* <DEDUP_REMOVED lines=11> */
[----:B------:R-:W-:-:S05]  /*3d20*/  IMAD R0, R0, c[0x0][0x1d4], R130 ;  /* 0x0000750000007a24 */ /* 0x000fca00078e0282 */
[----:B01----:R-:W-:-:S04]  /*3d30*/  IADD3 R87, P1, R90, R0, RZ ;  /* 0x000000005a577210 */ /* 0x003fc80007f3e0ff */
[----:B------:R-:W-:Y:S02]  /*3d40*/  LEA.HI.X.SX32 R0, R0, R95, 0x1, P1 ;  /* 0x0000005f00007211 */ /* 0x000fe400008f0eff */
[----:B------:R-:W-:-:S04]  /*3d50*/  LEA R86, P1, R87, c[0x0][0x198], 0x2 ;  /* 0x0000660057567a11 */ /* 0x000fc800078210ff */
[----:B------:R-:W-:-:S05]  /*3d60*/  LEA.HI.X R87, R87, c[0x0][0x19c], R0, 0x2, P1 ;  /* 0x0000670057577a11 */ /* 0x000fca00008f1400 */
[----:B------:R0:W5:Y:S04]  /*3d70*/  LDG.E R0, [R86.64] ;  /* 0x0000002456007981 */ /* 0x000168000c1e1900 */
.L_x_1427:
[----:B------:R-:W-:Y:S05]  /*3d80*/  BSYNC B2 ;  /* 0x0000000000027941 */ /* 0x000fea0003800000 */
.L_x_1426:
[----:B------:R-:W-:Y:S02]  /*3d90*/  ULDC UR4, c[0x0][0x1ec] ;  /* 0x00007b0000047ab9 */ /* 0x000fe40000000800 */
[----:B------:R-:W-:-:S06]  /*3da0*/  UISETP.NE.AND UP0, UPT, URZ, UR4, UPT ;  /* 0x000000043f00728c */ /* 0x000fcc000bf05270 */
[----:B------:R-:W-:-:S13]  /*3db0*/  PLOP3.LUT P1, PT, PT, PT, UP0, 0x80, 0x0 ;  /* 0x000000000000781c */ /* 0x000fda0003f2f008 */
[----:B------:R-:W-:Y:S05]  /*3dc0*/  @P1 BRA `(.L_x_1425) ;  /* 0x0000009000001947 */ /* 0x000fea0003800000 */
[----:B------:R-:W-:-:S13]  /*3dd0*/  ISETP.NE.AND P5, PT, R2, RZ, PT ;  /* 0x000000ff0200720c */ /* 0x000fda0003fa5270 */
[----:B------:R-:W2:Y:S01]  /*3de0*/  @P5 LDG.E R129, [R82.64+0xa0] ;  /* 0x0000a02452815981 */ /* 0x000ea2000c1e1900 */
[----:B01----:R-:W-:Y:S01]  /*3df0*/  @!P3 IADD3 R87, P4, R89, R130, RZ ;  /* 0x000000825957b210 */ /* 0x003fe20007f9e0ff */
[----:B-----5:R-:W-:-:S03]  /*3e00*/  FADD.FTZ R0, R59, R0 ;  /* 0x000000003b007221 */ /* 0x020fc60000010000 */
[----:B------:R-:W-:Y:S02]  /*3e10*/  @!P3 LEA.HI.X.SX32 R130, R130, R94, 0x1, P4 ;  /* 0x0000005e8282b211 */ /* 0x000fe400020f0eff */
[----:B------:R-:W-:-:S04]  /*3e20*/  @!P3 LEA R86, P4, R87, c[0x0][0x198], 0x2 ;  /* 0x000066005756ba11 */ /* 0x000fc800078810ff */
[----:B------:R-:W-:Y:S01]  /*3e30*/  @!P3 LEA.HI.X R87, R87, c[0x0][0x19c], R130, 0x2, P4 ;  /* 0x000067005757ba11 */ /* 0x000fe200020f1482 */
[----:B--2---:R-:W-:-:S05]  /*3e40*/  @P5 FMUL.FTZ R0, R0, R129 ;  /* 0x0000008100005220 */ /* 0x004fca0000410000 */
[----:B------:R0:W-:Y:S03]  /*3e50*/  @!P3 STG.E [R86.64], R0 ;  /* 0x000000005600b986 */ /* 0x0001e6000c101924 */
.L_x_1425:
[----:B------:R-:W-:Y:S05]  /*3e60*/  BSYNC B1 ;  /* 0x0000000000017941 */ /* 0x000fea0003800000 */
.L_x_1424:
        /* <DEDUP_REMOVED lines=17> */
.L_x_1431:
[----:B------:R-:W-:Y:S05]  /*3f80*/  BSYNC B2 ;  /* 0x0000000000027941 */ /* 0x000fea0003800000 */
.L_x_1430:
        /* <DEDUP_REMOVED lines=13> */
.L_x_1429:
[----:B------:R-:W-:Y:S05]  /*4060*/  BSYNC B1 ;  /* 0x0000000000017941 */ /* 0x000fea0003800000 */
.L_x_1428:
        /* <DEDUP_REMOVED lines=17> */
.L_x_1435:
[----:B------:R-:W-:Y:S05]  /*4180*/  BSYNC B2 ;  /* 0x0000000000027941 */ /* 0x000fea0003800000 */
.L_x_1434:
        /* <DEDUP_REMOVED lines=13> */
.L_x_1433:
[----:B------:R-:W-:Y:S05]  /*4260*/  BSYNC B1 ;  /* 0x0000000000017941 */ /* 0x000fea0003800000 */
.L_x_1432:
        /* <DEDUP_REMOVED lines=17> */
.L_x_1439:
[----:B------:R-:W-:Y:S05]  /*4380*/  BSYNC B2 ;  /* 0x0000000000027941 */ /* 0x000fea0003800000 */
.L_x_1438:
        /* <DEDUP_REMOVED lines=13> */
.L_x_1437:
[----:B------:R-:W-:Y:S05]  /*4460*/  BSYNC B1 ;  /* 0x0000000000017941 */ /* 0x000fea0003800000 */
.L_x_1436:
        /* <DEDUP_REMOVED lines=17> */
.L_x_1443:
[----:B------:R-:W-:Y:S05]  /*4580*/  BSYNC B2 ;  /* 0x0000000000027941 */ /* 0x000fea0003800000 */
.L_x_1442:
        /* <DEDUP_REMOVED lines=13> */
.L_x_1441:
[----:B------:R-:W-:Y:S05]  /*4660*/  BSYNC B1 ;  /* 0x0000000000017941 */ /* 0x000fea0003800000 */
.L_x_1440:
[----:B------:R-:W-:Y:S01]  /*4670*/  BSSY B1, `(.L_x_1444) ;  /* 0x000001f000017945 */ /* 0x000fe20003800000 */
[----:B------:R-:W-:Y:S05]  /*4680*/  @P2 BRA `(.L_x_1445) ;  /* 0x000001d000002947 */ /* 0x000fea0003800000 */
[----:B01----:R-:W-:Y:S01]  /*4690*/  LEA R86, R101, R96, 0x4 ;  /* 0x0000006065567211 */ /* 0x003fe200078e20ff */
        /* <DEDUP_REMOVED lines=14> */
.L_x_1447:
[----:B------:R-:W-:Y:S05]  /*4780*/  BSYNC B2 ;  /* 0x0000000000027941 */ /* 0x000fea0003800000 */
.L_x_1446:
        /* <DEDUP_REMOVED lines=13> */
.L_x_1445:
[----:B------:R-:W-:Y:S05]  /*4860*/  BSYNC B1 ;  /* 0x0000000000017941 */ /* 0x000fea0003800000 */
.L_x_1444:
        /* <DEDUP_REMOVED lines=17> */
.L_x_1451:
[----:B------:R-:W-:Y:S05]  /*4980*/  BSYNC B2 ;  /* 0x0000000000027941 */ /* 0x000fea0003800000 */
.L_x_1450:
        /* <DEDUP_REMOVED lines=13> */
.L_x_1449:
[----:B------:R-:W-:Y:S05]  /*4a60*/  BSYNC B1 ;  /* 0x0000000000017941 */ /* 0x000fea0003800000 */
.L_x_1448:
        /* <DEDUP_REMOVED lines=17> */
.L_x_1455:
[----:B------:R-:W-:Y:S05]  /*4b80*/  BSYNC B2 ;  /* 0x0000000000027941 */ /* 0x000fea0003800000 */
.L_x_1454:
        /* <DEDUP_REMOVED lines=13> */
.L_x_1453:
[----:B------:R-:W-:Y:S05]  /*4c60*/  BSYNC B1 ;  /* 0x0000000000017941 */ /* 0x000fea0003800000 */
.L_x_1452:
        /* <DEDUP_REMOVED lines=17> */
.L_x_1459:
[----:B------:R-:W-:Y:S05]  /*4d80*/  BSYNC B2 ;  /* 0x0000000000027941 */ /* 0x000fea0003800000 */
.L_x_1458:
        /* <DEDUP_REMOVED lines=13> */
.L_x_1457:
[----:B------:R-:W-:Y:S05]  /*4e60*/  BSYNC B1 ;  /* 0x0000000000017941 */ /* 0x000fea0003800000 */
.L_x_1456:
        /* <DEDUP_REMOVED lines=17> */
.L_x_1463:
[----:B------:R-:W-:Y:S05]  /*4f80*/  BSYNC B2 ;  /* 0x0000000000027941 */ /* 0x000fea0003800000 */
.L_x_1462:
        /* <DEDUP_REMOVED lines=13> */
.L_x_1461:
[----:B------:R-:W-:Y:S05]  /*5060*/  BSYNC B1 ;  /* 0x0000000000017941 */ /* 0x000fea0003800000 */
.L_x_1460:
        /* <DEDUP_REMOVED lines=17> */
.L_x_1467:
[----:B------:R-:W-:Y:S05]  /*5180*/  BSYNC B2 ;  /* 0x0000000000027941 */ /* 0x000fea0003800000 */
.L_x_1466:
        /* <DEDUP_REMOVED lines=13> */
.L_x_1465:
[----:B------:R-:W-:Y:S05]  /*5260*/  BSYNC B1 ;  /* 0x0000000000017941 */ /* 0x000fea0003800000 */
.L_x_1464:
        /* <DEDUP_REMOVED lines=17> */
.L_x_1471:
[----:B------:R-:W-:Y:S05]  /*5380*/  BSYNC B2 ;  /* 0x0000000000027941 */ /* 0x000fea0003800000 */
.L_x_1470:
        /* <DEDUP_REMOVED lines=13> */
.L_x_1469:
[----:B------:R-:W-:Y:S05]  /*5460*/  BSYNC B1 ;  /* 0x0000000000017941 */ /* 0x000fea0003800000 */
.L_x_1468:
        /* <DEDUP_REMOVED lines=17> */
.L_x_1475:
[----:B------:R-:W-:Y:S05]  /*5580*/  BSYNC B2 ;  /* 0x0000000000027941 */ /* 0x000fea0003800000 */
.L_x_1474:
        /* <DEDUP_REMOVED lines=13> */
.L_x_1473:
[----:B------:R-:W-:Y:S05]  /*5660*/  BSYNC B1 ;  /* 0x0000000000017941 */ /* 0x000fea0003800000 */
.L_x_1472:
        /* <DEDUP_REMOVED lines=17> */
.L_x_1479:
[----:B------:R-:W-:Y:S05]  /*5780*/  BSYNC B2 ;  /* 0x0000000000027941 */ /* 0x000fea0003800000 */
.L_x_1478:
        /* <DEDUP_REMOVED lines=13> */
.L_x_1477:
[----:B------:R-:W-:Y:S05]  /*5860*/  BSYNC B1 ;  /* 0x0000000000017941 */ /* 0x000fea0003800000 */
.L_x_1476:
        /* <DEDUP_REMOVED lines=17> */
.L_x_1483:
[----:B------:R-:W-:Y:S05]  /*5980*/  BSYNC B2 ;  /* 0x0000000000027941 */ /* 0x000fea0003800000 */
.L_x_1482:
        /* <DEDUP_REMOVED lines=13> */
.L_x_1481:
[----:B------:R-:W-:Y:S05]  /*5a60*/  BSYNC B1 ;  /* 0x0000000000017941 */ /* 0x000fea0003800000 */
.L_x_1480:
        /* <DEDUP_REMOVED lines=17> */
.L_x_1487:
[----:B------:R-:W-:Y:S05]  /*5b80*/  BSYNC B2 ;  /* 0x0000000000027941 */ /* 0x000fea0003800000 */
.L_x_1486:
        /* <DEDUP_REMOVED lines=13> */
.L_x_1485:
[----:B------:R-:W-:Y:S05]  /*5c60*/  BSYNC B1 ;  /* 0x0000000000017941 */ /* 0x000fea0003800000 */
.L_x_1484:
        /* <DEDUP_REMOVED lines=17> */
.L_x_1491:
[----:B------:R-:W-:Y:S05]  /*5d80*/  BSYNC B2 ;  /* 0x0000000000027941 */ /* 0x000fea0003800000 */
.L_x_1490:
        /* <DEDUP_REMOVED lines=13> */
.L_x_1489:
[----:B------:R-:W-:Y:S05]  /*5e60*/  BSYNC B1 ;  /* 0x0000000000017941 */ /* 0x000fea0003800000 */
.L_x_1488:
        /* <DEDUP_REMOVED lines=17> */
.L_x_1495:
[----:B------:R-:W-:Y:S05]  /*5f80*/  BSYNC B2 ;  /* 0x0000000000027941 */ /* 0x000fea0003800000 */
.L_x_1494:
        /* <DEDUP_REMOVED lines=13> */
.L_x_1493:
[----:B------:R-:W-:Y:S05]  /*6060*/  BSYNC B1 ;  /* 0x0000000000017941 */ /* 0x000fea0003800000 */
.L_x_1492:
        /* <DEDUP_REMOVED lines=17> */
.L_x_1499:
[----:B------:R-:W-:Y:S05]  /*6180*/  BSYNC B2 ;  /* 0x0000000000027941 */ /* 0x000fea0003800000 */
.L_x_1498:
        /* <DEDUP_REMOVED lines=13> */
.L_x_1497:
[----:B------:R-:W-:Y:S05]  /*6260*/  BSYNC B1 ;  /* 0x0000000000017941 */ /* 0x000fea0003800000 */
.L_x_1496:
        /* <DEDUP_REMOVED lines=17> */
.L_x_1503:
[----:B------:R-:W-:Y:S05]  /*6380*/  BSYNC B2 ;  /* 0x0000000000027941 */ /* 0x000fea0003800000 */
.L_x_1502:
        /* <DEDUP_REMOVED lines=13> */
.L_x_1501:
[----:B------:R-:W-:Y:S05]  /*6460*/  BSYNC B1 ;  /* 0x0000000000017941 */ /* 0x000fea0003800000 */
.L_x_1500:
        /* <DEDUP_REMOVED lines=9> */
[----:B012---:R-:W-:-:S04]  /*6500*/  IMAD R86, R84, c[0x0][0x1d8], RZ ;  /* 0x0000760054567a24 */ /* 0x007fc800078e02ff */
[----:B------:R-:W-:-:S04]  /*6510*/  IMAD R86, R86, 0x60, RZ ;  /* 0x0000006056567824 */ /* 0x000fc800078e02ff */
[----:B------:R-:W-:-:S05]  /*6520*/  IMAD R86, R86, c[0x0][0x1d4], R96 ;  /* 0x0000750056567a24 */ /* 0x000fca00078e0260 */
[----:B------:R-:W-:-:S04]  /*6530*/  IADD3 R87, P1, R90, R86, RZ ;  /* 0x000000565a577210 */ /* 0x000fc80007f3e0ff */
[----:B------:R-:W-:Y:S02]  /*6540*/  LEA.HI.X.SX32 R86, R86, R95, 0x1, P1 ;  /* 0x0000005f56567211 */ /* 0x000fe400008f0eff */
[----:B------:R-:W-:-:S04]  /*6550*/  LEA R128, P1, R87, c[0x0][0x198], 0x2 ;  /* 0x0000660057807a11 */ /* 0x000fc800078210ff */
[----:B------:R-:W-:-:S05]  /*6560*/  LEA.HI.X R129, R87, c[0x0][0x19c], R86, 0x2, P1 ;  /* 0x0000670057817a11 */ /* 0x000fca00008f1456 */
[----:B------:R0:W5:Y:S04]  /*6570*/  LDG.E R128, [R128.64] ;  /* 0x0000002480807981 */ /* 0x000168000c1e1900 */
.L_x_1507:
[----:B------:R-:W-:Y:S05]  /*6580*/  BSYNC B2 ;  /* 0x0000000000027941 */ /* 0x000fea0003800000 */
.L_x_1506:
[----:B------:R-:W-:Y:S02]  /*6590*/  ULDC UR4, c[0x0][0x1ec] ;  /* 0x00007b0000047ab9 */ /* 0x000fe40000000800 */
[----:B------:R-:W-:-:S06]  /*65a0*/  UISETP.NE.AND UP0, UPT, URZ, UR4, UPT ;  /* 0x000000043f00728c */ /* 0x000fcc000bf05270 */
[----:B------:R-:W-:-:S13]  /*65b0*/  PLOP3.LUT P1, PT, PT, PT, UP0, 0x80, 0x0 ;  /* 0x000000000000781c */ /* 0x000fda0003f2f008 */
[----:B------:R-:W-:Y:S05]  /*65c0*/  @P1 BRA `(.L_x_1505) ;  /* 0x0000009000001947 */ /* 0x000fea0003800000 */
[----:B------:R-:W-:-:S13]  /*65d0*/  ISETP.NE.AND P4, PT, R2, RZ, PT ;  /* 0x000000ff0200720c */ /* 0x000fda0003f85270 */
[----:B01----:R-:W2:Y:S01]  /*65e0*/  @P4 LDG.E R87, [R82.64+0x1e0] ;  /* 0x0001e02452574981 */ /* 0x003ea2000c1e1900 */
[----:B------:R-:W-:Y:S01]  /*65f0*/  @!P2 IADD3 R85, P3, R89, R96, RZ ;  /* 0x000000605955a210 */ /* 0x000fe20007f7e0ff */
[----:B-----5:R-:W-:-:S03]  /*6600*/  FADD.FTZ R128, R79, R128 ;  /* 0x000000804f807221 */ /* 0x020fc60000010000 */
[----:B------:R-:W-:Y:S02]  /*6610*/  @!P2 LEA.HI.X.SX32 R86, R96, R94, 0x1, P3 ;  /* 0x0000005e6056a211 */ /* 0x000fe400018f0eff */
[----:B------:R-:W-:-:S04]  /*6620*/  @!P2 LEA R84, P3, R85, c[0x0][0x198], 0x2 ;  /* 0x000066005554aa11 */ /* 0x000fc800078610ff */
[----:B------:R-:W-:Y:S01]  /*6630*/  @!P2 LEA.HI.X R85, R85, c[0x0][0x19c], R86, 0x2, P3 ;  /* 0x000067005555aa11 */ /* 0x000fe200018f1456 */
[----:B--2---:R-:W-:-:S05]  /*6640*/  @P4 FMUL.FTZ R128, R128, R87 ;  /* 0x0000005780804220 */ /* 0x004fca0000410000 */
[----:B------:R0:W-:Y:S03]  /*6650*/  @!P2 STG.E [R84.64], R128 ;  /* 0x000000805400a986 */ /* 0x0001e6000c101924 */
.L_x_1505:
[----:B------:R-:W-:Y:S05]  /*6660*/  BSYNC B1 ;  /* 0x0000000000017941 */ /* 0x000fea0003800000 */
.L_x_1504:
[----:B0----5:R-:W-:Y:S01]  /*6670*/  FMUL.FTZ R84, R6, R98 ;  /* 0x0000006206547220 */ /* 0x021fe20000410000 */
[----:B------:R-:W-:-:S03]  /*6680*/  LOP3.LUT P2, RZ, R24, 0x3, RZ, 0xc0, !PT ;  /* 0x0000000318ff7812 */ /* 0x000fc6000784c0ff */
        /* <DEDUP_REMOVED lines=31> */
[----:B------:R-:W-:Y:S05]  /*6880*/  BRA.DIV ~URZ, `(.L_x_1508) ;  /* 0x000032827f007947 */ /* 0x000fea000b800000 */
[----:B------:R0:W2:Y:S02]  /*6890*/  SHFL.BFLY PT, R84, R129, 0x2, 0x1f ;  /* 0x0c401f0081547f89 */ /* 0x0000a400000e0000 */
.L_x_1574:
[----:B0-2---:R-:W-:Y:S01]  /*68a0*/  FADD.FTZ R129, R129, R84 ;  /* 0x0000005481817221 */ /* 0x005fe20000010000 */
[----:B------:R-:W-:Y:S05]  /*68b0*/  BRA.DIV ~URZ, `(.L_x_1509) ;  /* 0x000032d27f007947 */ /* 0x000fea000b800000 */
[----:B------:R0:W2:Y:S02]  /*68c0*/  SHFL.BFLY PT, R84, R129, 0x1, 0x1f ;  /* 0x0c201f0081547f89 */ /* 0x0000a400000e0000 */
.L_x_1575:
[----:B------:R-:W-:Y:S01]  /*68d0*/  ISETP.GE.OR P2, PT, R92, R17, P2 ;  /* 0x000000115c00720c */ /* 0x000fe20001746670 */
[----:B------:R-:W-:Y:S01]  /*68e0*/  BSSY B1, `(.L_x_1510) ;  /* 0x000001b000017945 */ /* 0x000fe20003800000 */
[----:B--2---:R-:W-:-:S11]  /*68f0*/  FADD.FTZ R96, R129, R84 ;  /* 0x0000005481607221 */ /* 0x004fd60000010000 */
[----:B------:R-:W-:Y:S05]  /*6900*/  @P2 BRA `(.L_x_1511) ;  /* 0x0000018000002947 */ /* 0x000fea0003800000 */
[----:B------:R-:W-:-:S04]  /*6910*/  ISETP.NE.U32.AND P2, PT, RZ, c[0x0][0x218], PT ;  /* 0x00008600ff007a0c */ /* 0x000fc80003f45070 */
[----:B------:R-:W-:Y:S02]  /*6920*/  ISETP.NE.AND.EX P3, PT, RZ, c[0x0][0x21c], PT, P2 ;  /* 0x00008700ff007a0c */ /* 0x000fe40003f65320 */
[----:B------:R-:W-:-:S04]  /*6930*/  ISETP.NE.U32.AND P2, PT, RZ, c[0x0][0x228], PT ;  /* 0x00008a00ff007a0c */ /* 0x000fc80003f45070 */
[----:B------:R-:W-:-:S07]  /*6940*/  ISETP.NE.AND.EX P2, PT, RZ, c[0x0][0x22c], PT, P2 ;  /* 0x00008b00ff007a0c */ /* 0x000fce0003f45320 */
[----:B------:R-:W-:Y:S02]  /*6950*/  @P3 IMAD R84, R23, c[0x0][0x220], R25 ;  /* 0x0000880017543a24 */ /* 0x000fe400078e0219 */
[----:B-1----:R-:W-:-:S03]  /*6960*/  @P3 IMAD.MOV.U32 R86, RZ, RZ, 0x4 ;  /* 0x00000004ff563424 */ /* 0x002fc600078e00ff */
[----:B------:R-:W-:Y:S01]  /*6970*/  @P3 IADD3 R85, R84, -0x1, RZ ;  /* 0xffffffff54553810 */ /* 0x000fe20007ffe0ff */
[----:B------:R-:W-:-:S04]  /*6980*/  @P2 IMAD.MOV.U32 R84, RZ, RZ, 0x4 ;  /* 0x00000004ff542424 */ /* 0x000fc800078e00ff */
[----:B------:R-:W-:-:S04]  /*6990*/  @P3 IMAD R85, R85, c[0x0][0x220], R92 ;  /* 0x0000880055553a24 */ /* 0x000fc800078e025c */
[----:B------:R-:W-:-:S04]  /*69a0*/  @P3 IMAD.WIDE R86, R85, R86, c[0x0][0x218] ;  /* 0x0000860055563625 */ /* 0x000fc800078e0256 */
[----:B------:R-:W-:Y:S02]  /*69b0*/  @P2 IMAD.WIDE R84, R23, R84, c[0x0][0x228] ;  /* 0x00008a0017542625 */ /* 0x000fe400078e0254 */
[----:B------:R-:W2:Y:S04]  /*69c0*/  @P3 LDG.E R87, [R86.64] ;  /* 0x0000002456573981 */ /* 0x000ea8000c1e1900 */
[----:B------:R-:W3:Y:S01]  /*69d0*/  @P2 LDG.E R84, [R84.64] ;  /* 0x0000002454542981 */ /* 0x000ee2000c1e1900 */
[----:B------:R-:W-:Y:S01]  /*69e0*/  @P2 ISETP.GE.AND P4, PT, R92, R93, PT ;  /* 0x0000005d5c00220c */ /* 0x000fe20003f86270 */
[----:B------:R-:W-:Y:S01]  /*69f0*/  FMUL.FTZ R96, R96, c[0x0][0x1f0] ;  /* 0x00007c0060607a20 */ /* 0x000fe20000410000 */
[C---:B------:R-:W-:Y:S01]  /*6a00*/  @P2 IADD3 R130, R92.reuse, 0x1, -R25 ;  /* 0x000000015c822810 */ /* 0x040fe20007ffe819 */
[----:B0-----:R-:W-:Y:S01]  /*6a10*/  IMAD.IADD R129, R92, 0x1, -R4 ;  /* 0x000000015c817824 */ /* 0x001fe200078e0a04 */
[----:B------:R-:W-:-:S04]  /*6a20*/  @P2 SEL R101, R22, RZ, !P4 ;  /* 0x000000ff16652207 */ /* 0x000fc80006000000 */
[----:B------:R-:W-:-:S06]  /*6a30*/  @P2 IADD3 R101, R101, R130, RZ ;  /* 0x0000008265652210 */ /* 0x000fcc0007ffe0ff */
[----:B------:R-:W3:Y:S01]  /*6a40*/  @P2 I2F R101, R101 ;  /* 0x0000006500652306 */ /* 0x000ee20000201400 */
[----:B--2---:R-:W-:-:S04]  /*6a50*/  @P3 FADD.FTZ R96, R96, R87 ;  /* 0x0000005760603221 */ /* 0x004fc80000010000 */
[----:B---3--:R-:W-:-:S05]  /*6a60*/  @P2 FFMA.FTZ R96, R101, R84, R96 ;  /* 0x0000005465602223 */ /* 0x008fca0000010060 */
[----:B------:R0:W-:Y:S01]  /*6a70*/  STS [R129.X4+0x410], R96 ;  /* 0x0004106081007388 */ /* 0x0001e20000004800 */
[----:B------:R-:W-:-:S03]  /*6a80*/  @!P0 FMNMX.FTZ R3, R3, R96, !PT ;  /* 0x0000006003038209 */ /* 0x000fc60007810000 */
.L_x_1511:
[----:B------:R-:W-:Y:S05]  /*6a90*/  BSYNC B1 ;  /* 0x0000000000017941 */ /* 0x000fea0003800000 */
.L_x_1510:
[----:B------:R-:W-:-:S04]  /*6aa0*/  IADD3 R92, R92, 0x10, RZ ;  /* 0x000000105c5c7810 */ /* 0x000fc80007ffe0ff */
[----:B------:R-:W-:-:S13]  /*6ab0*/  ISETP.GE.AND P0, PT, R92, R88, PT ;  /* 0x000000585c00720c */ /* 0x000fda0003f06270 */
[----:B01----:R-:W-:Y:S01]  /*6ac0*/  @P0 CALL.REL.NOINC `(.L_x_1379) ;  /* 0x0000001000000944 */ /* 0x003fe20003c00000 */
[----:B------:R-:W-:Y:S05]  /*6ad0*/  BRA `(.L_x_1512) ;  /* 0xffffb91000007947 */ /* 0x000fea000383ffff */
.L_x_1379:
[----:B------:R-:W-:Y:S05]  /*6ae0*/  BSYNC B0 ;  /* 0x0000000000007941 */ /* 0x000fea0003800000 */
.L_x_1378:
[----:B------:R-:W-:Y:S01]  /*6af0*/  SHF.R.S32.HI R7, RZ, 0x1f, R24 ;  /* 0x0000001fff077819 */ /* 0x000fe20000011418 */
[----:B------:R-:W-:Y:S05]  /*6b00*/  BRA.DIV ~URZ, `(.L_x_1513) ;  /* 0x000031027f007947 */ /* 0x000fea000b800000 */
[----:B------:R1:W2:Y:S02]  /*6b10*/  SHFL.BFLY PT, R0, R3, 0x10, 0x1f ;  /* 0x0e001f0003007f89 */ /* 0x0002a400000e0000 */
.L_x_1576:
[----:B--2---:R-:W-:Y:S01]  /*6b20*/  FMNMX.FTZ R5, R0, R3, !PT ;  /* 0x0000000300057209 */ /* 0x004fe20007810000 */
[----:B------:R-:W-:Y:S05]  /*6b30*/  BRA.DIV ~URZ, `(.L_x_1514) ;  /* 0x000031527f007947 */ /* 0x000fea000b800000 */
[----:B------:R-:W2:Y:S02]  /*6b40*/  SHFL.BFLY PT, R0, R5, 0x8, 0x1f ;  /* 0x0d001f0005007f89 */ /* 0x000ea400000e0000 */
[----:B-12---:R-:W-:-:S05]  /*6b50*/  FMNMX.FTZ R3, R5, R0, !PT ;  /* 0x0000000005037209 */ /* 0x006fca0007810000 */
[----:B------:R1:W2:Y:S02]  /*6b60*/  SHFL.BFLY PT, R6, R3, 0x4, 0x1f ;  /* 0x0c801f0003067f89 */ /* 0x0002a400000e0000 */
.L_x_1577:
[----:B------:R-:W-:Y:S01]  /*6b70*/  LEA.HI R5, R7, R24, RZ, 0x5 ;  /* 0x0000001807057211 */ /* 0x000fe200078f28ff */
[----:B------:R-:W-:Y:S01]  /*6b80*/  WARPSYNC 0xffffffff ;  /* 0xffffffff00007948 */ /* 0x000fe20003800000 */
[----:B--2---:R-:W-:Y:S02]  /*6b90*/  FMNMX.FTZ R6, R6, R3, !PT ;  /* 0x0000000306067209 */ /* 0x004fe40007810000 */
[----:B------:R-:W-:-:S05]  /*6ba0*/  LOP3.LUT R7, R5, 0xffffffe0, RZ, 0xc0, !PT ;  /* 0xffffffe005077812 */ /* 0x000fca00078ec0ff */
[----:B------:R-:W-:-:S05]  /*6bb0*/  IMAD.IADD R0, R24, 0x1, -R7 ;  /* 0x0000000118007824 */ /* 0x000fca00078e0a07 */
[----:B------:R-:W-:-:S13]  /*6bc0*/  ISETP.NE.AND P0, PT, R0, RZ, PT ;  /* 0x000000ff0000720c */ /* 0x000fda0003f05270 */
[----:B-1----:R-:W-:-:S05]  /*6bd0*/  @!P0 SHF.R.S32.HI R3, RZ, 0x5, R5 ;  /* 0x00000005ff038819 */ /* 0x002fca0000011405 */
[----:B------:R1:W-:Y:S02]  /*6be0*/  @!P0 STS [R3.X4], R6 ;  /* 0x0000000603008388 */ /* 0x0003e40000004800 */
[----:B------:R-:W-:Y:S01]  /*6bf0*/  BAR.SYNC.DEFER_BLOCKING 0x0 ;  /* 0x0000000000007b1d */ /* 0x000fe20000010000 */
[----:B------:R-:W-:Y:S01]  /*6c00*/  ISETP.GT.AND P0, PT, R0, 0x1, PT ;  /* 0x000000010000780c */ /* 0x000fe20003f04270 */
[----:B-1----:R-:W-:Y:S02]  /*6c10*/  IMAD.MOV.U32 R3, RZ, RZ, -0x800001 ;  /* 0xff7fffffff037424 */ /* 0x002fe400078e00ff */
[----:B------:R-:W-:Y:S02]  /*6c20*/  IMAD.IADD R11, R24, 0x1, R4 ;  /* 0x00000001180b7824 */ /* 0x000fe400078e0204 */
[----:B------:R-:W-:Y:S01]  /*6c30*/  BSSY B0, `(.L_x_1515) ;  /* 0x0000078000007945 */ /* 0x000fe20003800000 */
[----:B------:R-:W-:Y:S02]  /*6c40*/  IMAD.MOV.U32 R8, RZ, RZ, RZ ;  /* 0x000000ffff087224 */ /* 0x000fe400078e00ff */
[----:B------:R-:W-:-:S05]  /*6c50*/  ISETP.GE.AND P2, PT, R11, R25, PT ;  /* 0x000000190b00720c */ /* 0x000fca0003f46270 */
[----:B------:R-:W1:Y:S04]  /*6c60*/  @!P0 LDS R3, [R0.X4] ;  /* 0x0000000000038984 */ /* 0x000e680000004800 */
[----:B-1----:R-:W1:Y:S02]  /*6c70*/  SHFL.BFLY PT, R6, R3, 0x1, 0x1f ;  /* 0x0c201f0003067f89 */ /* 0x002e6400000e0000 */
[----:B-1----:R-:W-:-:S05]  /*6c80*/  FMNMX.FTZ R6, R6, R3, !PT ;  /* 0x0000000306067209 */ /* 0x002fca0007810000 */
[----:B0-----:R0:W1:Y:S01]  /*6c90*/  SHFL.IDX PT, R15, R6, RZ, 0x1f ;  /* 0x00001fff060f7589 */ /* 0x00106200000e0000 */
[----:B------:R-:W-:Y:S05]  /*6ca0*/  @P2 BRA `(.L_x_1516) ;  /* 0x0000070000002947 */ /* 0x000fea0003800000 */
[----:B------:R-:W-:Y:S01]  /*6cb0*/  LOP3.LUT R3, RZ, R4, RZ, 0x33, !PT ;  /* 0x00000004ff037212 */ /* 0x000fe200078e33ff */
[----:B------:R-:W-:Y:S01]  /*6cc0*/  BSSY B1, `(.L_x_1517) ;  /* 0x0000027000017945 */ /* 0x000fe20003800000 */
[----:B------:R-:W-:Y:S01]  /*6cd0*/  IMAD.MOV.U32 R8, RZ, RZ, RZ ;  /* 0x000000ffff087224 */ /* 0x000fe200078e00ff */
[----:B------:R-:W-:Y:S02]  /*6ce0*/  MOV R10, R11 ;  /* 0x0000000b000a7202 */ /* 0x000fe40000000f00 */
[----:B------:R-:W-:-:S04]  /*6cf0*/  IADD3 R3, -R24, R25, R3 ;  /* 0x0000001918037210 */ /* 0x000fc80007ffe103 */
[----:B0-----:R-:W-:-:S04]  /*6d00*/  LEA.HI R6, R3, 0x1, RZ, 0x1a ;  /* 0x0000000103067811 */ /* 0x001fc800078fd0ff */
[----:B------:R-:W-:-:S13]  /*6d10*/  LOP3.LUT P0, R6, R6, 0x3, RZ, 0xc0, !PT ;  /* 0x0000000306067812 */ /* 0x000fda000780c0ff */
[----:B------:R-:W-:Y:S05]  /*6d20*/  @!P0 BRA `(.L_x_1518) ;  /* 0x0000020000008947 */ /* 0x000fea0003800000 */
[----:B------:R-:W-:Y:S01]  /*6d30*/  IMAD R14, R28, c[0x0][0x1d4], RZ ;  /* 0x000075001c0e7a24 */ /* 0x000fe200078e02ff */
[--C-:B------:R-:W-:Y:S01]  /*6d40*/  SHF.R.S32.HI R7, RZ, 0x1f, R11.reuse ;  /* 0x0000001fff077819 */ /* 0x100fe2000001140b */
[----:B------:R-:W-:Y:S01]  /*6d50*/  IMAD.MOV.U32 R9, RZ, RZ, R6 ;  /* 0x000000ffff097224 */ /* 0x000fe200078e0006 */
[----:B------:R-:W-:Y:S01]  /*6d60*/  ISETP.NE.U32.AND P0, PT, RZ, c[0x0][0x200], PT ;  /* 0x00008000ff007a0c */ /* 0x000fe20003f05070 */
[--C-:B------:R-:W-:Y:S01]  /*6d70*/  IMAD.MOV.U32 R10, RZ, RZ, R11.reuse ;  /* 0x000000ffff0a7224 */ /* 0x100fe200078e000b */
[----:B------:R-:W-:Y:S02]  /*6d80*/  SHF.R.S32.HI R8, RZ, 0x1f, R14 ;  /* 0x0000001fff087819 */ /* 0x000fe4000001140e */
[----:B------:R-:W-:Y:S02]  /*6d90*/  IADD3 R14, P3, P4, R14, c[0x0][0x200], R11 ;  /* 0x000080000e0e7a10 */ /* 0x000fe40007c7e00b */
[----:B------:R-:W-:Y:S02]  /*6da0*/  ISETP.NE.AND.EX P0, PT, RZ, c[0x0][0x204], PT, P0 ;  /* 0x00008100ff007a0c */ /* 0x000fe40003f05300 */
[----:B------:R-:W-:Y:S01]  /*6db0*/  IADD3.X R7, R8, c[0x0][0x204], R7, P3, P4 ;  /* 0x0000810008077a10 */ /* 0x000fe20001fe8407 */
[----:B------:R-:W-:Y:S01]  /*6dc0*/  IMAD.MOV.U32 R8, RZ, RZ, RZ ;  /* 0x000000ffff087224 */ /* 0x000fe200078e00ff */
[----:B------:R-:W-:-:S08]  /*6dd0*/  IADD3 R12, R18, 0x410, RZ ;  /* 0x00000410120c7810 */ /* 0x000fd00007ffe0ff */
.L_x_1522:
[----:B------:R-:W-:Y:S01]  /*6de0*/  BSSY B2, `(.L_x_1519) ;  /* 0x000000b000027945 */ /* 0x000fe20003800000 */
[----:B0-----:R-:W-:Y:S05]  /*6df0*/  @!P0 BRA `(.L_x_1520) ;  /* 0x0000005000008947 */ /* 0x001fea0003800000 */
[----:B------:R-:W-:-:S06]  /*6e00*/  IMAD.MOV.U32 R6, RZ, RZ, R14 ;  /* 0x000000ffff067224 */ /* 0x000fcc00078e000e */
[----:B------:R-:W2:Y:S01]  /*6e10*/  LDG.E.U8 R6, [R6.64] ;  /* 0x0000002406067981 */ /* 0x000ea2000c1e1100 */
[----:B------:R-:W-:Y:S01]  /*6e20*/  IMAD.MOV.U32 R13, RZ, RZ, RZ ;  /* 0x000000ffff0d7224 */ /* 0x000fe200078e00ff */
[----:B--2---:R-:W-:-:S13]  /*6e30*/  ISETP.NE.AND P3, PT, R6, RZ, PT ;  /* 0x000000ff0600720c */ /* 0x004fda0003f65270 */
[----:B------:R-:W-:Y:S05]  /*6e40*/  @P3 BRA `(.L_x_1521) ;  /* 0x0000004000003947 */ /* 0x000fea0003800000 */
.L_x_1520:
[----:B------:R-:W0:Y:S02]  /*6e50*/  LDS R6, [R12] ;  /* 0x000000000c067984 */ /* 0x000e240000000800 */
[----:B01----:R-:W-:-:S04]  /*6e60*/  FADD.FTZ R6, -R15, R6 ;  /* 0x000000060f067221 */ /* 0x003fc80000010100 */
[----:B------:R-:W-:-:S04]  /*6e70*/  FMUL.FTZ R6, R6, 1.4426950216293334961 ;  /* 0x3fb8aa3b06067820 */ /* 0x000fc80000410000 */
[----:B------:R0:W1:Y:S03]  /*6e80*/  MUFU.EX2 R13, R6 ;  /* 0x00000006000d7308 */ /* 0x0000660000000800 */
.L_x_1521:
[----:B------:R-:W-:Y:S05]  /*6e90*/  BSYNC B2 ;  /* 0x0000000000027941 */ /* 0x000fea0003800000 */
.L_x_1519:
        /* <DEDUP_REMOVED lines=9> */
.L_x_1518:
[----:B------:R-:W-:Y:S05]  /*6f30*/  BSYNC B1 ;  /* 0x0000000000017941 */ /* 0x000fea0003800000 */
.L_x_1517:
[----:B------:R-:W-:-:S13]  /*6f40*/  ISETP.GE.U32.AND P0, PT, R3, 0xc0, PT ;  /* 0x000000c00300780c */ /* 0x000fda0003f06070 */
[----:B------:R-:W-:Y:S05]  /*6f50*/  @!P0 BRA `(.L_x_1516) ;  /* 0x0000045000008947 */ /* 0x000fea0003800000 */
[----:B------:R-:W-:Y:S01]  /*6f60*/  IMAD R9, R28, c[0x0][0x1d4], RZ ;  /* 0x000075001c097a24 */ /* 0x000fe200078e02ff */
[----:B------:R-:W-:Y:S02]  /*6f70*/  LEA R3, R10, 0x200, 0x2 ;  /* 0x000002000a037811 */ /* 0x000fe400078e10ff */
[----:B------:R-:W-:Y:S02]  /*6f80*/  ISETP.NE.U32.AND P0, PT, RZ, c[0x0][0x200], PT ;  /* 0x00008000ff007a0c */ /* 0x000fe40003f05070 */
[----:B------:R-:W-:Y:S01]  /*6f90*/  SHF.R.S32.HI R7, RZ, 0x1f, R9 ;  /* 0x0000001fff077819 */ /* 0x000fe20000011409 */
[----:B------:R-:W-:Y:S01]  /*6fa0*/  IMAD R3, R4, -0x4, R3 ;  /* 0xfffffffc04037824 */ /* 0x000fe200078e0203 */
[----:B0-----:R-:W-:Y:S02]  /*6fb0*/  SHF.R.S32.HI R6, RZ, 0x1f, R10 ;  /* 0x0000001fff067819 */ /* 0x001fe4000001140a */
[----:B------:R-:W-:Y:S02]  /*6fc0*/  IADD3 R9, P3, P4, R10, c[0x0][0x200], R9 ;  /* 0x000080000a097a10 */ /* 0x000fe40007c7e009 */
[----:B------:R-:W-:-:S02]  /*6fd0*/  ISETP.NE.AND.EX P0, PT, RZ, c[0x0][0x204], PT, P0 ;  /* 0x00008100ff007a0c */ /* 0x000fc40003f05300 */
[----:B------:R-:W-:Y:S02]  /*6fe0*/  IADD3.X R7, R6, c[0x0][0x204], R7, P3, P4 ;  /* 0x0000810006077a10 */ /* 0x000fe40001fe8407 */
[----:B------:R-:W-:-:S07]  /*6ff0*/  IADD3 R3, R3, 0x410, RZ ;  /* 0x0000041003037810 */ /* 0x000fce0007ffe0ff */
.L_x_1535:
[----:B------:R-:W-:Y:S01]  /*7000*/  BSSY B1, `(.L_x_1523) ;  /* 0x000000b000017945 */ /* 0x000fe20003800000 */
[----:B------:R-:W-:Y:S01]  /*7010*/  MOV R6, R9 ;  /* 0x0000000900067202 */ /* 0x000fe20000000f00 */
[----:B------:R-:W-:Y:S05]  /*7020*/  @!P0 BRA `(.L_x_1524) ;  /* 0x0000004000008947 */ /* 0x000fea0003800000 */
[----:B------:R-:W2:Y:S02]  /*7030*/  LDG.E.U8 R9, [R6.64] ;  /* 0x0000002406097981 */ /* 0x000ea4000c1e1100 */
[----:B--2---:R-:W-:-:S13]  /*7040*/  ISETP.NE.AND P3, PT, R9, RZ, PT ;  /* 0x000000ff0900720c */ /* 0x004fda0003f65270 */
[----:B------:R-:W-:Y:S01]  /*7050*/  @P3 IMAD.MOV.U32 R9, RZ, RZ, RZ ;  /* 0x000000ffff093224 */ /* 0x000fe200078e00ff */
[----:B------:R-:W-:Y:S05]  /*7060*/  @P3 BRA `(.L_x_1525) ;  /* 0x0000004000003947 */ /* 0x000fea0003800000 */
.L_x_1524:
[----:B------:R-:W0:Y:S02]  /*7070*/  LDS R9, [R3+-0x200] ;  /* 0xfffe000003097984 */ /* 0x000e240000000800 */
[----:B01----:R-:W-:-:S04]  /*7080*/  FADD.FTZ R9, -R15, R9 ;  /* 0x000000090f097221 */ /* 0x003fc80000010100 */
[----:B------:R-:W-:-:S06]  /*7090*/  FMUL.FTZ R9, R9, 1.4426950216293334961 ;  /* 0x3fb8aa3b09097820 */ /* 0x000fcc0000410000 */
[----:B------:R-:W0:Y:S02]  /*70a0*/  MUFU.EX2 R9, R9 ;  /* 0x0000000900097308 */ /* 0x000e240000000800 */
.L_x_1525:
[----:B------:R-:W-:Y:S05]  /*70b0*/  BSYNC B1 ;  /* 0x0000000000017941 */ /* 0x000fea0003800000 */
.L_x_1523:
        /* <DEDUP_REMOVED lines=8> */
.L_x_1527:
[----:B------:R-:W2:Y:S02]  /*7140*/  LDS R8, [R3+-0x100] ;  /* 0xffff000003087984 */ /* 0x000ea40000000800 */
[----:B-12---:R-:W-:-:S04]  /*7150*/  FADD.FTZ R8, -R15, R8 ;  /* 0x000000080f087221 */ /* 0x006fc80000010100 */
[----:B------:R-:W-:-:S06]  /*7160*/  FMUL.FTZ R8, R8, 1.4426950216293334961 ;  /* 0x3fb8aa3b08087820 */ /* 0x000fcc0000410000 */
[----:B------:R-:W1:Y:S02]  /*7170*/  MUFU.EX2 R8, R8 ;  /* 0x0000000800087308 */ /* 0x000e640000000800 */
.L_x_1528:
[----:B------:R-:W-:Y:S05]  /*7180*/  BSYNC B1 ;  /* 0x0000000000017941 */ /* 0x000fea0003800000 */
.L_x_1526:
[----:B-1----:R1:W-:Y:S01]  /*7190*/  STS [R3+-0x100], R8 ;  /* 0xffff000803007388 */ /* 0x0023e20000000800 */
[----:B------:R-:W-:Y:S01]  /*71a0*/  BSSY B1, `(.L_x_1529) ;  /* 0x000000b000017945 */ /* 0x000fe20003800000 */
[----:B------:R-:W-:Y:S01]  /*71b0*/  FADD.FTZ R13, R13, R8 ;  /* 0x000000080d0d7221 */ /* 0x000fe20000010000 */
[----:B------:R-:W-:Y:S05]  /*71c0*/  @!P0 BRA `(.L_x_1530) ;  /* 0x0000004000008947 */ /* 0x000fea0003800000 */
[----:B-1----:R-:W2:Y:S02]  /*71d0*/  LDG.E.U8 R8, [R6.64+0x80] ;  /* 0x0000802406087981 */ /* 0x002ea4000c1e1100 */
[----:B--2---:R-:W-:Y:S01]  /*71e0*/  ISETP.NE.AND P3, PT, R8, RZ, PT ;  /* 0x000000ff0800720c */ /* 0x004fe20003f65270 */
[----:B------:R-:W-:-:S12]  /*71f0*/  IMAD.MOV.U32 R8, RZ, RZ, RZ ;  /* 0x000000ffff087224 */ /* 0x000fd800078e00ff */
[----:B------:R-:W-:Y:S05]  /*7200*/  @P3 BRA `(.L_x_1531) ;  /* 0x0000004000003947 */ /* 0x000fea0003800000 */
.L_x_1530:
[----:B-1----:R-:W1:Y:S02]  /*7210*/  LDS R8, [R3] ;  /* 0x0000000003087984 */ /* 0x002e640000000800 */
[----:B-1----:R-:W-:-:S04]  /*7220*/  FADD.FTZ R8, -R15, R8 ;  /* 0x000000080f087221 */ /* 0x002fc80000010100 */
[----:B------:R-:W-:-:S06]  /*7230*/  FMUL.FTZ R8, R8, 1.4426950216293334961 ;  /* 0x3fb8aa3b08087820 */ /* 0x000fcc0000410000 */
[----:B------:R-:W1:Y:S02]  /*7240*/  MUFU.EX2 R8, R8 ;  /* 0x0000000800087308 */ /* 0x000e640000000800 */
.L_x_1531:
[----:B------:R-:W-:Y:S05]  /*7250*/  BSYNC B1 ;  /* 0x0000000000017941 */ /* 0x000fea0003800000 */
.L_x_1529:
        /* <DEDUP_REMOVED lines=8> */
.L_x_1533:
[----:B-1----:R-:W1:Y:S02]  /*72e0*/  LDS R8, [R3+0x100] ;  /* 0x0001000003087984 */ /* 0x002e640000000800 */
[----:B-1----:R-:W-:-:S04]  /*72f0*/  FADD.FTZ R8, -R15, R8 ;  /* 0x000000080f087221 */ /* 0x002fc80000010100 */
[----:B------:R-:W-:-:S04]  /*7300*/  FMUL.FTZ R8, R8, 1.4426950216293334961 ;  /* 0x3fb8aa3b08087820 */ /* 0x000fc80000410000 */
[----:B------:R1:W2:Y:S03]  /*7310*/  MUFU.EX2 R12, R8 ;  /* 0x00000008000c7308 */ /* 0x0002a60000000800 */
.L_x_1534:
[----:B------:R-:W-:Y:S05]  /*7320*/  BSYNC B1 ;  /* 0x0000000000017941 */ /* 0x000fea0003800000 */
.L_x_1532:
        /* <DEDUP_REMOVED lines=8> */
.L_x_1516:
[----:B------:R-:W-:Y:S05]  /*73b0*/  BSYNC B0 ;  /* 0x0000000000007941 */ /* 0x000fea0003800000 */
.L_x_1515:
[----:B------:R-:W2:Y:S01]  /*73c0*/  SHFL.BFLY PT, R3, R8, 0x10, 0x1f ;  /* 0x0e001f0008037f89 */ /* 0x000ea200000e0000 */
[----:B------:R-:W-:-:S04]  /*73d0*/  LOP3.LUT P0, R12, R24, 0x1f, RZ, 0xc0, !PT ;  /* 0x0000001f180c7812 */ /* 0x000fc8000780c0ff */
[----:B------:R-:W-:Y:S01]  /*73e0*/  ISETP.GT.U32.AND P3, PT, R12, 0x1, PT ;  /* 0x000000010c00780c */ /* 0x000fe20003f64070 */
[----:B--2---:R-:W-:-:S08]  /*73f0*/  FADD.FTZ R3, R3, R8 ;  /* 0x0000000803037221 */ /* 0x004fd00000010000 */
[----:B------:R-:W-:Y:S01]  /*7400*/  @!P0 SHF.R.U32.HI R8, RZ, 0x3, R24 ;  /* 0x00000003ff088819 */ /* 0x000fe20000011618 */
[----:B0-----:R-:W0:Y:S03]  /*7410*/  SHFL.BFLY PT, R6, R3, 0x8, 0x1f ;  /* 0x0d001f0003067f89 */ /* 0x001e2600000e0000 */
        /* <DEDUP_REMOVED lines=13> */
[----:B------:R0:W2:Y:S01]  /*74f0*/  SHFL.IDX PT, R3, R6, RZ, 0x1f ;  /* 0x00001fff06037589 */ /* 0x0000a200000e0000 */
[----:B------:R-:W-:Y:S05]  /*7500*/  @P2 BRA.U `(.L_x_1536) ;  /* 0x000004a100002947 */ /* 0x000fea0003800000 */
[----:B------:R-:W3:Y:S01]  /*7510*/  LDC.U8 R12, c[0x0][0x26c] ;  /* 0x00009b00ff0c7b82 */ /* 0x000ee20000000000 */
[----:B------:R-:W-:Y:S01]  /*7520*/  BSSY B0, `(.L_x_1536) ;  /* 0x0000048000007945 */ /* 0x000fe20003800000 */
[----:B---3--:R-:W-:-:S13]  /*7530*/  ISETP.NE.AND P0, PT, R12, RZ, PT ;  /* 0x000000ff0c00720c */ /* 0x008fda0003f05270 */
[----:B0-----:R-:W-:-:S04]  /*7540*/  @P0 IMAD.MOV.U32 R6, RZ, RZ, c[0x0][0x268] ;  /* 0x00009a00ff060624 */ /* 0x001fc800078e00ff */
[----:B------:R-:W-:Y:S02]  /*7550*/  @P0 IMAD R19, R19, R6, c[0x0][0x1ec] ;  /* 0x00007b0013130624 */ /* 0x000fe400078e0206 */
[----:B------:R-:W-:Y:S02]  /*7560*/  CS2R R6, SRZ ;  /* 0x0000000000067805 */ /* 0x000fe4000001ff00 */
[----:B------:R-:W-:-:S05]  /*7570*/  @P0 IMAD R19, R19, c[0x0][0x1d4], RZ ;  /* 0x0000750013130a24 */ /* 0x000fca00078e02ff */
[----:B------:R-:W-:Y:S02]  /*7580*/  @P0 SHF.R.S32.HI R7, RZ, 0x1f, R19 ;  /* 0x0000001fff070819 */ /* 0x000fe40000011413 */
[----:B------:R-:W-:Y:S01]  /*7590*/  @P0 MOV R6, R19 ;  /* 0x0000001300060202 */ /* 0x000fe20000000f00 */
[----:B------:R-:W-:Y:S05]  /*75a0*/  @P2 BRA `(.L_x_1537) ;  /* 0x000003f000002947 */ /* 0x000fea0003800000 */
[----:B------:R-:W-:Y:S01]  /*75b0*/  LOP3.LUT R8, RZ, R4, RZ, 0x33, !PT ;  /* 0x00000004ff087212 */ /* 0x000fe200078e33ff */
[----:B--2---:R-:W-:Y:S01]  /*75c0*/  FADD.FTZ R3, R3, 9.9999999747524270788e-07 ;  /* 0x358637bd03037421 */ /* 0x004fe20000010000 */
[----:B------:R-:W-:Y:S02]  /*75d0*/  BSSY B1, `(.L_x_1538) ;  /* 0x000001a000017945 */ /* 0x000fe40003800000 */
[----:B------:R-:W-:Y:S01]  /*75e0*/  IADD3 R8, -R24, R25, R8 ;  /* 0x0000001918087210 */ /* 0x000fe20007ffe108 */
[----:B-1----:R0:W1:Y:S03]  /*75f0*/  MUFU.RCP R15, R3 ;  /* 0x00000003000f7308 */ /* 0x0020660000001000 */
[----:B------:R-:W-:-:S02]  /*7600*/  LEA.HI R9, R8, 0x1, RZ, 0x1a ;  /* 0x0000000108097811 */ /* 0x000fc400078fd0ff */
[----:B------:R-:W-:Y:S02]  /*7610*/  ISETP.GE.U32.AND P2, PT, R8, 0xc0, PT ;  /* 0x000000c00800780c */ /* 0x000fe40003f46070 */
[----:B------:R-:W-:-:S13]  /*7620*/  LOP3.LUT P3, R9, R9, 0x3, RZ, 0xc0, !PT ;  /* 0x0000000309097812 */ /* 0x000fda000786c0ff */
[----:B------:R-:W-:Y:S05]  /*7630*/  @!P3 BRA `(.L_x_1539) ;  /* 0x000001300000b947 */ /* 0x000fea0003800000 */
[----:B01----:R-:W-:Y:S01]  /*7640*/  IADD3 R13, P3, R11, R6, RZ ;  /* 0x000000060b0d7210 */ /* 0x003fe20007f7e0ff */
[----:B------:R-:W-:Y:S01]  /*7650*/  IMAD.MOV.U32 R3, RZ, RZ, R9 ;  /* 0x000000ffff037224 */ /* 0x000fe200078e0009 */
[----:B------:R-:W-:Y:S02]  /*7660*/  IADD3 R18, R18, 0x410, RZ ;  /* 0x0000041012127810 */ /* 0x000fe40007ffe0ff */
[----:B------:R-:W-:Y:S02]  /*7670*/  LEA R10, P4, R13, c[0x0][0x260], 0x2 ;  /* 0x000098000d0a7a11 */ /* 0x000fe400078810ff */
[----:B------:R-:W-:-:S04]  /*7680*/  LEA.HI.X.SX32 R8, R11, R7, 0x1, P3 ;  /* 0x000000070b087211 */ /* 0x000fc800018f0eff */
[----:B------:R-:W-:-:S04]  /*7690*/  LEA.HI.X R13, R13, c[0x0][0x264], R8, 0x2, P4 ;  /* 0x000099000d0d7a11 */ /* 0x000fc800020f1408 */
.L_x_1540:
[----:B-1----:R-:W0:Y:S01]  /*76a0*/  LDS R8, [R18] ;  /* 0x0000000012087984 */ /* 0x002e220000000800 */
[----:B------:R-:W-:Y:S01]  /*76b0*/  @P0 IMAD.MOV.U32 R9, RZ, RZ, R13 ;  /* 0x000000ffff090224 */ /* 0x000fe200078e000d */
        /* <DEDUP_REMOVED lines=11> */
.L_x_1539:
[----:B01----:R-:W-:Y:S05]  /*7770*/  BSYNC B1 ;  /* 0x0000000000017941 */ /* 0x003fea0003800000 */
.L_x_1538:
[----:B------:R-:W-:Y:S05]  /*7780*/  @!P2 BRA `(.L_x_1537) ;  /* 0x000002100000a947 */ /* 0x000fea0003800000 */
[----:B------:R-:W-:Y:S01]  /*7790*/  IADD3 R13, P0, R11, R6, RZ ;  /* 0x000000060b0d7210 */ /* 0x000fe20007f1e0ff */
[----:B------:R-:W-:Y:S01]  /*77a0*/  IMAD.SHL.U32 R6, R4, 0x4, RZ ;  /* 0x0000000404067824 */ /* 0x000fe200078e00ff */
[----:B------:R-:W-:Y:S02]  /*77b0*/  ISETP.NE.AND P3, PT, R12, RZ, PT ;  /* 0x000000ff0c00720c */ /* 0x000fe40003f65270 */
[----:B------:R-:W-:Y:S01]  /*77c0*/  LEA R12, P2, R13, c[0x0][0x260], 0x2 ;  /* 0x000098000d0c7a11 */ /* 0x000fe200078410ff */
[C---:B------:R-:W-:Y:S01]  /*77d0*/  IMAD R6, R11.reuse, 0x4, -R6 ;  /* 0x000000040b067824 */ /* 0x040fe200078e0a06 */
[----:B------:R-:W-:-:S04]  /*77e0*/  LEA.HI.X.SX32 R8, R11, R7, 0x1, P0 ;  /* 0x000000070b087211 */ /* 0x000fc800000f0eff */
[----:B------:R-:W-:Y:S02]  /*77f0*/  LEA.HI.X R13, R13, c[0x0][0x264], R8, 0x2, P2 ;  /* 0x000099000d0d7a11 */ /* 0x000fe400010f1408 */
[----:B------:R-:W-:-:S05]  /*7800*/  IADD3 R3, R6, 0x410, RZ ;  /* 0x0000041006037810 */ /* 0x000fca0007ffe0ff */
.L_x_1541:
[----:B------:R-:W0:Y:S01]  /*7810*/  LDS R6, [R3+0x300] ;  /* 0x0003000003067984 */ /* 0x000e220000000800 */
[----:B------:R-:W-:Y:S01]  /*7820*/  IMAD.MOV.U32 R7, RZ, RZ, R13 ;  /* 0x000000ffff077224 */ /* 0x000fe200078e000d */
[----:B------:R-:W-:Y:S02]  /*7830*/  IADD3 R11, R11, 0x100, RZ ;  /* 0x000001000b0b7810 */ /* 0x000fe40007ffe0ff */
[----:B------:R-:W1:Y:S02]  /*7840*/  LDS R8, [R3] ;  /* 0x0000000003087984 */ /* 0x000e640000000800 */
[----:B------:R-:W-:Y:S02]  /*7850*/  ISETP.GE.AND P0, PT, R11, R25, PT ;  /* 0x000000190b00720c */ /* 0x000fe40003f06270 */
[----:B------:R-:W2:Y:S04]  /*7860*/  LDS R9, [R3+0x100] ;  /* 0x0001000003097984 */ /* 0x000ea80000000800 */
[----:B------:R-:W3:Y:S01]  /*7870*/  LDS R10, [R3+0x200] ;  /* 0x00020000030a7984 */ /* 0x000ee20000000800 */
[-C--:B0-----:R-:W-:Y:S01]  /*7880*/  FMUL.FTZ R18, R6, R15.reuse ;  /* 0x0000000f06127220 */ /* 0x081fe20000410000 */
[----:B------:R-:W-:Y:S01]  /*7890*/  MOV R6, R12 ;  /* 0x0000000c00067202 */ /* 0x000fe20000000f00 */
[----:B-1----:R-:W-:-:S03]  /*78a0*/  FMUL.FTZ R14, R8, R15 ;  /* 0x0000000f080e7220 */ /* 0x002fc60000410000 */
[----:B------:R-:W-:Y:S01]  /*78b0*/  IADD3 R12, P2, R6, 0x400, RZ ;  /* 0x00000400060c7810 */ /* 0x000fe20007f5e0ff */
[----:B------:R-:W-:Y:S01]  /*78c0*/  @P3 STG.E [R6.64+0x300], R18 ;  /* 0x0003001206003986 */ /* 0x000fe2000c101924 */
[----:B------:R-:W-:Y:S01]  /*78d0*/  IADD3 R8, R3, 0x400, RZ ;  /* 0x0000040003087810 */ /* 0x000fe20007ffe0ff */
[-C--:B--2---:R-:W-:Y:S02]  /*78e0*/  FMUL.FTZ R9, R9, R15.reuse ;  /* 0x0000000f09097220 */ /* 0x084fe40000410000 */
[----:B------:R-:W-:Y:S01]  /*78f0*/  @P3 STG.E [R6.64], R14 ;  /* 0x0000000e06003986 */ /* 0x000fe2000c101924 */
[----:B------:R-:W-:Y:S02]  /*7900*/  IMAD.X R13, RZ, RZ, R7, P2 ;  /* 0x000000ffff0d7224 */ /* 0x000fe400010e0607 */
[----:B---3--:R-:W-:Y:S01]  /*7910*/  FMUL.FTZ R10, R10, R15 ;  /* 0x0000000f0a0a7220 */ /* 0x008fe20000410000 */
[----:B------:R-:W-:Y:S04]  /*7920*/  @P3 STG.E [R6.64+0x100], R9 ;  /* 0x0001000906003986 */ /* 0x000fe8000c101924 */
[----:B------:R-:W-:Y:S04]  /*7930*/  @P3 STG.E [R6.64+0x200], R10 ;  /* 0x0002000a06003986 */ /* 0x000fe8000c101924 */
[----:B------:R-:W-:Y:S04]  /*7940*/  STS [R3+0x300], R18 ;  /* 0x0003001203007388 */ /* 0x000fe80000000800 */
[----:B------:R-:W-:Y:S04]  /*7950*/  STS [R3], R14 ;  /* 0x0000000e03007388 */ /* 0x000fe80000000800 */
[----:B------:R-:W-:Y:S04]  /*7960*/  STS [R3+0x100], R9 ;  /* 0x0001000903007388 */ /* 0x000fe80000000800 */
[----:B------:R0:W-:Y:S02]  /*7970*/  STS [R3+0x200], R10 ;  /* 0x0002000a03007388 */ /* 0x0001e40000000800 */
[----:B0-----:R-:W-:Y:S01]  /*7980*/  IMAD.MOV.U32 R3, RZ, RZ, R8 ;  /* 0x000000ffff037224 */ /* 0x001fe200078e0008 */
[----:B------:R-:W-:Y:S05]  /*7990*/  @!P0 BRA `(.L_x_1541) ;  /* 0xfffffe7000008947 */ /* 0x000fea000383ffff */
.L_x_1537:
[----:B------:R-:W-:Y:S05]  /*79a0*/  BSYNC B0 ;  /* 0x0000000000007941 */ /* 0x000fea0003800000 */
.L_x_1536:
[----:B------:R-:W3:Y:S01]  /*79b0*/  S2R R19, SR_CTAID.X ;  /* 0x0000000000137919 */ /* 0x000ee20000002500 */
[----:B--2---:R-:W-:Y:S01]  /*79c0*/  LEA.HI R3, R17, R17, RZ, 0x1 ;  /* 0x0000001111037211 */ /* 0x004fe200078f08ff */
[----:B------:R-:W-:Y:S01]  /*79d0*/  ULDC UR4, c[0x0][0x1d4] ;  /* 0x0000750000047ab9 */ /* 0x000fe20000000800 */
[----:B------:R-:W-:Y:S01]  /*79e0*/  SHF.R.S32.HI R5, RZ, 0x5, R5 ;  /* 0x00000005ff057819 */ /* 0x000fe20000011405 */
[----:B------:R-:W-:Y:S01]  /*79f0*/  UIMAD UR4, UR4, 0x60, URZ ;  /* 0x00000060040478a4 */ /* 0x000fe2000f8e023f */
[----:B0-----:R-:W-:Y:S01]  /*7a00*/  LOP3.LUT R6, R3, 0xfffffffe, RZ, 0xc0, !PT ;  /* 0xfffffffe03067812 */ /* 0x001fe200078ec0ff */
[C---:B------:R-:W-:Y:S01]  /*7a10*/  IMAD.SHL.U32 R18, R0.reuse, 0x4, RZ ;  /* 0x0000000400127824 */ /* 0x040fe200078e00ff */
[C---:B------:R-:W-:Y:S01]  /*7a20*/  ISETP.GT.OR P2, PT, R0.reuse, 0x17, P1 ;  /* 0x000000170000780c */ /* 0x040fe20000f44670 */
[----:B------:R-:W-:Y:S01]  /*7a30*/  BSSY B0, `(.L_x_1542) ;  /* 0x000001a000007945 */ /* 0x000fe20003800000 */
[----:B------:R-:W-:Y:S01]  /*7a40*/  ISETP.GT.AND P3, PT, R0, 0x17, PT ;  /* 0x000000170000780c */ /* 0x000fe20003f64270 */
[----:B------:R-:W-:Y:S01]  /*7a50*/  IMAD.IADD R6, R17, 0x1, -R6 ;  /* 0x0000000111067824 */ /* 0x000fe200078e0a06 */
[----:B-1----:R-:W-:Y:S01]  /*7a60*/  CS2R R14, SRZ ;  /* 0x00000000000e7805 */ /* 0x002fe2000001ff00 */
[----:B------:R-:W-:Y:S01]  /*7a70*/  IMAD.MOV.U32 R11, RZ, RZ, RZ ;  /* 0x000000ffff0b7224 */ /* 0x000fe200078e00ff */
[----:B------:R-:W-:-:S02]  /*7a80*/  CS2R R12, SRZ ;  /* 0x00000000000c7805 */ /* 0x000fc4000001ff00 */
[CC--:B------:R-:W-:Y:S02]  /*7a90*/  ISETP.NE.OR P2, PT, R5.reuse, R6.reuse, P2 ;  /* 0x000000060500720c */ /* 0x0c0fe40001745670 */
[----:B------:R-:W-:Y:S01]  /*7aa0*/  ISETP.NE.AND P0, PT, R5, R6, PT ;  /* 0x000000060500720c */ /* 0x000fe20003f05270 */
[----:B------:R-:W-:Y:S02]  /*7ab0*/  IMAD R6, R27, c[0x0][0x1d8], RZ ;  /* 0x000076001b067a24 */ /* 0x000fe400078e02ff */
        /* <DEDUP_REMOVED lines=12> */
[----:B------:R-:W-:Y:S01]  /*7b80*/  HFMA2.MMA R13, -RZ, RZ, 0, 2.384185791015625e-07 ;  /* 0x00000004ff0d7435 */ /* 0x000fe200000001ff */
[----:B------:R-:W-:-:S09]  /*7b90*/  IMAD R12, R19, 0x60, R18 ;  /* 0x00000060130c7824 */ /* 0x000fd200078e0212 */
[----:B------:R-:W-:-:S06]  /*7ba0*/  IMAD.WIDE R12, R12, R13, c[0x0][0x190] ;  /* 0x000064000c0c7625 */ /* 0x000fcc00078e020d */
[----:B------:R-:W5:Y:S02]  /*7bb0*/  LDG.E.128 R12, [R12.64] ;  /* 0x000000240c0c7981 */ /* 0x000f64000c1e1d00 */
.L_x_1544:
[----:B-----5:R0:W-:Y:S02]  /*7bc0*/  STS.128 [R0.X16+0x210], R12 ;  /* 0x0002100c00007388 */ /* 0x0201e4000000cc00 */
.L_x_1543:
[----:B------:R-:W-:Y:S05]  /*7bd0*/  BSYNC B0 ;  /* 0x0000000000007941 */ /* 0x000fea0003800000 */
.L_x_1542:
[----:B------:R-:W-:Y:S01]  /*7be0*/  BAR.SYNC.DEFER_BLOCKING 0x0 ;  /* 0x0000000000007b1d */ /* 0x000fe20000010000 */
[----:B------:R-:W-:Y:S01]  /*7bf0*/  IMAD.MOV.U32 R10, RZ, RZ, RZ ;  /* 0x000000ffff0a7224 */ /* 0x000fe200078e00ff */
        /* <DEDUP_REMOVED lines=23> */
[----:B------:R-:W-:-:S05]  /*7d70*/  IMNMX R9, R9, UR4, !PT ;  /* 0x0000000409097c17 */ /* 0x000fca000f800200 */
[----:B------:R-:W-:Y:S02]  /*7d80*/  IMAD.IADD R29, R8, 0x1, -R9 ;  /* 0x00000001081d7824 */ /* 0x000fe400078e0a09 */
        /* <DEDUP_REMOVED lines=38> */
.L_x_1551:
[C---:B-12--5:R-:W-:Y:S01]  /*7ff0*/  FFMA.FTZ R8, R31.reuse, R36, RZ ;  /* 0x000000241f087223 */ /* 0x066fe200000100ff */
[----:B------:R-:W-:Y:S01]  /*8000*/  IADD3 R46, R30, 0x2, RZ ;  /* 0x000000021e2e7810 */ /* 0x000fe20007ffe0ff */
[C---:B------:R-:W-:Y:S02]  /*8010*/  FFMA.FTZ R9, R31.reuse, R37, RZ ;  /* 0x000000251f097223 */ /* 0x040fe400000100ff */
[C---:B------:R-:W-:Y:S02]  /*8020*/  FFMA.FTZ R10, R31.reuse, R38, RZ ;  /* 0x000000261f0a7223 */ /* 0x040fe400000100ff */
[----:B------:R-:W-:Y:S02]  /*8030*/  FFMA.FTZ R11, R31, R39, RZ ;  /* 0x000000271f0b7223 */ /* 0x000fe400000100ff */
.L_x_1550:
[----:B------:R-:W-:Y:S05]  /*8040*/  BSYNC B2 ;  /* 0x0000000000027941 */ /* 0x000fea0003800000 */
.L_x_1549:
[----:B------:R-:W-:-:S13]  /*8050*/  LOP3.LUT P2, RZ, R29, 0xfffffffe, RZ, 0xc0, !PT ;  /* 0xfffffffe1dff7812 */ /* 0x000fda000784c0ff */
[----:B------:R-:W-:Y:S05]  /*8060*/  @!P2 BRA `(.L_x_1548) ;  /* 0x000004d00000a947 */ /* 0x000fea0003800000 */
[----:B------:R-:W-:Y:S01]  /*8070*/  IMAD R36, R28, c[0x0][0x1d4], RZ ;  /* 0x000075001c247a24 */ /* 0x000fe200078e02ff */
[----:B------:R-:W-:Y:S01]  /*8080*/  SHF.R.S32.HI R29, RZ, 0x1f, R46 ;  /* 0x0000001fff1d7819 */ /* 0x000fe2000001142e */
[----:B------:R-:W-:Y:S01]  /*8090*/  ULDC UR4, c[0x0][0x1ec] ;  /* 0x00007b0000047ab9 */ /* 0x000fe20000000800 */
[----:B------:R-:W-:Y:S01]  /*80a0*/  MOV R34, c[0x0][0x1d8] ;  /* 0x0000760000227a02 */ /* 0x000fe20000000f00 */
[----:B------:R-:W-:Y:S01]  /*80b0*/  UISETP.NE.AND UP0, UPT, URZ, UR4, UPT ;  /* 0x000000043f00728c */ /* 0x000fe2000bf05270 */
[----:B------:R-:W-:Y:S01]  /*80c0*/  IADD3 R35, P1, R36, R46, RZ ;  /* 0x0000002e24237210 */ /* 0x000fe20007f3e0ff */
        /* <DEDUP_REMOVED lines=9> */
[----:B------:R-:W-:-:S03]  /*8160*/  IADD3 R31, R31, 0x410, RZ ;  /* 0x000004101f1f7810 */ /* 0x000fc60007ffe0ff */
.L_x_1554:
[----:B------:R-:W2:Y:S01]  /*8170*/  LDG.E R36, [R34.64] ;  /* 0x0000002422247981 */ /* 0x000ea2000c1e1900 */
[----:B------:R-:W-:Y:S02]  /*8180*/  IADD3 R37, P4, R20, R48, RZ ;  /* 0x0000003014257210 */ /* 0x000fe40007f9e0ff */
[----:B------:R-:W-:Y:S02]  /*8190*/  ISETP.NE.AND P5, PT, R2, RZ, PT ;  /* 0x000000ff0200720c */ /* 0x000fe40003fa5270 */
[----:B------:R-:W-:Y:S02]  /*81a0*/  LEA.HI.X.SX32 R38, R48, R21, 0x1, P4 ;  /* 0x0000001530267211 */ /* 0x000fe400020f0eff */
[----:B-1----:R-:W-:-:S04]  /*81b0*/  LEA R44, P4, R37, c[0x0][0x1a0], 0x2 ;  /* 0x00006800252c7a11 */ /* 0x002fc800078810ff */
[----:B------:R-:W-:Y:S01]  /*81c0*/  LEA.HI.X R45, R37, c[0x0][0x1a4], R38, 0x2, P4 ;  /* 0x00006900252d7a11 */ /* 0x000fe200020f1426 */
[----:B--2---:R-:W-:-:S05]  /*81d0*/  IMAD R36, R29, R36, R48 ;  /* 0x000000241d247224 */ /* 0x004fca00078e0230 */
        /* <DEDUP_REMOVED lines=8> */
[----:B-1---5:R-:W-:Y:S02]  /*8260*/  FADD.FTZ R36, R36, R40 ;  /* 0x0000002824247221 */ /* 0x022fe40000010000 */
        /* <DEDUP_REMOVED lines=8> */
.L_x_1552:
[----:B------:R-:W2:Y:S04]  /*82f0*/  LDG.E R40, [R34.64+0x8] ;  /* 0x0000082422287981 */ /* 0x000ea8000c1e1900 */
[----:B------:R-:W3:Y:S01]  /*8300*/  LDS R47, [R31+-0x8] ;  /* 0xfffff8001f2f7984 */ /* 0x000ee20000000800 */
[----:B--2---:R-:W-:-:S05]  /*8310*/  IMAD R40, R29, R40, R48 ;  /* 0x000000281d287224 */ /* 0x004fca00078e0230 */
[----:B------:R-:W-:-:S04]  /*8320*/  IADD3 R40, R40, 0xc0, RZ ;  /* 0x000000c028287810 */ /* 0x000fc80007ffe0ff */
[----:B------:R-:W-:-:S04]  /*8330*/  IADD3 R41, P2, R22, R40, RZ ;  /* 0x0000002816297210 */ /* 0x000fc80007f5e0ff */
[----:B------:R-:W-:Y:S02]  /*8340*/  LEA.HI.X.SX32 R42, R40, R23, 0x1, P2 ;  /* 0x00000017282a7211 */ /* 0x000fe400010f0eff */
[----:B------:R-:W-:-:S04]  /*8350*/  LEA R40, P2, R41, c[0x0][0x1a0], 0x2 ;  /* 0x0000680029287a11 */ /* 0x000fc800078410ff */
[----:B------:R-:W-:-:S06]  /*8360*/  LEA.HI.X R41, R41, c[0x0][0x1a4], R42, 0x2, P2 ;  /* 0x0000690029297a11 */ /* 0x000fcc00010f142a */
[----:B------:R-:W5:Y:S02]  /*8370*/  LDG.E.128 R40, [R40.64] ;  /* 0x0000002428287981 */ /* 0x000f64000c1e1d00 */
[C---:B-1-3-5:R-:W-:Y:S02]  /*8380*/  FFMA.FTZ R36, R47.reuse, R36, R8 ;  /* 0x000000242f247223 */ /* 0x06afe40000010008 */
[C---:B------:R-:W-:Y:S02]  /*8390*/  FFMA.FTZ R50, R47.reuse, R37, R9 ;  /* 0x000000252f327223 */ /* 0x040fe40000010009 */
[C---:B------:R-:W-:Y:S02]  /*83a0*/  FFMA.FTZ R38, R47.reuse, R38, R10 ;  /* 0x000000262f267223 */ /* 0x040fe4000001000a */
[----:B------:R-:W-:Y:S01]  /*83b0*/  FFMA.FTZ R52, R47, R39, R11 ;  /* 0x000000272f347223 */ /* 0x000fe2000001000b */
[----:B------:R-:W-:Y:S05]  /*83c0*/  @P1 BRA `(.L_x_1553) ;  /* 0x000000b000001947 */ /* 0x000fea0003800000 */
[----:B------:R-:W2:Y:S04]  /*83d0*/  @P5 LDG.E.128 R8, [R32.64] ;  /* 0x0000002420085981 */ /* 0x000ea8000c1e1d00 */
[----:B------:R-:W1:Y:S02]  /*83e0*/  LDS.128 R56, [R0.X16+0x210] ;  /* 0x0002100000387984 */ /* 0x000e64000000cc00 */
[----:B-1----:R-:W-:-:S02]  /*83f0*/  FADD.FTZ R40, R56, R40 ;  /* 0x0000002838287221 */ /* 0x002fc40000010000 */
[----:B------:R-:W-:Y:S02]  /*8400*/  FADD.FTZ R41, R57, R41 ;  /* 0x0000002939297221 */ /* 0x000fe40000010000 */
[----:B------:R-:W-:Y:S02]  /*8410*/  FADD.FTZ R42, R58, R42 ;  /* 0x0000002a3a2a7221 */ /* 0x000fe40000010000 */
[----:B------:R-:W-:Y:S02]  /*8420*/  FADD.FTZ R43, R59, R43 ;  /* 0x0000002b3b2b7221 */ /* 0x000fe40000010000 */
[----:B--2---:R-:W-:Y:S02]  /*8430*/  @P5 FMUL.FTZ R40, R40, R8 ;  /* 0x0000000828285220 */ /* 0x004fe40000410000 */
[----:B------:R-:W-:Y:S02]  /*8440*/  @P5 FMUL.FTZ R41, R41, R9 ;  /* 0x0000000929295220 */ /* 0x000fe40000410000 */
[----:B------:R-:W-:-:S02]  /*8450*/  @P5 FMUL.FTZ R42, R42, R10 ;  /* 0x0000000a2a2a5220 */ /* 0x000fc40000410000 */
[----:B------:R-:W-:-:S05]  /*8460*/  @P5 FMUL.FTZ R43, R43, R11 ;  /* 0x0000000b2b2b5220 */ /* 0x000fca0000410000 */
[----:B------:R1:W-:Y:S02]  /*8470*/  STG.E.128 [R44.64+0x300], R40 ;  /* 0x000300282c007986 */ /* 0x0003e4000c101d24 */
.L_x_1553:
[----:B------:R2:W3:Y:S01]  /*8480*/  LDS R11, [R31] ;  /* 0x000000001f0b7984 */ /* 0x0004e20000000800 */
        /* <DEDUP_REMOVED lines=11> */
.L_x_1548:
[----:B------:R-:W-:Y:S05]  /*8540*/  BSYNC B1 ;  /* 0x0000000000017941 */ /* 0x000fea0003800000 */
.L_x_1547:
        /* <DEDUP_REMOVED lines=15> */
[----:B------:R-:W-:Y:S01]  /*8640*/  IMAD.MOV.U32 R34, RZ, RZ, RZ ;  /* 0x000000ffff227224 */ /* 0x000fe200078e00ff */
        /* <DEDUP_REMOVED lines=8> */
[----:B------:R-:W-:-:S04]  /*86d0*/  IMAD R29, R29, R36, RZ ;  /* 0x000000241d1d7224 */ /* 0x000fc800078e02ff */
[----:B------:R-:W-:-:S06]  /*86e0*/  IMAD.HI.U32 R34, R35, R29, R34 ;  /* 0x0000001d23227227 */ /* 0x000fcc00078e0022 */
        /* <DEDUP_REMOVED lines=23> */
[----:B------:R2:W3:Y:S04]  /*8860*/  LDS R29, [R5.X4+0x410] ;  /* 0x00041000051d7984 */ /* 0x0004e80000004800 */
[----:B------:R-:W5:Y:S01]  /*8870*/  LDG.E.128 R36, [R36.64] ;  /* 0x0000002424247981 */ /* 0x000f62000c1e1d00 */
[----:B------:R-:W-:Y:S02]  /*8880*/  ULDC UR4, c[0x0][0x1ec] ;  /* 0x00007b0000047ab9 */ /* 0x000fe40000000800 */
[----:B------:R-:W-:-:S06]  /*8890*/  UISETP.NE.AND UP0, UPT, URZ, UR4, UPT ;  /* 0x000000043f00728c */ /* 0x000fcc000bf05270 */
[----:B------:R-:W-:-:S13]  /*88a0*/  PLOP3.LUT P1, PT, PT, PT, UP0, 0x80, 0x0 ;  /* 0x000000000000781c */ /* 0x000fda0003f2f008 */
[----:B------:R-:W-:Y:S05]  /*88b0*/  @P1 BRA `(.L_x_1559) ;  /* 0x000000c000001947 */ /* 0x000fea0003800000 */
[----:B--2---:R-:W-:Y:S01]  /*88c0*/  ISETP.NE.AND P5, PT, R2, RZ, PT ;  /* 0x000000ff0200720c */ /* 0x004fe20003fa5270 */
[----:B-1----:R-:W1:-:S12]  /*88d0*/  LDS.128 R44, [R0.X16+0x210] ;  /* 0x00021000002c7984 */ /* 0x002e58000000cc00 */
        /* <DEDUP_REMOVED lines=10> */
.L_x_1559:
[C---:B--23-5:R-:W-:Y:S02]  /*8980*/  FFMA.FTZ R8, R29.reuse, R36, R8 ;  /* 0x000000241d087223 */ /* 0x06cfe40000010008 */
[C---:B------:R-:W-:Y:S02]  /*8990*/  FFMA.FTZ R9, R29.reuse, R37, R9 ;  /* 0x000000251d097223 */ /* 0x040fe40000010009 */
[C---:B------:R-:W-:Y:S02]  /*89a0*/  FFMA.FTZ R10, R29.reuse, R38, R10 ;  /* 0x000000261d0a7223 */ /* 0x040fe4000001000a */
[----:B------:R-:W-:Y:S02]  /*89b0*/  FFMA.FTZ R11, R29, R39, R11 ;  /* 0x000000271d0b7223 */ /* 0x000fe4000001000b */
.L_x_1558:
[----:B------:R-:W-:Y:S05]  /*89c0*/  BSYNC B2 ;  /* 0x0000000000027941 */ /* 0x000fea0003800000 */
.L_x_1557:
[----:B------:R-:W-:Y:S02]  /*89d0*/  IADD3 R30, R30, 0x2, RZ ;  /* 0x000000021e1e7810 */ /* 0x000fe40007ffe0ff */
.L_x_1556:
[----:B------:R-:W-:Y:S05]  /*89e0*/  BSYNC B1 ;  /* 0x0000000000017941 */ /* 0x000fea0003800000 */
.L_x_1555:
[----:B------:R-:W-:-:S13]  /*89f0*/  LOP3.LUT P2, RZ, R27, 0xfffffffe, RZ, 0xc0, !PT ;  /* 0xfffffffe1bff7812 */ /* 0x000fda000784c0ff */
[----:B------:R-:W-:Y:S05]  /*8a00*/  @!P2 BRA `(.L_x_1546) ;  /* 0x000008d00000a947 */ /* 0x000fea0003800000 */
[----:B-1----:R-:W-:Y:S02]  /*8a10*/  IMAD.SHL.U32 R7, R4, 0x4, RZ ;  /* 0x0000000404077824 */ /* 0x002fe400078e00ff */
[----:B------:R-:W-:Y:S02]  /*8a20*/  IMAD.MOV.U32 R27, RZ, RZ, 0x60 ;  /* 0x00000060ff1b7424 */ /* 0x000fe400078e00ff */
[----:B------:R-:W-:Y:S02]  /*8a30*/  IMAD.MOV.U32 R29, RZ, RZ, RZ ;  /* 0x000000ffff1d7224 */ /* 0x000fe400078e00ff */
[C---:B------:R-:W-:Y:S02]  /*8a40*/  IMAD R48, R30.reuse, 0x4, -R7 ;  /* 0x000000041e307824 */ /* 0x040fe400078e0a07 */
[----:B------:R-:W-:-:S05]  /*8a50*/  IMAD R27, R30, R27, 0xc0 ;  /* 0x000000c01e1b7424 */ /* 0x000fca00078e021b */
.L_x_1566:
[----:B------:R-:W-:Y:S01]  /*8a60*/  IADD3 R6, R27, -0xc0, RZ ;  /* 0xffffff401b067810 */ /* 0x000fe20007ffe0ff */
[----:B------:R-:W-:Y:S01]  /*8a70*/  BSSY B1, `(.L_x_1560) ;  /* 0x0000042000017945 */ /* 0x000fe20003800000 */
[----:B------:R-:W-:-:S02]  /*8a80*/  IADD3 R49, R48, R29, RZ ;  /* 0x0000001d30317210 */ /* 0x000fc40007ffe0ff */
[----:B------:R-:W-:-:S04]  /*8a90*/  IADD3 R7, P2, R20, R6, RZ ;  /* 0x0000000614077210 */ /* 0x000fc80007f5e0ff */
[----:B------:R-:W-:Y:S02]  /*8aa0*/  LEA.HI.X.SX32 R34, R6, R21, 0x1, P2 ;  /* 0x0000001506227211 */ /* 0x000fe400010f0eff */
[----:B------:R-:W-:Y:S02]  /*8ab0*/  ISETP.GE.AND P2, PT, R30, c[0x0][0x1d4], PT ;  /* 0x000075001e007a0c */ /* 0x000fe40003f46270 */
[----:B------:R-:W-:-:S04]  /*8ac0*/  LEA R6, P4, R7, c[0x0][0x1a0], 0x2 ;  /* 0x0000680007067a11 */ /* 0x000fc800078810ff */
[----:B------:R-:W-:-:S07]  /*8ad0*/  LEA.HI.X R7, R7, c[0x0][0x1a4], R34, 0x2, P4 ;  /* 0x0000690007077a11 */ /* 0x000fce00020f1422 */
[----:B------:R-:W-:Y:S05]  /*8ae0*/  @!P2 BRA `(.L_x_1561) ;  /* 0x000003a00000a947 */ /* 0x000fea0003800000 */
[----:B------:R-:W-:Y:S01]  /*8af0*/  IABS R36, c[0x0][0x1d4] ;  /* 0x0000750000247a13 */ /* 0x000fe20000000000 */
[----:B------:R-:W-:Y:S01]  /*8b00*/  IMAD.MOV.U32 R34, RZ, RZ, RZ ;  /* 0x000000ffff227224 */ /* 0x000fe200078e00ff */
        /* <DEDUP_REMOVED lines=8> */
[----:B------:R-:W-:-:S04]  /*8b90*/  IMAD R31, R31, R36, RZ ;  /* 0x000000241f1f7224 */ /* 0x000fc800078e02ff */
        /* <DEDUP_REMOVED lines=9> */
[----:B------:R-:W-:-:S03]  /*8c30*/  IMAD R36, R28, c[0x0][0x1d4], RZ ;  /* 0x000075001c247a24 */ /* 0x000fc600078e02ff */
        /* <DEDUP_REMOVED lines=16> */
[----:B------:R-:W5:Y:S01]  /*8d40*/  LDG.E.128 R36, [R36.64] ;  /* 0x0000002424247981 */ /* 0x000f62000c1e1d00 */
        /* <DEDUP_REMOVED lines=16> */
.L_x_1562:
[C---:B-12--5:R-:W-:Y:S02]  /*8e50*/  FFMA.FTZ R8, R31.reuse, R36, R8 ;  /* 0x000000241f087223 */ /* 0x066fe40000010008 */
[C---:B------:R-:W-:Y:S02]  /*8e60*/  FFMA.FTZ R9, R31.reuse, R37, R9 ;  /* 0x000000251f097223 */ /* 0x040fe40000010009 */
[C---:B------:R-:W-:Y:S02]  /*8e70*/  FFMA.FTZ R10, R31.reuse, R38, R10 ;  /* 0x000000261f0a7223 */ /* 0x040fe4000001000a */
[----:B------:R-:W-:Y:S02]  /*8e80*/  FFMA.FTZ R11, R31, R39, R11 ;  /* 0x000000271f0b7223 */ /* 0x000fe4000001000b */
.L_x_1561:
[----:B------:R-:W-:Y:S05]  /*8e90*/  BSYNC B1 ;  /* 0x0000000000017941 */ /* 0x000fea0003800000 */
.L_x_1560:
[----:B------:R-:W-:Y:S01]  /*8ea0*/  IADD3 R39, R30, 0x2, RZ ;  /* 0x000000021e277810 */ /* 0x000fe20007ffe0ff */
[----:B------:R-:W-:Y:S03]  /*8eb0*/  BSSY B1, `(.L_x_1563) ;  /* 0x000003d000017945 */ /* 0x000fe60003800000 */
[----:B------:R-:W-:-:S13]  /*8ec0*/  ISETP.GE.AND P2, PT, R39, c[0x0][0x1d4], PT ;  /* 0x0000750027007a0c */ /* 0x000fda0003f46270 */
        /* <DEDUP_REMOVED lines=55> */
.L_x_1565:
[C---:B-12--5:R-:W-:Y:S02]  /*9240*/  FFMA.FTZ R8, R31.reuse, R36, R8 ;  /* 0x000000241f087223 */ /* 0x066fe40000010008 */
[C---:B------:R-:W-:Y:S02]  /*9250*/  FFMA.FTZ R9, R31.reuse, R37, R9 ;  /* 0x000000251f097223 */ /* 0x040fe40000010009 */
[C---:B------:R-:W-:Y:S02]  /*9260*/  FFMA.FTZ R10, R31.reuse, R38, R10 ;  /* 0x000000261f0a7223 */ /* 0x040fe4000001000a */
[----:B------:R-:W-:Y:S02]  /*9270*/  FFMA.FTZ R11, R31, R39, R11 ;  /* 0x000000271f0b7223 */ /* 0x000fe4000001000b */
.L_x_1564:
[----:B------:R-:W-:Y:S05]  /*9280*/  BSYNC B1 ;  /* 0x0000000000017941 */ /* 0x000fea0003800000 */
.L_x_1563:
[----:B------:R-:W-:Y:S02]  /*9290*/  IADD3 R30, R30, 0x4, RZ ;  /* 0x000000041e1e7810 */ /* 0x000fe40007ffe0ff */
[----:B------:R-:W-:Y:S02]  /*92a0*/  IADD3 R29, R29, 0x10, RZ ;  /* 0x000000101d1d7810 */ /* 0x000fe40007ffe0ff */
[----:B------:R-:W-:-:S02]  /*92b0*/  ISETP.GE.AND P2, PT, R30, R17, PT ;  /* 0x000000111e00720c */ /* 0x000fc40003f46270 */
[----:B------:R-:W-:-:S11]  /*92c0*/  IADD3 R27, R27, 0x180, RZ ;  /* 0x000001801b1b7810 */ /* 0x000fd60007ffe0ff */
[----:B------:R-:W-:Y:S05]  /*92d0*/  @!P2 BRA `(.L_x_1566) ;  /* 0xfffff7800000a947 */ /* 0x000fea000383ffff */
.L_x_1546:
[----:B------:R-:W-:Y:S05]  /*92e0*/  BSYNC B0 ;  /* 0x0000000000007941 */ /* 0x000fea0003800000 */
.L_x_1545:
        /* <DEDUP_REMOVED lines=11> */
[----:B------:R-:W-:Y:S05]  /*93a0*/  BSSY B1, `(.L_x_1569) ;  /* 0x0000017000017945 */ /* 0x000fea0003800000 */
[----:B------:R-:W1:Y:S01]  /*93b0*/  LDS R4, [R4.X4+0x410] ;  /* 0x0004100004047984 */ /* 0x000e620000004800 */
[----:B------:R-:W-:Y:S05]  /*93c0*/  @P1 BRA `(.L_x_1570) ;  /* 0x0000014000001947 */ /* 0x000fea0003800000 */
[----:B------:R-:W-:-:S13]  /*93d0*/  ISETP.NE.AND P2, PT, R2, RZ, PT ;  /* 0x000000ff0200720c */ /* 0x000fda0003f45270 */
[----:B------:R-:W-:Y:S02]  /*93e0*/  @P2 IMAD R19, R26, c[0x0][0x1d8], R19 ;  /* 0x000076001a132a24 */ /* 0x000fe400078e0213 */
[----:B------:R-:W-:Y:S02]  /*93f0*/  @P2 IMAD.MOV.U32 R22, RZ, RZ, 0x4 ;  /* 0x00000004ff162424 */ /* 0x000fe400078e00ff */
        /* <DEDUP_REMOVED lines=10> */
[----:B0-----:R-:W-:-:S04]  /*94a0*/  LEA R6, P0, R20, c[0x0][0x1a0], 0x2 ;  /* 0x0000680014067a11 */ /* 0x001fc800078010ff */
[----:B------:R-:W-:Y:S01]  /*94b0*/  LEA.HI.X R7, R20, c[0x0][0x1a4], R21, 0x2, P0 ;  /* 0x0000690014077a11 */ /* 0x000fe200000f1415 */
[----:B--2---:R-:W-:Y:S02]  /*94c0*/  @P2 FMUL.FTZ R28, R28, R32 ;  /* 0x000000201c1c2220 */ /* 0x004fe40000410000 */
[----:B------:R-:W-:Y:S02]  /*94d0*/  @P2 FMUL.FTZ R29, R29, R33 ;  /* 0x000000211d1d2220 */ /* 0x000fe40000410000 */
[----:B------:R-:W-:Y:S02]  /*94e0*/  @P2 FMUL.FTZ R30, R30, R34 ;  /* 0x000000221e1e2220 */ /* 0x000fe40000410000 */
[----:B------:R-:W-:-:S05]  /*94f0*/  @P2 FMUL.FTZ R31, R31, R35 ;  /* 0x000000231f1f2220 */ /* 0x000fca0000410000 */
[----:B------:R0:W-:Y:S02]  /*9500*/  STG.E.128 [R6.64], R28 ;  /* 0x0000001c06007986 */ /* 0x0001e4000c101d24 */
.L_x_1570:
[----:B------:R-:W-:Y:S05]  /*9510*/  BSYNC B1 ;  /* 0x0000000000017941 */ /* 0x000fea0003800000 */
.L_x_1569:
[C---:B-1---5:R-:W-:Y:S02]  /*9520*/  FFMA.FTZ R8, R4.reuse, R28, R8 ;  /* 0x0000001c04087223 */ /* 0x062fe40000010008 */
[C---:B------:R-:W-:Y:S02]  /*9530*/  FFMA.FTZ R9, R4.reuse, R29, R9 ;  /* 0x0000001d04097223 */ /* 0x040fe40000010009 */
[C---:B------:R-:W-:Y:S02]  /*9540*/  FFMA.FTZ R10, R4.reuse, R30, R10 ;  /* 0x0000001e040a7223 */ /* 0x040fe4000001000a */
[----:B------:R-:W-:Y:S02]  /*9550*/  FFMA.FTZ R11, R4, R31, R11 ;  /* 0x0000001f040b7223 */ /* 0x000fe4000001000b */
.L_x_1568:
[----:B------:R-:W-:Y:S05]  /*9560*/  BSYNC B0 ;  /* 0x0000000000007941 */ /* 0x000fea0003800000 */
.L_x_1567:
[----:B0-----:R-:W-:Y:S01]  /*9570*/  IADD3 R0, R24, 0x1f, RZ ;  /* 0x0000001f18007810 */ /* 0x001fe20007ffe0ff */
[----:B------:R-:W-:Y:S03]  /*9580*/  BAR.SYNC.DEFER_BLOCKING 0x0 ;  /* 0x0000000000007b1d */ /* 0x000fe60000010000 */
[----:B------:R-:W-:-:S03]  /*9590*/  ISETP.GT.U32.OR P0, PT, R0, 0x3e, P3 ;  /* 0x0000003e0000780c */ /* 0x000fc60001f04470 */
[----:B------:R-:W-:Y:S10]  /*95a0*/  @P3 BRA `(.L_x_1571) ;  /* 0x000000d000003947 */ /* 0x000ff40003800000 */
[C---:B------:R-:W-:Y:S01]  /*95b0*/  LOP3.LUT R0, R24.reuse, 0xffffffe0, RZ, 0xc0, !PT ;  /* 0xffffffe018007812 */ /* 0x040fe200078ec0ff */
[----:B------:R-:W-:Y:S01]  /*95c0*/  IMAD R5, R5, 0x60, R18 ;  /* 0x0000006005057824 */ /* 0x000fe200078e0212 */
[----:B------:R-:W-:Y:S01]  /*95d0*/  WARPSYNC 0xffffffff ;  /* 0xffffffff00007948 */ /* 0x000fe20003800000 */
[----:B------:R-:W-:Y:S02]  /*95e0*/  ISETP.GT.AND P2, PT, R24, 0x1f, PT ;  /* 0x0000001f1800780c */ /* 0x000fe40003f44270 */
[----:B------:R-:W-:-:S13]  /*95f0*/  ISETP.NE.AND P1, PT, R0, 0x20, PT ;  /* 0x000000200000780c */ /* 0x000fda0003f25270 */
        /* <DEDUP_REMOVED lines=8> */
.L_x_1571:
        /* <DEDUP_REMOVED lines=36> */
.L_x_1374:
[----:B------:R-:W-:Y:S01]  /*98c0*/  IMAD.MOV.U32 R86, RZ, RZ, R3 ;  /* 0x000000ffff567224 */ /* 0x000fe200078e0003 */
[----:B------:R-:W-:Y:S01]  /*98d0*/  MOV R84, 0x9920 ;  /* 0x0000992000547802 */ /* 0x000fe20000000f00 */
[----:B------:R-:W-:Y:S02]  /*98e0*/  IMAD.MOV.U32 R87, RZ, RZ, 0x10 ;  /* 0x00000010ff577424 */ /* 0x000fe400078e00ff */
[----:B------:R-:W-:Y:S02]  /*98f0*/  IMAD.MOV.U32 R96, RZ, RZ, 0x1f ;  /* 0x0000001fff607424 */ /* 0x000fe400078e00ff */
[----:B------:R-:W-:Y:S02]  /*9900*/  IMAD.MOV.U32 R101, RZ, RZ, -0x1 ;  /* 0xffffffffff657424 */ /* 0x000fe400078e00ff */
[----:B01----:R-:W-:Y:S05]  /*9910*/  CALL.REL.NOINC `($__internal_8_$__cuda_sm70_shflsync_bfly_p) ;  /* 0x0000046000007944 */ /* 0x003fea0003c00000 */
[----:B-1----:R-:W-:Y:S01]  /*9920*/  IMAD.MOV.U32 R0, RZ, RZ, R86 ;  /* 0x000000ffff007224 */ /* 0x002fe200078e0056 */
[----:B0-----:R-:W-:Y:S05]  /*9930*/  BRA `(.L_x_1572) ;  /* 0xffff82d000007947 */ /* 0x001fea000383ffff */
.L_x_1375:
[----:B------:R-:W-:Y:S01]  /*9940*/  HFMA2.MMA R87, -RZ, RZ, 0, 4.76837158203125e-07 ;  /* 0x00000008ff577435 */ /* 0x000fe200000001ff */
[----:B------:R-:W-:Y:S01]  /*9950*/  IMAD.MOV.U32 R86, RZ, RZ, R7 ;  /* 0x000000ffff567224 */ /* 0x000fe200078e0007 */
[----:B------:R-:W-:Y:S01]  /*9960*/  MOV R84, 0x99a0 ;  /* 0x000099a000547802 */ /* 0x000fe20000000f00 */
[----:B------:R-:W-:-:S02]  /*9970*/  IMAD.MOV.U32 R96, RZ, RZ, 0x1f ;  /* 0x0000001fff607424 */ /* 0x000fc400078e00ff */
[----:B------:R-:W-:Y:S02]  /*9980*/  IMAD.MOV.U32 R101, RZ, RZ, -0x1 ;  /* 0xffffffffff657424 */ /* 0x000fe400078e00ff */
[----:B0-2---:R-:W-:Y:S05]  /*9990*/  CALL.REL.NOINC `($__internal_8_$__cuda_sm70_shflsync_bfly_p) ;  /* 0x000003e000007944 */ /* 0x005fea0003c00000 */
[----:B-1----:R-:W-:Y:S01]  /*99a0*/  FADD.FTZ R7, R7, R86 ;  /* 0x0000005607077221 */ /* 0x002fe20000010000 */
[----:B------:R-:W-:Y:S01]  /*99b0*/  MOV R84, 0x9a10 ;  /* 0x00009a1000547802 */ /* 0x000fe20000000f00 */
[----:B0-----:R-:W-:Y:S02]  /*99c0*/  IMAD.MOV.U32 R87, RZ, RZ, 0x4 ;  /* 0x00000004ff577424 */ /* 0x001fe400078e00ff */
[----:B------:R-:W-:Y:S02]  /*99d0*/  IMAD.MOV.U32 R96, RZ, RZ, 0x1f ;  /* 0x0000001fff607424 */ /* 0x000fe400078e00ff */
[----:B------:R-:W-:Y:S02]  /*99e0*/  IMAD.MOV.U32 R101, RZ, RZ, -0x1 ;  /* 0xffffffffff657424 */ /* 0x000fe400078e00ff */
[----:B------:R-:W-:Y:S02]  /*99f0*/  IMAD.MOV.U32 R86, RZ, RZ, R7 ;  /* 0x000000ffff567224 */ /* 0x000fe400078e0007 */
[----:B------:R-:W-:Y:S05]  /*9a00*/  CALL.REL.NOINC `($__internal_8_$__cuda_sm70_shflsync_bfly_p) ;  /* 0x0000037000007944 */ /* 0x000fea0003c00000 */
[----:B-1----:R-:W-:Y:S01]  /*9a10*/  FADD.FTZ R7, R7, R86 ;  /* 0x0000005607077221 */ /* 0x002fe20000010000 */
[----:B0-----:R-:W-:Y:S01]  /*9a20*/  MOV R87, 0x2 ;  /* 0x0000000200577802 */ /* 0x001fe20000000f00 */
[----:B------:R-:W-:Y:S01]  /*9a30*/  IMAD.MOV.U32 R96, RZ, RZ, 0x1f ;  /* 0x0000001fff607424 */ /* 0x000fe200078e00ff */
[----:B------:R-:W-:Y:S01]  /*9a40*/  MOV R84, 0x9a80 ;  /* 0x00009a8000547802 */ /* 0x000fe20000000f00 */
[----:B------:R-:W-:-:S02]  /*9a50*/  IMAD.MOV.U32 R101, RZ, RZ, -0x1 ;  /* 0xffffffffff657424 */ /* 0x000fc400078e00ff */
[----:B------:R-:W-:Y:S02]  /*9a60*/  IMAD.MOV.U32 R86, RZ, RZ, R7 ;  /* 0x000000ffff567224 */ /* 0x000fe400078e0007 */
[----:B------:R-:W-:Y:S05]  /*9a70*/  CALL.REL.NOINC `($__internal_8_$__cuda_sm70_shflsync_bfly_p) ;  /* 0x0000030000007944 */ /* 0x000fea0003c00000 */
[----:B-1----:R-:W-:Y:S01]  /*9a80*/  FADD.FTZ R6, R7, R86 ;  /* 0x0000005607067221 */ /* 0x002fe20000010000 */
[----:B------:R-:W-:Y:S01]  /*9a90*/  MOV R84, 0x9af0 ;  /* 0x00009af000547802 */ /* 0x000fe20000000f00 */
[----:B0-----:R-:W-:Y:S02]  /*9aa0*/  IMAD.MOV.U32 R87, RZ, RZ, 0x1 ;  /* 0x00000001ff577424 */ /* 0x001fe400078e00ff */
[----:B------:R-:W-:Y:S01]  /*9ab0*/  IMAD.MOV.U32 R96, RZ, RZ, 0x1f ;  /* 0x0000001fff607424 */ /* 0x000fe200078e00ff */
[----:B------:R-:W-:Y:S01]  /*9ac0*/  MOV R86, R6 ;  /* 0x0000000600567202 */ /* 0x000fe20000000f00 */
[----:B------:R-:W-:Y:S02]  /*9ad0*/  IMAD.MOV.U32 R101, RZ, RZ, -0x1 ;  /* 0xffffffffff657424 */ /* 0x000fe400078e00ff */
[----:B------:R-:W-:Y:S05]  /*9ae0*/  CALL.REL.NOINC `($__internal_8_$__cuda_sm70_shflsync_bfly_p) ;  /* 0x0000029000007944 */ /* 0x000fea0003c00000 */
[----:B-1----:R-:W-:Y:S01]  /*9af0*/  IMAD.MOV.U32 R5, RZ, RZ, R86 ;  /* 0x000000ffff057224 */ /* 0x002fe200078e0056 */
[----:B0-----:R-:W-:Y:S05]  /*9b00*/  BRA `(.L_x_1573) ;  /* 0xffff819000007947 */ /* 0x001fea000383ffff */
.L_x_1508:
[----:B-1----:R-:W-:Y:S01]  /*9b10*/  IMAD.MOV.U32 R86, RZ, RZ, R129 ;  /* 0x000000ffff567224 */ /* 0x002fe200078e0081 */
[----:B------:R-:W-:Y:S01]  /*9b20*/  MOV R84, 0x9b70 ;  /* 0x00009b7000547802 */ /* 0x000fe20000000f00 */
[----:B------:R-:W-:Y:S02]  /*9b30*/  IMAD.MOV.U32 R87, RZ, RZ, 0x2 ;  /* 0x00000002ff577424 */ /* 0x000fe400078e00ff */
[----:B------:R-:W-:-:S02]  /*9b40*/  IMAD.MOV.U32 R96, RZ, RZ, 0x1f ;  /* 0x0000001fff607424 */ /* 0x000fc400078e00ff */
[----:B------:R-:W-:Y:S02]  /*9b50*/  IMAD.MOV.U32 R101, RZ, RZ, -0x1 ;  /* 0xffffffffff657424 */ /* 0x000fe400078e00ff */
[----:B------:R-:W-:Y:S05]  /*9b60*/  CALL.REL.NOINC `($__internal_8_$__cuda_sm70_shflsync_bfly_p) ;  /* 0x0000021000007944 */ /* 0x000fea0003c00000 */
[----:B-1----:R-:W-:Y:S01]  /*9b70*/  IMAD.MOV.U32 R84, RZ, RZ, R86 ;  /* 0x000000ffff547224 */ /* 0x002fe200078e0056 */
[----:B0-----:R-:W-:Y:S05]  /*9b80*/  BRA `(.L_x_1574) ;  /* 0xffffcd1000007947 */ /* 0x001fea000383ffff */
.L_x_1509:
[----:B-1----:R-:W-:Y:S01]  /*9b90*/  MOV R86, R129 ;  /* 0x0000008100567202 */ /* 0x002fe20000000f00 */
[----:B------:R-:W-:Y:S01]  /*9ba0*/  IMAD.MOV.U32 R87, RZ, RZ, 0x1 ;  /* 0x00000001ff577424 */ /* 0x000fe200078e00ff */
[----:B------:R-:W-:Y:S01]  /*9bb0*/  MOV R84, 0x9bf0 ;  /* 0x00009bf000547802 */ /* 0x000fe20000000f00 */
[----:B------:R-:W-:Y:S02]  /*9bc0*/  IMAD.MOV.U32 R96, RZ, RZ, 0x1f ;  /* 0x0000001fff607424 */ /* 0x000fe400078e00ff */
[----:B------:R-:W-:Y:S02]  /*9bd0*/  IMAD.MOV.U32 R101, RZ, RZ, -0x1 ;  /* 0xffffffffff657424 */ /* 0x000fe400078e00ff */
[----:B------:R-:W-:Y:S05]  /*9be0*/  CALL.REL.NOINC `($__internal_8_$__cuda_sm70_shflsync_bfly_p) ;  /* 0x0000019000007944 */ /* 0x000fea0003c00000 */
[----:B-1----:R-:W-:Y:S01]  /*9bf0*/  IMAD.MOV.U32 R84, RZ, RZ, R86 ;  /* 0x000000ffff547224 */ /* 0x002fe200078e0056 */
[----:B0-----:R-:W-:Y:S05]  /*9c00*/  BRA `(.L_x_1575) ;  /* 0xffffccc000007947 */ /* 0x001fea000383ffff */
.L_x_1513:
[----:B------:R-:W-:Y:S01]  /*9c10*/  HFMA2.MMA R96, -RZ, RZ, 0, 1.847743988037109375e-06 ;  /* 0x0000001fff607435 */ /* 0x000fe200000001ff */
[----:B------:R-:W-:Y:S01]  /*9c20*/  IMAD.MOV.U32 R86, RZ, RZ, R3 ;  /* 0x000000ffff567224 */ /* 0x000fe200078e0003 */
[----:B------:R-:W-:Y:S01]  /*9c30*/  MOV R84, 0x9c70 ;  /* 0x00009c7000547802 */ /* 0x000fe20000000f00 */
[----:B------:R-:W-:-:S02]  /*9c40*/  IMAD.MOV.U32 R87, RZ, RZ, 0x10 ;  /* 0x00000010ff577424 */ /* 0x000fc400078e00ff */
[----:B------:R-:W-:Y:S02]  /*9c50*/  IMAD.MOV.U32 R101, RZ, RZ, -0x1 ;  /* 0xffffffffff657424 */ /* 0x000fe400078e00ff */
[----:B0-----:R-:W-:Y:S05]  /*9c60*/  CALL.REL.NOINC `($__internal_8_$__cuda_sm70_shflsync_bfly_p) ;  /* 0x0000011000007944 */ /* 0x001fea0003c00000 */
[----:B-1----:R-:W-:Y:S01]  /*9c70*/  IMAD.MOV.U32 R0, RZ, RZ, R86 ;  /* 0x000000ffff007224 */ /* 0x002fe200078e0056 */
[----:B0-----:R-:W-:Y:S05]  /*9c80*/  BRA `(.L_x_1576) ;  /* 0xffffce9000007947 */ /* 0x001fea000383ffff */
.L_x_1514:
[----:B------:R-:W-:Y:S01]  /*9c90*/  IMAD.MOV.U32 R86, RZ, RZ, R5 ;  /* 0x000000ffff567224 */ /* 0x000fe200078e0005 */
[----:B------:R-:W-:Y:S01]  /*9ca0*/  MOV R84, 0x9cf0 ;  /* 0x00009cf000547802 */ /* 0x000fe20000000f00 */
[----:B------:R-:W-:Y:S02]  /*9cb0*/  IMAD.MOV.U32 R87, RZ, RZ, 0x8 ;  /* 0x00000008ff577424 */ /* 0x000fe400078e00ff */
[----:B------:R-:W-:Y:S02]  /*9cc0*/  IMAD.MOV.U32 R96, RZ, RZ, 0x1f ;  /* 0x0000001fff607424 */ /* 0x000fe400078e00ff */
[----:B------:R-:W-:Y:S02]  /*9cd0*/  IMAD.MOV.U32 R101, RZ, RZ, -0x1 ;  /* 0xffffffffff657424 */ /* 0x000fe400078e00ff */
[----:B01----:R-:W-:Y:S05]  /*9ce0*/  CALL.REL.NOINC `($__internal_8_$__cuda_sm70_shflsync_bfly_p) ;  /* 0x0000009000007944 */ /* 0x003fea0003c00000 */
[----:B-1----:R-:W-:Y:S01]  /*9cf0*/  FMNMX.FTZ R3, R5, R86, !PT ;  /* 0x0000005605037209 */ /* 0x002fe20007810000 */
[----:B0-----:R-:W-:Y:S01]  /*9d00*/  IMAD.MOV.U32 R96, RZ, RZ, 0x1f ;  /* 0x0000001fff607424 */ /* 0x001fe200078e00ff */
[----:B------:R-:W-:Y:S01]  /*9d10*/  MOV R87, 0x4 ;  /* 0x0000000400577802 */ /* 0x000fe20000000f00 */
[----:B------:R-:W-:Y:S01]  /*9d20*/  IMAD.MOV.U32 R101, RZ, RZ, -0x1 ;  /* 0xffffffffff657424 */ /* 0x000fe200078e00ff */
[----:B------:R-:W-:Y:S01]  /*9d30*/  MOV R84, 0x9d60 ;  /* 0x00009d6000547802 */ /* 0x000fe20000000f00 */
[----:B------:R-:W-:-:S02]  /*9d40*/  IMAD.MOV.U32 R86, RZ, RZ, R3 ;  /* 0x000000ffff567224 */ /* 0x000fc400078e0003 */
[----:B------:R-:W-:Y:S05]  /*9d50*/  CALL.REL.NOINC `($__internal_8_$__cuda_sm70_shflsync_bfly_p) ;  /* 0x0000002000007944 */ /* 0x000fea0003c00000 */
[----:B-1----:R-:W-:Y:S01]  /*9d60*/  IMAD.MOV.U32 R6, RZ, RZ, R86 ;  /* 0x000000ffff067224 */ /* 0x002fe200078e0056 */
[----:B0-----:R-:W-:Y:S05]  /*9d70*/  BRA `(.L_x_1577) ;  /* 0xffffcdf000007947 */ /* 0x001fea000383ffff */
        .weak           $__internal_8_$__cuda_sm70_shflsync_bfly_p
        .type           $__internal_8_$__cuda_sm70_shflsync_bfly_p,@function
        .size           $__internal_8_$__cuda_sm70_shflsync_bfly_p,(.L_x_3259 - $__internal_8_$__cuda_sm70_shflsync_bfly_p)
$__internal_8_$__cuda_sm70_shflsync_bfly_p:
[----:B------:R-:W-:Y:S01]  /*9d80*/  IMAD.MOV.U32 R85, RZ, RZ, 0x0 ;  /* 0x00000000ff557424 */ /* 0x000fe200078e00ff */
[----:B------:R-:W-:Y:S04]  /*9d90*/  WARPSYNC R101 ;  /* 0x0000006500007348 */ /* 0x000fe80003800000 */
[----:B------:R0:W1:Y:S01]  /*9da0*/  SHFL.BFLY PT, R86, R86, R87, R96 ;  /* 0x0c00005756567389 */ /* 0x00006200000e0060 */
[----:B------:R-:W-:Y:S05]  /*9db0*/  RET.REL.NODEC R84 `(_ZN4mmha33masked_multihead_attention_kernelIfLi96ELi128ELi4ELi32ELi64ELb1ELb1EEEv26Multihead_attention_paramsIT_XT5_EE) ;  /* 0xffff624054007950 */ /* 0x000fea0003c3ffff */
.L_x_1578:
        /* <DEDUP_REMOVED lines=12> */
.L_x_3259:


//--------------------- .text._ZN4mmha33masked_multihead_attention_kernelIfLi96ELi128ELi1ELi32ELi256ELb1ELb0EEEv26Multihead_attention_paramsIT_XT5_EE --------------------------
	.section	.text._ZN4mmha33masked_multihead_attention_kernelIfLi96ELi128ELi1ELi32ELi256ELb1ELb0EEEv26Multihead_attention_paramsIT_XT5_EE,"ax",@progbits
	.sectioninfo	@"SHI_REGISTERS=255"
	.align	128
        .global         _ZN4mmha33masked_multihead_attention_kernelIfLi96ELi128ELi1ELi32ELi256ELb1ELb0EEEv26Multihead_attention_paramsIT_XT5_EE
        .type           _ZN4mmha33masked_multihead_attention_kernelIfLi96ELi128ELi1ELi32ELi256ELb1ELb0EEEv26Multihead_attention_paramsIT_XT5_EE,@function
        .size           _ZN4mmha33masked_multihead_attention_kernelIfLi96ELi128ELi1ELi32ELi256ELb1ELb0EEEv26Multihead_attention_paramsIT_XT5_EE,(.L_x_3260 - _ZN4mmha33masked_multihead_attention_kernelIfLi96ELi128ELi1ELi32ELi256ELb1ELb0EEEv26Multihead_attention_paramsIT_XT5_EE)
        .other          _ZN4mmha33masked_multihead_attention_kernelIfLi96ELi128ELi1ELi32ELi256ELb1ELb0EEEv26Multihead_attention_paramsIT_XT5_EE,@"STO_CUDA_ENTRY STV_DEFAULT"
_ZN4mmha33masked_multihead_attention_kernelIfLi96ELi128ELi1ELi32ELi256ELb1ELb0EEEv26Multihead_attention_paramsIT_XT5_EE:
.text._ZN4mmha33masked_multihead_attention_kernelIfLi96ELi128ELi1ELi32ELi256ELb1ELb0EEEv26Multihead_attention_paramsIT_XT5_EE:
        /* <DEDUP_REMOVED lines=12> */
.L_x_1579:
[----:B------:R-:W-:Y:S02]  /*00c0*/  IABS R5, c[0x0][0x1d0] ;  /* 0x0000740000057a13 */ /* 0x000fe40000000000 */
[----:B0-----:R-:W-:Y:S02]  /*00d0*/  IABS R6, R19 ;  /* 0x0000001300067213 */ /* 0x001fe40000000000 */
[----:B------:R-:W0:Y:S01]  /*00e0*/  I2F.RP R0, R5 ;  /* 0x0000000500007306 */ /* 0x000e220000209400 */
[----:B------:R-:W-:-:S07]  /*00f0*/  MOV R14, 0x4 ;  /* 0x00000004000e7802 */ /* 0x000fce0000000f00 */
[----:B0-----:R-:W0:Y:S02]  /*0100*/  MUFU.RCP R0, R0 ;  /* 0x0000000000007308 */ /* 0x001e240000001000 */
[----:B0-----:R-:W-:-:S06]  /*0110*/  IADD3 R2, R0, 0xffffffe, RZ ;  /* 0x0ffffffe00027810 */ /* 0x001fcc0007ffe0ff */
[----:B------:R0:W1:Y:S02]  /*0120*/  F2I.FTZ.U32.TRUNC.NTZ R3, R2 ;  /* 0x0000000200037305 */ /* 0x000064000021f000 */
[----:B0-----:R-:W-:Y:S01]  /*0130*/  HFMA2.MMA R2, -RZ, RZ, 0, 0 ;  /* 0x00000000ff027435 */ /* 0x001fe200000001ff */
[----:B-1----:R-:W-:-:S04]  /*0140*/  IMAD.MOV R4, RZ, RZ, -R3 ;  /* 0x000000ffff047224 */ /* 0x002fc800078e0a03 */
[----:B------:R-:W-:-:S05]  /*0150*/  IMAD R7, R4, R5, RZ ;  /* 0x0000000504077224 */ /* 0x000fca00078e02ff */
[----:B------:R-:W-:-:S06]  /*0160*/  IMAD.HI.U32 R3, R3, R7, R2 ;  /* 0x0000000703037227 */ /* 0x000fcc00078e0002 */
[----:B------:R-:W-:-:S04]  /*0170*/  IMAD.HI.U32 R4, R3, R6, RZ ;  /* 0x0000000603047227 */ /* 0x000fc800078e00ff */
[----:B------:R-:W-:Y:S01]  /*0180*/  IMAD.MOV R0, RZ, RZ, -R4 ;  /* 0x000000ffff007224 */ /* 0x000fe200078e0a04 */
[----:B------:R-:W-:Y:S01]  /*0190*/  ISETP.NE.U32.AND P0, PT, RZ, c[0x0][0x240], PT ;  /* 0x00009000ff007a0c */ /* 0x000fe20003f05070 */
[----:B------:R-:W-:Y:S01]  /*01a0*/  HFMA2.MMA R252, -RZ, RZ, 0, 0 ;  /* 0x00000000fffc7435 */ /* 0x000fe200000001ff */
        /* <DEDUP_REMOVED lines=13> */
[----:B------:R-:W-:-:S05]  /*0280*/  MOV R17, R4 ;  /* 0x0000000400117202 */ /* 0x000fca0000000f00 */
[----:B------:R-:W-:Y:S01]  /*0290*/  @!P3 IMAD.MOV R17, RZ, RZ, -R17 ;  /* 0x000000ffff11b224 */ /* 0x000fe200078e0a11 */
[----:B------:R-:W-:-:S05]  /*02a0*/  @!P2 LOP3.LUT R17, RZ, c[0x0][0x1d0], RZ, 0x33, !PT ;  /* 0x00007400ff11aa12 */ /* 0x000fca00078e33ff */
[----:B------:R-:W-:-:S05]  /*02b0*/  @P4 IMAD.WIDE R4, R17, R14, c[0x0][0x240] ;  /* 0x0000900011044625 */ /* 0x000fca00078e020e */
[----:B------:R-:W3:Y:S04]  /*02c0*/  @P4 LDG.E R252, [R4.64] ;  /* 0x0000002404fc4981 */ /* 0x000ee8000c1e1900 */
[----:B------:R-:W1:Y:S01]  /*02d0*/  S2R R40, SR_TID.X ;  /* 0x0000000000287919 */ /* 0x000e620000002100 */
[----:B------:R-:W-:-:S04]  /*02e0*/  ISETP.NE.U32.AND P2, PT, RZ, c[0x0][0x1f8], PT ;  /* 0x00007e00ff007a0c */ /* 0x000fc80003f45070 */
[----:B------:R-:W-:Y:S01]  /*02f0*/  ISETP.NE.AND.EX P2, PT, RZ, c[0x0][0x1fc], PT, P2 ;  /* 0x00007f00ff007a0c */ /* 0x000fe20003f45320 */
[----:B------:R-:W4:Y:S01]  /*0300*/  S2R R16, SR_CTAID.X ;  /* 0x0000000000107919 */ /* 0x000f220000002500 */
[----:B0-----:R-:W-:Y:S02]  /*0310*/  P2R R2, PR, RZ, 0x10 ;  /* 0x00000010ff027803 */ /* 0x001fe40000000000 */
[----:B------:R-:W-:Y:S01]  /*0320*/  SHF.R.S32.HI R6, RZ, 0x1f, R19 ;  /* 0x0000001fff067819 */ /* 0x000fe20000011413 */
[----:B------:R-:W-:Y:S01]  /*0330*/  IMAD.MOV.U32 R42, RZ, RZ, RZ ;  /* 0x000000ffff2a7224 */ /* 0x000fe200078e00ff */
        /* <DEDUP_REMOVED lines=19> */
[----:B------:R-:W-:-:S04]  /*0470*/  IMAD.U32 R3, RZ, RZ, UR39 ;  /* 0x00000027ff037e24 */ /* 0x000fc8000f8e00ff */
[----:B------:R-:W-:-:S04]  /*0480*/  @!P0 IMAD.SHL.U32 R3, R3, 0x4, RZ ;  /* 0x0000000403038824 */ /* 0x000fc800078e00ff */
        /* <DEDUP_REMOVED lines=18> */
[----:B------:R-:W-:Y:S01]  /*05b0*/  ISETP.EQ.U32.AND P1, PT, RZ, c[0x0][0x170], PT ;  /* 0x00005c00ff007a0c */ /* 0x000fe20003f22070 */
[----:B------:R1:W-:Y:S09]  /*05c0*/  STL [R1+0x1a0], R17 ;  /* 0x0001a01101007387 */ /* 0x0003f20000100800 */
[----:B------:R-:W-:Y:S01]  /*05d0*/  @!UP0 UIADD3 UR38, UR38, -UR7, URZ ;  /* 0x8000000726268290 */ /* 0x000fe2000fffe03f */
[----:B------:R-:W-:-:S03]  /*05e0*/  ISETP.EQ.OR.EX P1, PT, RZ, c[0x0][0x174], P0, P1 ;  /* 0x00005d00ff007a0c */ /* 0x000fc60000722710 */
[----:B------:R-:W-:Y:S01]  /*05f0*/  UISETP.GT.U32.AND UP1, UPT, UR7, UR38, UPT ;  /* 0x000000260700728c */ /* 0x000fe2000bf24070 */
[----:B------:R-:W-:Y:S01]  /*0600*/  IMAD R0, R16, 0x60, RZ ;  /* 0x0000006010007824 */ /* 0x000fe200078e02ff */
[----:B------:R1:W-:Y:S01]  /*0610*/  STL [R1+0x194], R42 ;  /* 0x0001942a01007387 */ /* 0x0003e20000100800 */
[----:B------:R-:W-:Y:S02]  /*0620*/  ULDC UR4, c[0x0][0x1d4] ;  /* 0x0000750000047ab9 */ /* 0x000fe40000000800 */
[----:B------:R-:W-:Y:S01]  /*0630*/  UISETP.GE.AND UP0, UPT, UR39, URZ, UPT ;  /* 0x0000003f2700728c */ /* 0x000fe2000bf06270 */
[----:B------:R-:W-:Y:S01]  /*0640*/  IADD3 R13, R0, R41, RZ ;  /* 0x00000029000d7210 */ /* 0x000fe20007ffe0ff */
        /* <DEDUP_REMOVED lines=16> */
[----:B------:R-:W-:Y:S01]  /*0750*/  IMAD.MOV.U32 R0, RZ, RZ, c[0x0][0x258] ;  /* 0x00009600ff007624 */ /* 0x000fe200078e00ff */
[----:B------:R-:W-:-:S04]  /*0760*/  IADD3 R3, R3, R41, RZ ;  /* 0x0000002903037210 */ /* 0x000fc80007ffe0ff */
        /* <DEDUP_REMOVED lines=21> */
.L_x_1581:
[----:B0-----:R-:W-:Y:S05]  /*08c0*/  BSYNC B0 ;  /* 0x0000000000007941 */ /* 0x001fea0003800000 */
.L_x_1580:
        /* <DEDUP_REMOVED lines=11> */
.L_x_1583:
[----:B------:R-:W-:Y:S05]  /*0980*/  BSYNC B0 ;  /* 0x0000000000007941 */ /* 0x000fea0003800000 */
.L_x_1582:
        /* <DEDUP_REMOVED lines=19> */
[----:B------:R-:W-:-:S05]  /*0ac0*/  IMAD.MOV.U32 R0, RZ, RZ, c[0x0][0x1e0] ;  /* 0x00007800ff007624 */ /* 0x000fca00078e00ff */
        /* <DEDUP_REMOVED lines=13> */
[----:B-1----:R-:W-:-:S05]  /*0ba0*/  IADD3 R6, RZ, -R5, RZ ;  /* 0x80000005ff067210 */ /* 0x002fca0007ffe0ff */
[----:B------:R-:W-:Y:S02]  /*0bb0*/  IMAD R7, R6, R3, RZ ;  /* 0x0000000306077224 */ /* 0x000fe400078e02ff */
[----:B------:R-:W-:Y:S02]  /*0bc0*/  IMAD.MOV.U32 R6, RZ, RZ, R8 ;  /* 0x000000ffff067224 */ /* 0x000fe400078e0008 */
        /* <DEDUP_REMOVED lines=12> */
[----:B------:R-:W-:Y:S01]  /*0c90*/  LOP3.LUT P0, RZ, R19, 0x3, RZ, 0xc0, !PT ;  /* 0x0000000313ff7812 */ /* 0x000fe2000780c0ff */
[----:B------:R-:W-:Y:S01]  /*0ca0*/  IMAD.MOV.U32 R22, RZ, RZ, R5 ;  /* 0x000000ffff167224 */ /* 0x000fe200078e0005 */
[----:B------:R-:W-:-:S04]  /*0cb0*/  P2R R36, PR, RZ, 0x2 ;  /* 0x00000002ff247803 */ /* 0x000fc80000000000 */
[----:B------:R-:W-:Y:S02]  /*0cc0*/  @!P2 IADD3 R22, -R22, RZ, RZ ;  /* 0x000000ff1616a210 */ /* 0x000fe40007ffe1ff */
[----:B------:R-:W-:-:S05]  /*0cd0*/  @!P3 LOP3.LUT R22, RZ, R19, RZ, 0x33, !PT ;  /* 0x00000013ff16b212 */ /* 0x000fca00078e33ff */
[----:B------:R-:W-:-:S04]  /*0ce0*/  IMAD.MOV R0, RZ, RZ, -R22 ;  /* 0x000000ffff007224 */ /* 0x000fc800078e0a16 */
[----:B------:R-:W-:Y:S01]  /*0cf0*/  IMAD R23, R19, R0, R41 ;  /* 0x0000000013177224 */ /* 0x000fe200078e0229 */
[----:B------:R-:W-:Y:S05]  /*0d00*/  @!P0 BRA `(.L_x_1586) ;  /* 0x0000013000008947 */ /* 0x000fea0003800000 */
[----:B------:R-:W-:Y:S01]  /*0d10*/  MOV R0, 0x0 ;  /* 0x0000000000007802 */ /* 0x000fe20000000f00 */
[----:B------:R-:W-:Y:S01]  /*0d20*/  IMAD.MOV.U32 R5, RZ, RZ, c[0x4][0xcc] ;  /* 0x01003300ff057624 */ /* 0x000fe200078e00ff */
[----:B------:R-:W-:Y:S01]  /*0d30*/  MOV R4, c[0x4][0xc8] ;  /* 0x0100320000047a02 */ /* 0x000fe20000000f00 */
[----:B------:R-:W-:Y:S01]  /*0d40*/  IMAD.MOV.U32 R7, RZ, RZ, c[0x4][0xd4] ;  /* 0x01003500ff077624 */ /* 0x000fe200078e00ff */
[----:B------:R0:W1:Y:S01]  /*0d50*/  LDC.64 R14, c[0x4][R0] ;  /* 0x01000000000e7b82 */ /* 0x0000620000000a00 */
[----:B------:R-:W-:Y:S01]  /*0d60*/  MOV R6, c[0x4][0xd0] ;  /* 0x0100340000067a02 */ /* 0x000fe20000000f00 */
[----:B------:R-:W-:Y:S01]  /*0d70*/  IMAD.MOV.U32 R10, RZ, RZ, c[0x4][0x78] ;  /* 0x01001e00ff0a7624 */ /* 0x000fe200078e00ff */
[----:B------:R-:W-:Y:S01]  /*0d80*/  MOV R8, 0x53f ;  /* 0x0000053f00087802 */ /* 0x000fe20000000f00 */
[----:B------:R-:W-:Y:S01]  /*0d90*/  IMAD.MOV.U32 R12, RZ, RZ, 0x1 ;  /* 0x00000001ff0c7424 */ /* 0x000fe200078e00ff */
[----:B------:R-:W-:-:S02]  /*0da0*/  MOV R11, c[0x4][0x7c] ;  /* 0x01001f00000b7a02 */ /* 0x000fc40000000f00 */
[----:B------:R-:W-:Y:S02]  /*0db0*/  MOV R13, RZ ;  /* 0x000000ff000d7202 */ /* 0x000fe40000000f00 */
[----:B------:R-:W-:Y:S01]  /*0dc0*/  LEPC R16 ;  /* 0x000000000010734e */ /* 0x000fe20000000000 */
[----:B------:R-:W-:Y:S02]  /*0dd0*/  MOV R3, 0xe40 ;  /* 0x00000e4000037802 */ /* 0x000fe40000000f00 */
[----:B------:R-:W-:Y:S02]  /*0de0*/  MOV R20, 0xdc0 ;  /* 0x00000dc000147802 */ /* 0x000fe40000000f00 */
[----:B------:R-:W-:Y:S02]  /*0df0*/  MOV R21, 0x0 ;  /* 0x0000000000157802 */ /* 0x000fe40000000f00 */
[----:B0-----:R-:W-:Y:S02]  /*0e00*/  MOV R0, 0x0 ;  /* 0x0000000000007802 */ /* 0x001fe40000000f00 */
[----:B------:R-:W-:-:S04]  /*0e10*/  IADD3 R20, P0, P1, -R20, R3, R16 ;  /* 0x0000000314147210 */ /* 0x000fc8000791e110 */
[----:B------:R-:W-:-:S04]  /*0e20*/  IADD3.X R21, ~R0, R21, R17, P0, P1 ;  /* 0x0000001500157210 */ /* 0x000fc800007e2511 */
[----:B-1----:R-:W-:Y:S05]  /*0e30*/  CALL.ABS.NOINC R14 ;  /* 0x000000000e007343 */ /* 0x002fea0003c00000 */
.L_x_1586:
[----:B------:R-:W-:Y:S01]  /*0e40*/  ISETP.NE.AND P6, PT, R36, RZ, PT ;  /* 0x000000ff2400720c */ /* 0x000fe20003fc5270 */
[----:B------:R-:W-:Y:S02]  /*0e50*/  IMAD R0, R19, R22, R23 ;  /* 0x0000001613007224 */ /* 0x000fe400078e0217 */
[----:B------:R-:W-:-:S03]  /*0e60*/  IMAD.MOV.U32 R5, RZ, RZ, c[0x0][0x1e0] ;  /* 0x00007800ff057624 */ /* 0x000fc600078e00ff */
[----:B------:R-:W-:-:S04]  /*0e70*/  LEA R14, R0, 0x440, 0x2 ;  /* 0x00000440000e7811 */ /* 0x000fc800078e10ff */
[----:B------:R-:W-:-:S03]  /*0e80*/  LEA R15, R5, R14, 0x2 ;  /* 0x0000000e050f7211 */ /* 0x000fc600078e10ff */
[----:B------:R-:W-:Y:S05]  /*0e90*/  @!P6 BRA `(.L_x_1587) ;  /* 0x000000300000e947 */ /* 0x000fea0003800000 */
[----:B------:R-:W-:Y:S01]  /*0ea0*/  ISETP.NE.AND P5, PT, RZ, c[0x0][0x1ec], PT ;  /* 0x00007b00ff007a0c */ /* 0x000fe20003fa5270 */
[----:B------:R0:W-:-:S12]  /*0eb0*/  STS.128 [R14], R32 ;  /* 0x000000200e007388 */ /* 0x0001d80000000c00 */
[----:B------:R0:W-:Y:S02]  /*0ec0*/  @!P5 STS.128 [R15], R24 ;  /* 0x000000180f00d388 */ /* 0x0001e40000000c00 */
.L_x_1587:
        /* <DEDUP_REMOVED lines=54> */
.L_x_1591:
[C---:B------:R-:W-:Y:S01]  /*1230*/  LEA R19, R5.reuse, R17, 0x2 ;  /* 0x0000001105137211 */ /* 0x040fe200078e10ff */
[----:B------:R-:W-:Y:S01]  /*1240*/  IMAD R20, R5, 0x4, R16 ;  /* 0x0000000405147824 */ /* 0x000fe200078e0210 */
[----:B0-----:R-:W-:Y:S01]  /*1250*/  LEA.HI R0, R0, R0, RZ, 0x1 ;  /* 0x0000000000007211 */ /* 0x001fe200078f08ff */
[----:B------:R-:W-:Y:S02]  /*1260*/  BSSY B2, `(.L_x_1593) ;  /* 0x0000030000027945 */ /* 0x000fe40003800000 */
[----:B------:R0:W4:Y:S02]  /*1270*/  LDS R24, [R19] ;  /* 0x0000000013187984 */ /* 0x0001240000000800 */
[----:B------:R-:W-:-:S02]  /*1280*/  IMAD.SHL.U32 R0, R0, 0x2, RZ ;  /* 0x0000000200007824 */ /* 0x000fc400078e00ff */
[----:B------:R0:W3:Y:S03]  /*1290*/  LDS R26, [R19+0x4] ;  /* 0x00000400131a7984 */ /* 0x0000e60000000800 */
[----:B------:R-:W-:Y:S01]  /*12a0*/  LOP3.LUT R7, R0, 0xfffffffc, RZ, 0xc0, !PT ;  /* 0xfffffffc00077812 */ /* 0x000fe200078ec0ff */
[----:B------:R0:W2:Y:S03]  /*12b0*/  LDS R25, [R20] ;  /* 0x0000000014197984 */ /* 0x0000a60000000800 */
[----:B------:R-:W-:Y:S01]  /*12c0*/  ISETP.GE.AND P0, PT, R7, c[0x0][0x1e0], PT ;  /* 0x0000780007007a0c */ /* 0x000fe20003f06270 */
[----:B------:R0:W1:-:S12]  /*12d0*/  LDS R27, [R20+0x4] ;  /* 0x00000400141b7984 */ /* 0x0000580000000800 */
        /* <DEDUP_REMOVED lines=30> */
[----:B------:R-:W-:Y:S01]  /*14c0*/  FMUL.FTZ R4, R24, R4 ;  /* 0x0000000418047220 */ /* 0x000fe20000410000 */
[----:B------:R-:W-:Y:S01]  /*14d0*/  MOV R34, R8 ;  /* 0x0000000800227202 */ /* 0x000fe20000000f00 */
        /* <DEDUP_REMOVED lines=8> */
.L_x_1594:
[----:B0-----:R-:W-:Y:S05]  /*1560*/  BSYNC B2 ;  /* 0x0000000000027941 */ /* 0x001fea0003800000 */
.L_x_1593:
[----:B----4-:R0:W-:Y:S04]  /*1570*/  STS [R19], R24 ;  /* 0x0000001813007388 */ /* 0x0101e80000000800 */
[----:B---3--:R0:W-:Y:S04]  /*1580*/  STS [R19+0x4], R26 ;  /* 0x0000041a13007388 */ /* 0x0081e80000000800 */
[----:B--2---:R0:W-:Y:S04]  /*1590*/  STS [R20], R25 ;  /* 0x0000001914007388 */ /* 0x0041e80000000800 */
[----:B-1----:R0:W-:Y:S02]  /*15a0*/  STS [R20+0x4], R27 ;  /* 0x0000041b14007388 */ /* 0x0021e40000000800 */
.L_x_1592:
[----:B------:R-:W-:Y:S05]  /*15b0*/  BSYNC B1 ;  /* 0x0000000000017941 */ /* 0x000fea0003800000 */
.L_x_1590:
[----:B-1----:R1:W-:Y:S04]  /*15c0*/  STS [R17], R32 ;  /* 0x0000002011007388 */ /* 0x0023e80000000800 */
[----:B--2---:R1:W-:Y:S04]  /*15d0*/  STS [R17+0x4], R34 ;  /* 0x0000042211007388 */ /* 0x0043e80000000800 */
[----:B---3--:R1:W-:Y:S04]  /*15e0*/  STS [R16], R33 ;  /* 0x0000002110007388 */ /* 0x0083e80000000800 */
[----:B----4-:R1:W-:Y:S02]  /*15f0*/  STS [R16+0x4], R35 ;  /* 0x0000042310007388 */ /* 0x0103e40000000800 */
.L_x_1589:
[----:B------:R-:W-:Y:S05]  /*1600*/  BSYNC B0 ;  /* 0x0000000000007941 */ /* 0x000fea0003800000 */
.L_x_1588:
[----:B------:R-:W-:Y:S06]  /*1610*/  BAR.SYNC.DEFER_BLOCKING 0x0 ;  /* 0x0000000000007b1d */ /* 0x000fec0000010000 */
[----:B------:R-:W-:Y:S01]  /*1620*/  BSSY B0, `(.L_x_1595) ;  /* 0x0000005000007945 */ /* 0x000fe20003800000 */
[----:B------:R-:W-:Y:S05]  /*1630*/  @!P6 BRA `(.L_x_1596) ;  /* 0x000000300000e947 */ /* 0x000fea0003800000 */
[----:B------:R-:W-:Y:S01]  /*1640*/  ISETP.NE.AND P0, PT, RZ, c[0x0][0x1ec], PT ;  /* 0x00007b00ff007a0c */ /* 0x000fe20003f05270 */
[----:B01----:R0:W1:-:S12]  /*1650*/  LDS.128 R32, [R14] ;  /* 0x000000000e207984 */ /* 0x0030580000000c00 */
[----:B------:R0:W2:Y:S02]  /*1660*/  @!P0 LDS.128 R24, [R15] ;  /* 0x000000000f188984 */ /* 0x0000a40000000c00 */
.L_x_1596:
[----:B------:R-:W-:Y:S05]  /*1670*/  BSYNC B0 ;  /* 0x0000000000007941 */ /* 0x000fea0003800000 */
.L_x_1595:
[----:B------:R-:W-:Y:S06]  /*1680*/  BAR.SYNC.DEFER_BLOCKING 0x0 ;  /* 0x0000000000007b1d */ /* 0x000fec0000010000 */
[----:B------:R-:W-:Y:S05]  /*1690*/  BRA `(.L_x_1585) ;  /* 0x000004c000007947 */ /* 0x000fea0003800000 */
.L_x_1584:
        /* <DEDUP_REMOVED lines=35> */
.L_x_1597:
        /* <DEDUP_REMOVED lines=40> */
.L_x_1598:
[----:B------:R-:W-:Y:S05]  /*1b50*/  BSYNC B0 ;  /* 0x0000000000007941 */ /* 0x000fea0003800000 */
.L_x_1585:
[----:B------:R-:W-:Y:S01]  /*1b60*/  MOV R3, UR40 ;  /* 0x0000002800037c02 */ /* 0x000fe20008000f00 */
[----:B------:R-:W-:Y:S01]  /*1b70*/  BSSY B0, `(.L_x_1599) ;  /* 0x0000021000007945 */ /* 0x000fe20003800000 */
[----:B------:R-:W-:Y:S01]  /*1b80*/  ISETP.GT.AND P0, PT, R40, 0x1f, PT ;  /* 0x0000001f2800780c */ /* 0x000fe20003f04270 */
[----:B------:R-:W-:Y:S01]  /*1b90*/  IMAD.MOV.U32 R0, RZ, RZ, RZ ;  /* 0x000000ffff007224 */ /* 0x000fe200078e00ff */
[----:B------:R-:W-:-:S04]  /*1ba0*/  IADD3 R3, R3, -c[0x0][0x1d4], RZ ;  /* 0x8000750003037a10 */ /* 0x000fc80007ffe0ff */
[----:B------:R-:W-:-:S05]  /*1bb0*/  IMNMX R3, RZ, R3, !PT ;  /* 0x00000003ff037217 */ /* 0x000fca0007800200 */
[----:B------:R3:W-:Y:S02]  /*1bc0*/  STL [R1+0x190], R3 ;  /* 0x0001900301007387 */ /* 0x0007e40000100800 */
[----:B------:R-:W-:Y:S05]  /*1bd0*/  @P0 BRA `(.L_x_1600) ;  /* 0x000001a000000947 */ /* 0x000fea0003800000 */
[----:B------:R-:W-:Y:S01]  /*1be0*/  ISETP.NE.AND P1, PT, RZ, c[0x0][0x1ec], PT ;  /* 0x00007b00ff007a0c */ /* 0x000fe20003f25270 */
[----:B-1----:R1:W-:Y:S01]  /*1bf0*/  STS.128 [R40.X16+0x40], R32 ;  /* 0x0000402028007388 */ /* 0x0023e2000000cc00 */
[----:B---3--:R-:W-:Y:S02]  /*1c00*/  MOV R3, UR38 ;  /* 0x0000002600037c02 */ /* 0x008fe40008000f00 */
[----:B------:R-:W-:-:S09]  /*1c10*/  ISETP.GT.OR P0, PT, R40, 0x17, P1 ;  /* 0x000000172800780c */ /* 0x000fd20000f04670 */
[----:B------:R1:W-:Y:S04]  /*1c20*/  @!P1 STS.128 [R40.X16+0x240], R28 ;  /* 0x0002401c28009388 */ /* 0x0003e8000000cc00 */
[----:B------:R-:W-:Y:S01]  /*1c30*/  @!P0 IMAD.SHL.U32 R3, R3, 0x4, RZ ;  /* 0x0000000403038824 */ /* 0x000fe200078e00ff */
        /* <DEDUP_REMOVED lines=10> */
.L_x_1731:
        /* <DEDUP_REMOVED lines=9> */
.L_x_1732:
[----:B--2---:R-:W-:Y:S02]  /*1d70*/  FADD.FTZ R0, R5, R6 ;  /* 0x0000000605007221 */ /* 0x004fe40000010000 */
.L_x_1600:
[----:B------:R-:W-:Y:S05]  /*1d80*/  BSYNC B0 ;  /* 0x0000000000007941 */ /* 0x000fea0003800000 */
.L_x_1599:
        /* <DEDUP_REMOVED lines=16> */
[----:B------:R-:W-:Y:S01]  /*1e90*/  IMAD.U32 R3, RZ, RZ, UR40 ;  /* 0x00000028ff037e24 */ /* 0x000fe2000f8e00ff */
[----:B-1----:R-:W-:Y:S01]  /*1ea0*/  MOV R6, UR40 ;  /* 0x0000002800067c02 */ /* 0x002fe20008000f00 */
[----:B------:R-:W-:-:S03]  /*1eb0*/  FMUL.FTZ R7, R0, c[0x0][0x1f0] ;  /* 0x00007c0000077a20 */ /* 0x000fc60000410000 */
[----:B------:R-:W-:-:S04]  /*1ec0*/  IADD3 R3, R3, -c[0x0][0x1d4], RZ ;  /* 0x8000750003037a10 */ /* 0x000fc80007ffe0ff */
[----:B-----5:R-:W-:-:S04]  /*1ed0*/  IMNMX R44, RZ, R3, !PT ;  /* 0x00000003ff2c7217 */ /* 0x020fc80007800200 */
[----:B------:R-:W-:Y:S01]  /*1ee0*/  IADD3 R0, -R44, -0x1, R6 ;  /* 0xffffffff2c007810 */ /* 0x000fe20007ffe106 */
[----:B------:R1:W-:Y:S01]  /*1ef0*/  STL [R1+0x190], R44 ;  /* 0x0001902c01007387 */ /* 0x0003e20000100800 */
[----:B---3--:R-:W-:-:S05]  /*1f00*/  @P0 FADD.FTZ R7, R7, R4 ;  /* 0x0000000407070221 */ /* 0x008fca0000010000 */
[----:B------:R1:W-:Y:S04]  /*1f10*/  STL [R1+0x18c], R7 ;  /* 0x00018c0701007387 */ /* 0x0003e80000100800 */
[----:B------:R1:W-:Y:S02]  /*1f20*/  STS [R0.X4+0x440], R7 ;  /* 0x0004400700007388 */ /* 0x0003e40000004800 */
.L_x_1603:
[----:B---3--:R-:W-:Y:S02]  /*1f30*/  WARPSYNC 0xffffffff ;  /* 0xffffffff00007948 */ /* 0x008fe40003800000 */
[----:B------:R-:W-:Y:S01]  /*1f40*/  BAR.SYNC.DEFER_BLOCKING 0x0 ;  /* 0x0000000000007b1d */ /* 0x000fe20000010000 */
[----:B-1----:R-:W-:-:S05]  /*1f50*/  IMAD.U32 R0, RZ, RZ, UR39 ;  /* 0x00000027ff007e24 */ /* 0x002fca000f8e00ff */
        /* <DEDUP_REMOVED lines=180> */
.L_x_1604:
[----:B-1234-:R-:W-:Y:S01]  /*2aa0*/  BSSY B0, `(.L_x_1605) ;  /* 0x000060e000007945 */ /* 0x01efe20003800000 */
[----:B------:R-:W-:Y:S05]  /*2ab0*/  @P0 BRA `(.L_x_1606) ;  /* 0x000060c000000947 */ /* 0x000fea0003800000 */
[----:B------:R-:W-:-:S05]  /*2ac0*/  IABS R0, c[0x0][0x1d4] ;  /* 0x0000750000007a13 */ /* 0x000fca0000000000 */
[----:B------:R-:W-:Y:S02]  /*2ad0*/  IMAD.MOV.U32 R3, RZ, RZ, R0 ;  /* 0x000000ffff037224 */ /* 0x000fe400078e0000 */
[----:B------:R-:W-:Y:S02]  /*2ae0*/  IMAD R0, R100, c[0x0][0x1d4], RZ ;  /* 0x0000750064007a24 */ /* 0x000fe400078e02ff */
[----:B------:R-:W1:Y:S08]  /*2af0*/  I2F.RP R8, R3 ;  /* 0x0000000300087306 */ /* 0x000e700000209400 */
[----:B-1----:R-:W1:Y:S02]  /*2b00*/  MUFU.RCP R8, R8 ;  /* 0x0000000800087308 */ /* 0x002e640000001000 */
[----:B-1----:R-:W-:-:S06]  /*2b10*/  IADD3 R4, R8, 0xffffffe, RZ ;  /* 0x0ffffffe08047810 */ /* 0x002fcc0007ffe0ff */
[----:B------:R1:W2:Y:S02]  /*2b20*/  F2I.FTZ.U32.TRUNC.NTZ R5, R4 ;  /* 0x0000000400057305 */ /* 0x0002a4000021f000 */
[----:B-1----:R-:W-:Y:S01]  /*2b30*/  IMAD.MOV.U32 R4, RZ, RZ, RZ ;  /* 0x000000ffff047224 */ /* 0x002fe200078e00ff */
[----:B--2---:R-:W-:-:S05]  /*2b40*/  IADD3 R9, RZ, -R5, RZ ;  /* 0x80000005ff097210 */ /* 0x004fca0007ffe0ff */
[----:B------:R-:W-:Y:S02]  /*2b50*/  IMAD R9, R9, R3, RZ ;  /* 0x0000000309097224 */ /* 0x000fe400078e02ff */
[----:B------:R-:W-:Y:S02]  /*2b60*/  IMAD R3, R101, 0x60, RZ ;  /* 0x0000006065037824 */ /* 0x000fe400078e02ff */
[----:B------:R-:W-:-:S04]  /*2b70*/  IMAD.HI.U32 R4, R5, R9, R4 ;  /* 0x0000000905047227 */ /* 0x000fc800078e0004 */
[----:B------:R-:W-:Y:S01]  /*2b80*/  IMAD R3, R3, c[0x0][0x1d4], RZ ;  /* 0x0000750003037a24 */ /* 0x000fe200078e02ff */
[----:B------:R1:W-:Y:S04]  /*2b90*/  STL [R1+0x19c], R4 ;  /* 0x00019c0401007387 */ /* 0x0003e80000100800 */
[----:B------:R-:W-:Y:S02]  /*2ba0*/  SHF.R.S32.HI R5, RZ, 0x1f, R3 ;  /* 0x0000001fff057819 */ /* 0x000fe40000011403 */
[----:B-1----:R-:W-:Y:S02]  /*2bb0*/  MOV R4, R6 ;  /* 0x0000000600047202 */ /* 0x002fe40000000f00 */
[----:B------:R-:W-:-:S06]  /*2bc0*/  SHF.R.S32.HI R6, RZ, 0x1f, R0 ;  /* 0x0000001fff067819 */ /* 0x000fcc0000011400 */
.L_x_1673:
[----:B------:R-:W1:Y:S01]  /*2bd0*/  S2R R6, SR_CTAID.Y ;  /* 0x0000000000067919 */ /* 0x000e620000002600 */
[----:B------:R-:W-:-:S03]  /*2be0*/  ISETP.NE.U32.AND P0, PT, RZ, c[0x0][0x200], PT ;  /* 0x00008000ff007a0c */ /* 0x000fc60003f05070 */
[----:B------:R-:W2:Y:S01]  /*2bf0*/  LDL R9, [R1+0x19c] ;  /* 0x00019c0001097983 */ /* 0x000ea20000100800 */
[----:B------:R-:W-:-:S13]  /*2c00*/  ISETP.NE.AND.EX P0, PT, RZ, c[0x0][0x204], PT, P0 ;  /* 0x00008100ff007a0c */ /* 0x000fda0003f05300 */
[----:B------:R-:W-:Y:S01]  /*2c10*/  @P0 SHF.R.S32.HI R8, RZ, 0x1f, R4 ;  /* 0x0000001fff080819 */ /* 0x000fe20000011404 */
[----:B-1----:R-:W-:-:S05]  /*2c20*/  @P0 IMAD R6, R6, c[0x0][0x1d4], RZ ;  /* 0x0000750006060a24 */ /* 0x002fca00078e02ff */
[--C-:B------:R-:W-:Y:S02]  /*2c30*/  @P0 SHF.R.S32.HI R7, RZ, 0x1f, R6.reuse ;  /* 0x0000001fff070819 */ /* 0x100fe40000011406 */
[----:B------:R-:W-:-:S04]  /*2c40*/  @P0 IADD3 R6, P1, P3, R4, c[0x0][0x200], R6 ;  /* 0x0000800004060a10 */ /* 0x000fc80007b3e006 */
[----:B------:R-:W-:-:S05]  /*2c50*/  @P0 IADD3.X R7, R8, c[0x0][0x204], R7, P1, P3 ;  /* 0x0000810008070a10 */ /* 0x000fca0000fe6407 */
[----:B------:R1:W3:Y:S01]  /*2c60*/  @P0 LDG.E.U8 R6, [R6.64] ;  /* 0x0000002406060981 */ /* 0x0002e2000c1e1100 */
[----:B------:R-:W-:Y:S01]  /*2c70*/  IABS R8, c[0x0][0x1d4] ;  /* 0x0000750000087a13 */ /* 0x000fe20000000000 */
[----:B------:R-:W-:Y:S01]  /*2c80*/  BSSY B1, `(.L_x_1607) ;  /* 0x000003b000017945 */ /* 0x000fe20003800000 */
[----:B------:R-:W-:Y:S01]  /*2c90*/  ISETP.GE.AND P3, PT, R4, RZ, PT ;  /* 0x000000ff0400720c */ /* 0x000fe20003f66270 */
[----:B------:R-:W4:Y:S01]  /*2ca0*/  S2R R224, SR_CTAID.X ;  /* 0x0000000000e07919 */ /* 0x000f220000002500 */
[----:B------:R-:W-:Y:S02]  /*2cb0*/  ISETP.NE.AND P4, PT, RZ, c[0x0][0x1d4], PT ;  /* 0x00007500ff007a0c */ /* 0x000fe40003f85270 */
[----:B-1----:R-:W-:Y:S02]  /*2cc0*/  IABS R7, R4 ;  /* 0x0000000400077213 */ /* 0x002fe40000000000 */
[----:B---3--:R-:W-:-:S03]  /*2cd0*/  ISETP.NE.AND P0, PT, R6, RZ, P0 ;  /* 0x000000ff0600720c */ /* 0x008fc60000705270 */
[----:B--2---:R-:W-:Y:S01]  /*2ce0*/  IMAD.HI.U32 R6, R9, R7, RZ ;  /* 0x0000000709067227 */ /* 0x004fe200078e00ff */
[----:B------:R-:W-:-:S03]  /*2cf0*/  IABS R9, c[0x0][0x1d4] ;  /* 0x0000750000097a13 */ /* 0x000fc60000000000 */
[----:B------:R-:W-:-:S04]  /*2d00*/  IMAD.MOV R6, RZ, RZ, -R6 ;  /* 0x000000ffff067224 */ /* 0x000fc800078e0a06 */
[----:B------:R-:W-:-:S05]  /*2d10*/  IMAD R6, R8, R6, R7 ;  /* 0x0000000608067224 */ /* 0x000fca00078e0207 */
[----:B------:R-:W-:-:S13]  /*2d20*/  ISETP.GT.U32.AND P1, PT, R9, R6, PT ;  /* 0x000000060900720c */ /* 0x000fda0003f24070 */
[----:B------:R-:W-:-:S04]  /*2d30*/  @!P1 IADD3 R6, R6, -R8, RZ ;  /* 0x8000000806069210 */ /* 0x000fc80007ffe0ff */
[----:B------:R-:W-:-:S13]  /*2d40*/  ISETP.GT.U32.AND P1, PT, R9, R6, PT ;  /* 0x000000060900720c */ /* 0x000fda0003f24070 */
[----:B------:R-:W-:Y:S01]  /*2d50*/  @!P1 IMAD.IADD R6, R6, 0x1, -R8 ;  /* 0x0000000106069824 */ /* 0x000fe200078e0a08 */
[----:B------:R-:W-:-:S04]  /*2d60*/  ISETP.GE.AND P1, PT, R4, UR39, PT ;  /* 0x0000002704007c0c */ /* 0x000fc8000bf26270 */
[----:B------:R-:W-:Y:S02]  /*2d70*/  @!P3 IADD3 R6, -R6, RZ, RZ ;  /* 0x000000ff0606b210 */ /* 0x000fe40007ffe1ff */
[----:B------:R-:W-:-:S07]  /*2d80*/  @!P4 LOP3.LUT R6, RZ, c[0x0][0x1d4], RZ, 0x33, !PT ;  /* 0x00007500ff06ca12 */ /* 0x000fce00078e33ff */
[----:B-----5:R-:W-:Y:S05]  /*2d90*/  @P1 BRA `(.L_x_1608) ;  /* 0x0000029000001947 */ /* 0x020fea0003800000 */
[----:B----4-:R-:W-:Y:S01]  /*2da0*/  IMAD.U32 R7, RZ, RZ, UR4 ;  /* 0x00000004ff077e24 */ /* 0x010fe2000f8e00ff */
[----:B------:R-:W-:Y:S01]  /*2db0*/  ULDC UR4, c[0x0][0x1ec] ;  /* 0x00007b0000047ab9 */ /* 0x000fe20000000800 */
[----:B------:R-:W-:Y:S01]  /*2dc0*/  MOV R9, c[0x0][0x1d4] ;  /* 0x0000750000097a02 */ /* 0x000fe20000000f00 */
[----:B------:R-:W-:Y:S01]  /*2dd0*/  UISETP.NE.AND UP0, UPT, URZ, UR4, UPT ;  /* 0x000000043f00728c */ /* 0x000fe2000bf05270 */
[----:B------:R-:W-:Y:S01]  /*2de0*/  CS2R R102, SRZ ;  /* 0x0000000000667805 */ /* 0x000fe2000001ff00 */
[----:B------:R1:W2:Y:S01]  /*2df0*/  R2UR UR4, R7 ;  /* 0x00000000070473c2 */ /* 0x0002a200000e0000 */
[----:B------:R-:W-:Y:S01]  /*2e00*/  CS2R R100, SRZ ;  /* 0x0000000000647805 */ /* 0x000fe2000001ff00 */
[----:B------:R-:W-:Y:S02]  /*2e10*/  IMAD R9, R9, 0x60, RZ ;  /* 0x0000006009097824 */ /* 0x000fe400078e02ff */
[----:B-1----:R-:W-:-:S05]  /*2e20*/  IMAD.SHL.U32 R7, R6, 0x4, RZ ;  /* 0x0000000406077824 */ /* 0x002fca00078e00ff */
[----:B------:R-:W-:-:S13]  /*2e30*/  ISETP.GE.AND P3, PT, R7, R9, PT ;  /* 0x000000090700720c */ /* 0x000fda0003f66270 */
        /* <DEDUP_REMOVED lines=24> */
[----:B------:R-:W-:-:S03]  /*2fc0*/  @P5 FMUL.FTZ R100, R100, R8 ;  /* 0x0000000864645220 */ /* 0x000fc60000410000 */
[----:B------:R-:W-:Y:S02]  /*2fd0*/  @!P3 LEA.HI.X.SX32 R7, R7, R225, 0x1, P4 ;  /* 0x000000e10707b211 */ /* 0x000fe400020f0eff */
[----:B------:R-:W-:Y:S01]  /*2fe0*/  @!P3 LEA R8, P4, R9, c[0x0][0x198], 0x2 ;  /* 0x000066000908ba11 */ /* 0x000fe200078810ff */
[----:B------:R-:W-:Y:S02]  /*2ff0*/  @P5 FMUL.FTZ R102, R102, R10 ;  /* 0x0000000a66665220 */ /* 0x000fe40000410000 */
[----:B------:R-:W-:Y:S01]  /*3000*/  @P5 FMUL.FTZ R103, R103, R11 ;  /* 0x0000000b67675220 */ /* 0x000fe20000410000 */
[----:B------:R-:W-:-:S05]  /*3010*/  @!P3 LEA.HI.X R9, R9, c[0x0][0x19c], R7, 0x2, P4 ;  /* 0x000067000909ba11 */ /* 0x000fca00020f1407 */
[----:B------:R1:W-:Y:S04]  /*3020*/  @!P3 STG.E.128 [R8.64], R100 ;  /* 0x000000640800b986 */ /* 0x0003e8000c101d24 */
.L_x_1608:
[----:B-1--4-:R-:W-:Y:S05]  /*3030*/  BSYNC B1 ;  /* 0x0000000000017941 */ /* 0x012fea0003800000 */
.L_x_1607:
[----:B------:R-:W-:Y:S01]  /*3040*/  HFMA2.MMA R9, -RZ, RZ, 0, 2.384185791015625e-07 ;  /* 0x00000004ff097435 */ /* 0x000fe200000001ff */
[----:B------:R-:W-:Y:S01]  /*3050*/  IMAD.MOV.U32 R8, RZ, RZ, 0x60 ;  /* 0x00000060ff087424 */ /* 0x000fe200078e00ff */
[----:B------:R-:W-:Y:S01]  /*3060*/  BSSY B1, `(.L_x_1609) ;  /* 0x0000037000017945 */ /* 0x000fe20003800000 */
[----:B------:R-:W-:-:S04]  /*3070*/  IMAD R7, R252, c[0x0][0x1d8], R224 ;  /* 0x00007600fc077a24 */ /* 0x000fc800078e02e0 */
[----:B------:R-:W-:-:S04]  /*3080*/  IMAD R7, R7, R8, 0x4 ;  /* 0x0000000407077424 */ /* 0x000fc800078e0208 */
[----:B------:R-:W-:Y:S01]  /*3090*/  IMAD.WIDE R8, R7, R9, c[0x0][0x230] ;  /* 0x00008c0007087625 */ /* 0x000fe200078e0209 */
[----:B------:R-:W-:Y:S05]  /*30a0*/  @P1 BRA `(.L_x_1610) ;  /* 0x0000032000001947 */ /* 0x000fea0003800000 */
[----:B------:R-:W-:Y:S01]  /*30b0*/  IMAD.U32 R7, RZ, RZ, UR4 ;  /* 0x00000004ff077e24 */ /* 0x000fe2000f8e00ff */
[----:B------:R-:W-:Y:S01]  /*30c0*/  ULDC UR4, c[0x0][0x1ec] ;  /* 0x00007b0000047ab9 */ /* 0x000fe20000000800 */
[----:B------:R-:W-:Y:S01]  /*30d0*/  MOV R10, c[0x0][0x1d4] ;  /* 0x00007500000a7a02 */ /* 0x000fe20000000f00 */
[----:B------:R-:W-:Y:S01]  /*30e0*/  UISETP.NE.AND UP0, UPT, URZ, UR4, UPT ;  /* 0x000000043f00728c */ /* 0x000fe2000bf05270 */
[----:B------:R-:W-:Y:S01]  /*30f0*/  CS2R R230, SRZ ;  /* 0x0000000000e67805 */ /* 0x000fe2000001ff00 */
[----:B------:R1:W2:Y:S01]  /*3100*/  R2UR UR4, R7 ;  /* 0x00000000070473c2 */ /* 0x0002a200000e0000 */
[----:B------:R-:W-:Y:S01]  /*3110*/  CS2R R228, SRZ ;  /* 0x0000000000e47805 */ /* 0x000fe2000001ff00 */
[----:B------:R-:W-:Y:S01]  /*3120*/  IMAD R10, R10, 0x60, RZ ;  /* 0x000000600a0a7824 */ /* 0x000fe200078e02ff */
[----:B-1----:R-:W-:-:S05]  /*3130*/  IADD3 R7, R6, c[0x0][0x1d4], RZ ;  /* 0x0000750006077a10 */ /* 0x002fca0007ffe0ff */
[----:B------:R-:W-:-:S05]  /*3140*/  IMAD.SHL.U32 R7, R7, 0x4, RZ ;  /* 0x0000000407077824 */ /* 0x000fca00078e00ff */
        /* <DEDUP_REMOVED lines=18> */
[----:B------:R-:W-:-:S05]  /*3270*/  FADD.FTZ R10, R234, R230 ;  /* 0x000000e6ea0a7221 */ /* 0x000fca0000010000 */
[----:B------:R-:W-:Y:S01]  /*3280*/  MOV R234, R10 ;  /* 0x0000000a00ea7202 */ /* 0x000fe20000000f00 */
[----:B------:R-:W-:Y:S02]  /*3290*/  @P4 FMUL.FTZ R234, R10, R226 ;  /* 0x000000e20aea4220 */ /* 0x000fe40000410000 */
[----:B------:R-:W-:Y:S02]  /*32a0*/  FADD.FTZ R10, R235, R231 ;  /* 0x000000e7eb0a7221 */ /* 0x000fe40000010000 */
[----:B------:R-:W-:Y:S02]  /*32b0*/  IMAD.MOV.U32 R233, RZ, RZ, R11 ;  /* 0x000000ffffe97224 */ /* 0x000fe400078e000b */
[----:B------:R-:W-:Y:S01]  /*32c0*/  IMAD.MOV.U32 R235, RZ, RZ, R10 ;  /* 0x000000ffffeb7224 */ /* 0x000fe200078e000a */
[----:B------:R-:W-:Y:S01]  /*32d0*/  SHF.R.S32.HI R228, RZ, 0x1f, R0 ;  /* 0x0000001fffe47819 */ /* 0x000fe20000011400 */
[----:B------:R-:W-:Y:S02]  /*32e0*/  @P4 FMUL.FTZ R233, R11, R225 ;  /* 0x000000e10be94220 */ /* 0x000fe40000410000 */
[----:B------:R-:W-:Y:S01]  /*32f0*/  @P4 FMUL.FTZ R235, R10, R227 ;  /* 0x000000e30aeb4220 */ /* 0x000fe20000410000 */
[----:B------:R-:W-:-:S04]  /*3300*/  @!P3 IADD3 R11, P4, R0, R7, RZ ;  /* 0x00000007000bb210 */ /* 0x000fc80007f9e0ff */
[----:B------:R-:W-:Y:S02]  /*3310*/  @!P3 LEA.HI.X.SX32 R7, R7, R228, 0x1, P4 ;  /* 0x000000e40707b211 */ /* 0x000fe400020f0eff */
[----:B------:R-:W-:-:S04]  /*3320*/  @!P3 LEA R10, P4, R11, c[0x0][0x198], 0x2 ;  /* 0x000066000b0aba11 */ /* 0x000fc800078810ff */
[----:B------:R-:W-:-:S05]  /*3330*/  @!P3 LEA.HI.X R11, R11, c[0x0][0x19c], R7, 0x2, P4 ;  /* 0x000067000b0bba11 */ /* 0x000fca00020f1407 */
[----:B------:R1:W-:Y:S01]  /*3340*/  @!P3 STG.E.128 [R10.64], R232 ;  /* 0x000000e80a00b986 */ /* 0x0003e2000c101d24 */
[----:B------:R-:W-:Y:S01]  /*3350*/  MOV R231, R235 ;  /* 0x000000eb00e77202 */ /* 0x000fe20000000f00 */
[----:B------:R-:W-:Y:S01]  /*3360*/  @!P3 IMAD.MOV.U32 R231, RZ, RZ, R235 ;  /* 0x000000ffffe7b224 */ /* 0x000fe200078e00eb */
[----:B------:R-:W-:Y:S01]  /*3370*/  MOV R230, R234 ;  /* 0x000000ea00e67202 */ /* 0x000fe20000000f00 */
[----:B------:R-:W-:Y:S01]  /*3380*/  @!P3 IMAD.MOV.U32 R230, RZ, RZ, R234 ;  /* 0x000000ffffe6b224 */ /* 0x000fe200078e00ea */
[----:B------:R-:W-:Y:S01]  /*3390*/  MOV R229, R233 ;  /* 0x000000e900e57202 */ /* 0x000fe20000000f00 */
[----:B------:R-:W-:Y:S01]  /*33a0*/  @!P3 IMAD.MOV.U32 R229, RZ, RZ, R233 ;  /* 0x000000ffffe5b224 */ /* 0x000fe200078e00e9 */
[----:B------:R-:W-:Y:S01]  /*33b0*/  MOV R228, R232 ;  /* 0x000000e800e47202 */ /* 0x000fe20000000f00 */
[----:B------:R-:W-:Y:S02]  /*33c0*/  @!P3 IMAD.MOV.U32 R228, RZ, RZ, R232 ;  /* 0x000000ffffe4b224 */ /* 0x000fe400078e00e8 */
.L_x_1610:
[----:B-1----:R-:W-:Y:S05]  /*33d0*/  BSYNC B1 ;  /* 0x0000000000017941 */ /* 0x002fea0003800000 */
.L_x_1609:
[----:B------:R-:W-:Y:S01]  /*33e0*/  BSSY B1, `(.L_x_1611) ;  /* 0x0000029000017945 */ /* 0x000fe20003800000 */
[----:B------:R-:W-:Y:S05]  /*33f0*/  @P1 BRA `(.L_x_1612) ;  /* 0x0000027000001947 */ /* 0x000fea0003800000 */
[----:B------:R-:W-:Y:S01]  /*3400*/  MOV R7, UR4 ;  /* 0x0000000400077c02 */ /* 0x000fe20008000f00 */
[----:B------:R-:W-:Y:S01]  /*3410*/  ULDC UR4, c[0x0][0x1ec] ;  /* 0x00007b0000047ab9 */ /* 0x000fe20000000800 */
[----:B------:R-:W-:Y:S01]  /*3420*/  IMAD.MOV.U32 R10, RZ, RZ, c[0x0][0x1d4] ;  /* 0x00007500ff0a7624 */ /* 0x000fe200078e00ff */
[----:B------:R-:W-:Y:S01]  /*3430*/  UISETP.NE.AND UP0, UPT, URZ, UR4, UPT ;  /* 0x000000043f00728c */ /* 0x000fe2000bf05270 */
[----:B------:R-:W-:Y:S01]  /*3440*/  CS2R R106, SRZ ;  /* 0x00000000006a7805 */ /* 0x000fe2000001ff00 */
[----:B------:R1:W2:Y:S01]  /*3450*/  R2UR UR4, R7 ;  /* 0x00000000070473c2 */ /* 0x0002a200000e0000 */
[----:B------:R-:W-:Y:S01]  /*3460*/  IMAD R10, R10, 0x60, RZ ;  /* 0x000000600a0a7824 */ /* 0x000fe200078e02ff */
[----:B------:R-:W-:Y:S01]  /*3470*/  CS2R R104, SRZ ;  /* 0x0000000000687805 */ /* 0x000fe2000001ff00 */
[----:B-1----:R-:W-:-:S05]  /*3480*/  MOV R7, c[0x0][0x1d4] ;  /* 0x0000750000077a02 */ /* 0x002fca0000000f00 */
[----:B------:R-:W-:-:S05]  /*3490*/  IMAD R7, R7, 0x2, R6 ;  /* 0x0000000207077824 */ /* 0x000fca00078e0206 */
[----:B------:R-:W-:-:S04]  /*34a0*/  SHF.L.U32 R232, R7, 0x2, RZ ;  /* 0x0000000207e87819 */ /* 0x000fc800000006ff */
        /* <DEDUP_REMOVED lines=12> */
[----:B------:R-:W4:Y:S04]  /*3570*/  LDL R234, [R1+0x3c] ;  /* 0x00003c0001ea7983 */ /* 0x000f280000100800 */
[----:B------:R-:W4:Y:S01]  /*3580*/  @P5 LDG.E.128 R224, [R8.64+0x10] ;  /* 0x0000102408e05981 */ /* 0x000f22000c1e1d00 */
[----:B--2--5:R-:W-:Y:S01]  /*3590*/  FADD.FTZ R104, R7, R104 ;  /* 0x0000006807687221 */ /* 0x024fe20000010000 */
[----:B------:R-:W-:Y:S01]  /*35a0*/  @!P3 IADD3 R7, P4, R0, R232, RZ ;  /* 0x000000e80007b210 */ /* 0x000fe20007f9e0ff */
[----:B---3--:R-:W-:Y:S01]  /*35b0*/  FADD.FTZ R106, R233, R106 ;  /* 0x0000006ae96a7221 */ /* 0x008fe20000010000 */
[----:B------:R-:W-:Y:S01]  /*35c0*/  SHF.R.S32.HI R233, RZ, 0x1f, R0 ;  /* 0x0000001fffe97819 */ /* 0x000fe20000011400 */
[----:B----4-:R-:W-:-:S03]  /*35d0*/  FADD.FTZ R105, R235, R105 ;  /* 0x00000069eb697221 */ /* 0x010fc60000010000 */
[----:B------:R-:W-:Y:S02]  /*35e0*/  @!P3 LEA.HI.X.SX32 R11, R232, R233, 0x1, P4 ;  /* 0x000000e9e80bb211 */ /* 0x000fe400020f0eff */
[----:B------:R-:W-:Y:S01]  /*35f0*/  @!P3 LEA R10, P4, R7, c[0x0][0x198], 0x2 ;  /* 0x00006600070aba11 */ /* 0x000fe200078810ff */
[----:B------:R-:W-:-:S03]  /*3600*/  FADD.FTZ R107, R234, R107 ;  /* 0x0000006bea6b7221 */ /* 0x000fc60000010000 */
[----:B------:R-:W-:Y:S01]  /*3610*/  @!P3 LEA.HI.X R11, R7, c[0x0][0x19c], R11, 0x2, P4 ;  /* 0x00006700070bba11 */ /* 0x000fe200020f140b */
[----:B------:R-:W-:Y:S02]  /*3620*/  @P5 FMUL.FTZ R104, R104, R224 ;  /* 0x000000e068685220 */ /* 0x000fe40000410000 */
[----:B------:R-:W-:Y:S02]  /*3630*/  @P5 FMUL.FTZ R105, R105, R225 ;  /* 0x000000e169695220 */ /* 0x000fe40000410000 */
[----:B------:R-:W-:Y:S02]  /*3640*/  @P5 FMUL.FTZ R106, R106, R226 ;  /* 0x000000e26a6a5220 */ /* 0x000fe40000410000 */
[----:B------:R-:W-:-:S05]  /*3650*/  @P5 FMUL.FTZ R107, R107, R227 ;  /* 0x000000e36b6b5220 */ /* 0x000fca0000410000 */
[----:B------:R1:W-:Y:S02]  /*3660*/  @!P3 STG.E.128 [R10.64], R104 ;  /* 0x000000680a00b986 */ /* 0x0003e4000c101d24 */
.L_x_1612:
[----:B-1----:R-:W-:Y:S05]  /*3670*/  BSYNC B1 ;  /* 0x0000000000017941 */ /* 0x002fea0003800000 */
.L_x_1611:
[----:B------:R-:W-:Y:S01]  /*3680*/  BSSY B1, `(.L_x_1613) ;  /* 0x0000029000017945 */ /* 0x000fe20003800000 */
[----:B------:R-:W-:Y:S01]  /*3690*/  IMAD.MOV.U32 R232, RZ, RZ, c[0x0][0x1d4] ;  /* 0x00007500ffe87624 */ /* 0x000fe200078e00ff */
[----:B------:R-:W-:Y:S05]  /*36a0*/  @P1 BRA `(.L_x_1614) ;  /* 0x0000026000001947 */ /* 0x000fea0003800000 */
[----:B------:R-:W-:Y:S01]  /*36b0*/  MOV R7, UR4 ;  /* 0x0000000400077c02 */ /* 0x000fe20008000f00 */
[----:B------:R-:W-:Y:S01]  /*36c0*/  ULDC UR4, c[0x0][0x1ec] ;  /* 0x00007b0000047ab9 */ /* 0x000fe20000000800 */
[----:B------:R-:W-:Y:S01]  /*36d0*/  IMAD.MOV.U32 R10, RZ, RZ, c[0x0][0x1d4] ;  /* 0x00007500ff0a7624 */ /* 0x000fe200078e00ff */
[----:B------:R-:W-:Y:S01]  /*36e0*/  UISETP.NE.AND UP0, UPT, URZ, UR4, UPT ;  /* 0x000000043f00728c */ /* 0x000fe2000bf05270 */
[----:B------:R-:W-:Y:S01]  /*36f0*/  CS2R R110, SRZ ;  /* 0x00000000006e7805 */ /* 0x000fe2000001ff00 */
[----:B------:R1:W2:Y:S01]  /*3700*/  R2UR UR4, R7 ;  /* 0x00000000070473c2 */ /* 0x0002a200000e0000 */
[----:B------:R-:W-:Y:S02]  /*3710*/  IMAD R10, R10, 0x60, RZ ;  /* 0x000000600a0a7824 */ /* 0x000fe400078e02ff */
[----:B-1----:R-:W-:-:S05]  /*3720*/  IMAD R7, R232, 0x3, R6 ;  /* 0x00000003e8077824 */ /* 0x002fca00078e0206 */
[----:B------:R-:W-:-:S04]  /*3730*/  SHF.L.U32 R7, R7, 0x2, RZ ;  /* 0x0000000207077819 */ /* 0x000fc800000006ff */
[----:B------:R-:W-:-:S13]  /*3740*/  ISETP.GE.AND P3, PT, R7, R10, PT ;  /* 0x0000000a0700720c */ /* 0x000fda0003f66270 */
        /* <DEDUP_REMOVED lines=28> */
.L_x_1614:
[----:B-1----:R-:W-:Y:S05]  /*3910*/  BSYNC B1 ;  /* 0x0000000000017941 */ /* 0x002fea0003800000 */
.L_x_1613:
[----:B------:R-:W-:Y:S01]  /*3920*/  BSSY B1, `(.L_x_1615) ;  /* 0x0000028000017945 */ /* 0x000fe20003800000 */
[----:B------:R-:W-:Y:S05]  /*3930*/  @P1 BRA `(.L_x_1616) ;  /* 0x0000026000001947 */ /* 0x000fea0003800000 */
[----:B------:R-:W-:Y:S01]  /*3940*/  IMAD.U32 R7, RZ, RZ, UR4 ;  /* 0x00000004ff077e24 */ /* 0x000fe2000f8e00ff */
[----:B------:R-:W-:Y:S01]  /*3950*/  ULDC UR4, c[0x0][0x1ec] ;  /* 0x00007b0000047ab9 */ /* 0x000fe20000000800 */
[----:B------:R-:W-:Y:S01]  /*3960*/  MOV R10, c[0x0][0x1d4] ;  /* 0x00007500000a7a02 */ /* 0x000fe20000000f00 */
[----:B------:R-:W-:Y:S01]  /*3970*/  UISETP.NE.AND UP0, UPT, URZ, UR4, UPT ;  /* 0x000000043f00728c */ /* 0x000fe2000bf05270 */
[----:B------:R-:W-:Y:S01]  /*3980*/  CS2R R114, SRZ ;  /* 0x0000000000727805 */ /* 0x000fe2000001ff00 */
[----:B------:R1:W2:Y:S02]  /*3990*/  R2UR UR4, R7 ;  /* 0x00000000070473c2 */ /* 0x0002a400000e0000 */
        /* <DEDUP_REMOVED lines=32> */
.L_x_1616:
[----:B-1----:R-:W-:Y:S05]  /*3ba0*/  BSYNC B1 ;  /* 0x0000000000017941 */ /* 0x002fea0003800000 */
.L_x_1615:
        /* <DEDUP_REMOVED lines=9> */
[----:B-1----:R-:W-:-:S04]  /*3c40*/  IMAD R7, R232, 0x5, R6 ;  /* 0x00000005e8077824 */ /* 0x002fc800078e0206 */
        /* <DEDUP_REMOVED lines=30> */
.L_x_1618:
[----:B-1----:R-:W-:Y:S05]  /*3e30*/  BSYNC B1 ;  /* 0x0000000000017941 */ /* 0x002fea0003800000 */
.L_x_1617:
        /* <DEDUP_REMOVED lines=36> */
.L_x_1620:
[----:B-1----:R-:W-:Y:S05]  /*4080*/  BSYNC B1 ;  /* 0x0000000000017941 */ /* 0x002fea0003800000 */
.L_x_1619:
        /* <DEDUP_REMOVED lines=36> */
.L_x_1622:
[----:B-1----:R-:W-:Y:S05]  /*42d0*/  BSYNC B1 ;  /* 0x0000000000017941 */ /* 0x002fea0003800000 */
.L_x_1621:
        /* <DEDUP_REMOVED lines=9> */
[----:B-1----:R-:W-:-:S05]  /*4370*/  LEA R7, R232, R6, 0x3 ;  /* 0x00000006e8077211 */ /* 0x002fca00078e18ff */
        /* <DEDUP_REMOVED lines=26> */
.L_x_1624:
[----:B-1----:R-:W-:Y:S05]  /*4520*/  BSYNC B1 ;  /* 0x0000000000017941 */ /* 0x002fea0003800000 */
.L_x_1623:
        /* <DEDUP_REMOVED lines=36> */
.L_x_1626:
[----:B-1----:R-:W-:Y:S05]  /*4770*/  BSYNC B1 ;  /* 0x0000000000017941 */ /* 0x002fea0003800000 */
.L_x_1625:
        /* <DEDUP_REMOVED lines=36> */
.L_x_1628:
[----:B-1----:R-:W-:Y:S05]  /*49c0*/  BSYNC B1 ;  /* 0x0000000000017941 */ /* 0x002fea0003800000 */
.L_x_1627:
        /* <DEDUP_REMOVED lines=23> */
[----:B0----5:R-:W-:Y:S01]  /*4b40*/  FADD.FTZ R140, R16, R140 ;  /* 0x0000008c108c7221 */ /* 0x021fe20000010000 */
        /* <DEDUP_REMOVED lines=12> */
.L_x_1630:
[----:B-1----:R-:W-:Y:S05]  /*4c10*/  BSYNC B1 ;  /* 0x0000000000017941 */ /* 0x002fea0003800000 */
.L_x_1629:
[----:B------:R-:W-:Y:S01]  /*4c20*/  BSSY B1, `(.L_x_1631) ;  /* 0x0000024000017945 */ /* 0x000fe20003800000 */
[----:B------:R-:W-:Y:S05]  /*4c30*/  @P1 BRA `(.L_x_1632) ;  /* 0x0000022000001947 */ /* 0x000fea0003800000 */
[----:B------:R-:W-:Y:S01]  /*4c40*/  IMAD.U32 R7, RZ, RZ, UR4 ;  /* 0x00000004ff077e24 */ /* 0x000fe2000f8e00ff */
[----:B------:R-:W-:Y:S01]  /*4c50*/  ULDC UR4, c[0x0][0x1ec] ;  /* 0x00007b0000047ab9 */ /* 0x000fe20000000800 */
[----:B0-----:R-:W-:Y:S01]  /*4c60*/  MOV R10, c[0x0][0x1d4] ;  /* 0x00007500000a7a02 */ /* 0x001fe20000000f00 */
[----:B------:R-:W-:Y:S01]  /*4c70*/  UISETP.NE.AND UP0, UPT, URZ, UR4, UPT ;  /* 0x000000043f00728c */ /* 0x000fe2000bf05270 */
[----:B------:R-:W-:Y:S01]  /*4c80*/  CS2R R146, SRZ ;  /* 0x0000000000927805 */ /* 0x000fe2000001ff00 */
[----:B------:R0:W1:Y:S02]  /*4c90*/  R2UR UR4, R7 ;  /* 0x00000000070473c2 */ /* 0x00006400000e0000 */
[----:B------:R-:W-:Y:S02]  /*4ca0*/  IMAD R10, R10, 0x60, RZ ;  /* 0x000000600a0a7824 */ /* 0x000fe400078e02ff */
[----:B0-----:R-:W-:-:S04]  /*4cb0*/  IMAD R7, R232, 0xc, R6 ;  /* 0x0000000ce8077824 */ /* 0x001fc800078e0206 */
        /* <DEDUP_REMOVED lines=26> */
.L_x_1632:
[----:B0-----:R-:W-:Y:S05]  /*4e60*/  BSYNC B1 ;  /* 0x0000000000017941 */ /* 0x001fea0003800000 */
.L_x_1631:
[----:B------:R-:W-:Y:S01]  /*4e70*/  BSSY B1, `(.L_x_1633) ;  /* 0x0000024000017945 */ /* 0x000fe20003800000 */
[----:B------:R-:W-:Y:S05]  /*4e80*/  @P1 BRA `(.L_x_1634) ;  /* 0x0000022000001947 */ /* 0x000fea0003800000 */
[----:B------:R-:W-:Y:S01]  /*4e90*/  MOV R7, UR4 ;  /* 0x0000000400077c02 */ /* 0x000fe20008000f00 */
[----:B------:R-:W-:Y:S01]  /*4ea0*/  ULDC UR4, c[0x0][0x1ec] ;  /* 0x00007b0000047ab9 */ /* 0x000fe20000000800 */
[----:B------:R-:W-:Y:S01]  /*4eb0*/  IMAD.MOV.U32 R10, RZ, RZ, c[0x0][0x1d4] ;  /* 0x00007500ff0a7624 */ /* 0x000fe200078e00ff */
[----:B------:R-:W-:Y:S01]  /*4ec0*/  UISETP.NE.AND UP0, UPT, URZ, UR4, UPT ;  /* 0x000000043f00728c */ /* 0x000fe2000bf05270 */
[----:B------:R-:W-:Y:S01]  /*4ed0*/  CS2R R150, SRZ ;  /* 0x0000000000967805 */ /* 0x000fe2000001ff00 */
[----:B------:R0:W1:Y:S01]  /*4ee0*/  R2UR UR4, R7 ;  /* 0x00000000070473c2 */ /* 0x00006200000e0000 */
[----:B------:R-:W-:Y:S02]  /*4ef0*/  IMAD R10, R10, 0x60, RZ ;  /* 0x000000600a0a7824 */ /* 0x000fe400078e02ff */
[----:B0-----:R-:W-:-:S05]  /*4f00*/  IMAD R7, R232, 0xd, R6 ;  /* 0x0000000de8077824 */ /* 0x001fca00078e0206 */
        /* <DEDUP_REMOVED lines=26> */
.L_x_1634:
[----:B0-----:R-:W-:Y:S05]  /*50b0*/  BSYNC B1 ;  /* 0x0000000000017941 */ /* 0x001fea0003800000 */
.L_x_1633:
[----:B------:R-:W-:Y:S01]  /*50c0*/  BSSY B1, `(.L_x_1635) ;  /* 0x0000024000017945 */ /* 0x000fe20003800000 */
[----:B------:R-:W-:Y:S05]  /*50d0*/  @P1 BRA `(.L_x_1636) ;  /* 0x0000022000001947 */ /* 0x000fea0003800000 */
[----:B------:R-:W-:Y:S01]  /*50e0*/  IMAD.U32 R7, RZ, RZ, UR4 ;  /* 0x00000004ff077e24 */ /* 0x000fe2000f8e00ff */
[----:B------:R-:W-:Y:S01]  /*50f0*/  ULDC UR4, c[0x0][0x1ec] ;  /* 0x00007b0000047ab9 */ /* 0x000fe20000000800 */
[----:B------:R-:W-:Y:S01]  /*5100*/  MOV R10, c[0x0][0x1d4] ;  /* 0x00007500000a7a02 */ /* 0x000fe20000000f00 */
        /* <DEDUP_REMOVED lines=31> */
.L_x_1636:
[----:B0-----:R-:W-:Y:S05]  /*5300*/  BSYNC B1 ;  /* 0x0000000000017941 */ /* 0x001fea0003800000 */
.L_x_1635:
        /* <DEDUP_REMOVED lines=36> */
.L_x_1638:
[----:B0-----:R-:W-:Y:S05]  /*5550*/  BSYNC B1 ;  /* 0x0000000000017941 */ /* 0x001fea0003800000 */
.L_x_1637:
        /* <DEDUP_REMOVED lines=36> */
.L_x_1640:
[----:B0-----:R-:W-:Y:S05]  /*57a0*/  BSYNC B1 ;  /* 0x0000000000017941 */ /* 0x001fea0003800000 */
.L_x_1639:
        /* <DEDUP_REMOVED lines=36> */
.L_x_1642:
[----:B0-----:R-:W-:Y:S05]  /*59f0*/  BSYNC B1 ;  /* 0x0000000000017941 */ /* 0x001fea0003800000 */
.L_x_1641:
        /* <DEDUP_REMOVED lines=36> */
.L_x_1644:
[----:B0-----:R-:W-:Y:S05]  /*5c40*/  BSYNC B1 ;  /* 0x0000000000017941 */ /* 0x001fea0003800000 */
.L_x_1643:
        /* <DEDUP_REMOVED lines=36> */
.L_x_1646:
[----:B0-----:R-:W-:Y:S05]  /*5e90*/  BSYNC B1 ;  /* 0x0000000000017941 */ /* 0x001fea0003800000 */
.L_x_1645:
        /* <DEDUP_REMOVED lines=36> */
.L_x_1648:
[----:B0-----:R-:W-:Y:S05]  /*60e0*/  BSYNC B1 ;  /* 0x0000000000017941 */ /* 0x001fea0003800000 */
.L_x_1647:
        /* <DEDUP_REMOVED lines=36> */
.L_x_1650:
[----:B0-----:R-:W-:Y:S05]  /*6330*/  BSYNC B1 ;  /* 0x0000000000017941 */ /* 0x001fea0003800000 */
.L_x_1649:
        /* <DEDUP_REMOVED lines=36> */
.L_x_1652:
[----:B0-----:R-:W-:Y:S05]  /*6580*/  BSYNC B1 ;  /* 0x0000000000017941 */ /* 0x001fea0003800000 */
.L_x_1651:
        /* <DEDUP_REMOVED lines=36> */
.L_x_1654:
[----:B0-----:R-:W-:Y:S05]  /*67d0*/  BSYNC B1 ;  /* 0x0000000000017941 */ /* 0x001fea0003800000 */
.L_x_1653:
        /* <DEDUP_REMOVED lines=36> */
.L_x_1656:
[----:B0-----:R-:W-:Y:S05]  /*6a20*/  BSYNC B1 ;  /* 0x0000000000017941 */ /* 0x001fea0003800000 */
.L_x_1655:
        /* <DEDUP_REMOVED lines=36> */
.L_x_1658:
[----:B0-----:R-:W-:Y:S05]  /*6c70*/  BSYNC B1 ;  /* 0x0000000000017941 */ /* 0x001fea0003800000 */
.L_x_1657:
        /* <DEDUP_REMOVED lines=36> */
.L_x_1660:
[----:B0-----:R-:W-:Y:S05]  /*6ec0*/  BSYNC B1 ;  /* 0x0000000000017941 */ /* 0x001fea0003800000 */
.L_x_1659:
        /* <DEDUP_REMOVED lines=36> */
.L_x_1662:
[----:B0-----:R-:W-:Y:S05]  /*7110*/  BSYNC B1 ;  /* 0x0000000000017941 */ /* 0x001fea0003800000 */
.L_x_1661:
        /* <DEDUP_REMOVED lines=36> */
.L_x_1664:
[----:B0-----:R-:W-:Y:S05]  /*7360*/  BSYNC B1 ;  /* 0x0000000000017941 */ /* 0x001fea0003800000 */
.L_x_1663:
        /* <DEDUP_REMOVED lines=36> */
.L_x_1666:
[----:B0-----:R-:W-:Y:S05]  /*75b0*/  BSYNC B1 ;  /* 0x0000000000017941 */ /* 0x001fea0003800000 */
.L_x_1665:
        /* <DEDUP_REMOVED lines=36> */
.L_x_1668:
[----:B0-----:R-:W-:Y:S05]  /*7800*/  BSYNC B1 ;  /* 0x0000000000017941 */ /* 0x001fea0003800000 */
.L_x_1667:
[----:B------:R-:W-:Y:S01]  /*7810*/  BSSY B1, `(.L_x_1669) ;  /* 0x0000024000017945 */ /* 0x000fe20003800000 */
[----:B------:R-:W-:Y:S01]  /*7820*/  IMAD R6, R232, 0x1f, R6 ;  /* 0x0000001fe8067824 */ /* 0x000fe200078e0206 */
[----:B------:R-:W-:Y:S05]  /*7830*/  @P1 BRA `(.L_x_1670) ;  /* 0x0000021000001947 */ /* 0x000fea0003800000 */
[----:B------:R-:W-:Y:S01]  /*7840*/  MOV R10, c[0x0][0x1d4] ;  /* 0x00007500000a7a02 */ /* 0x000fe20000000f00 */
[----:B------:R-:W-:Y:S01]  /*7850*/  IMAD.SHL.U32 R224, R6, 0x4, RZ ;  /* 0x0000000406e07824 */ /* 0x000fe200078e00ff */
[----:B------:R-:W-:Y:S01]  /*7860*/  CS2R R222, SRZ ;  /* 0x0000000000de7805 */ /* 0x000fe2000001ff00 */
[----:B------:R-:W-:Y:S01]  /*7870*/  IMAD.U32 R7, RZ, RZ, UR4 ;  /* 0x00000004ff077e24 */ /* 0x000fe2000f8e00ff */
[----:B------:R-:W-:Y:S01]  /*7880*/  ULDC UR4, c[0x0][0x1ec] ;  /* 0x00007b0000047ab9 */ /* 0x000fe20000000800 */
[----:B------:R-:W-:Y:S01]  /*7890*/  IMAD R10, R10, 0x60, RZ ;  /* 0x000000600a0a7824 */ /* 0x000fe200078e02ff */
[----:B------:R-:W-:Y:S01]  /*78a0*/  UISETP.NE.AND UP0, UPT, URZ, UR4, UPT ;  /* 0x000000043f00728c */ /* 0x000fe2000bf05270 */
[----:B------:R-:W-:Y:S01]  /*78b0*/  CS2R R220, SRZ ;  /* 0x0000000000dc7805 */ /* 0x000fe2000001ff00 */
[----:B------:R0:W1:Y:S02]  /*78c0*/  R2UR UR4, R7 ;  /* 0x00000000070473c2 */ /* 0x00006400000e0000 */
[----:B------:R-:W-:-:S13]  /*78d0*/  ISETP.GE.AND P3, PT, R224, R10, PT ;  /* 0x0000000ae000720c */ /* 0x000fda0003f66270 */
[----:B0-----:R-:W-:-:S04]  /*78e0*/  @!P3 IADD3 R7, P2, R3, R224, RZ ;  /* 0x000000e00307b210 */ /* 0x001fc80007f5e0ff */
        /* <DEDUP_REMOVED lines=22> */
.L_x_1670:
[----:B0-----:R-:W-:Y:S05]  /*7a50*/  BSYNC B1 ;  /* 0x0000000000017941 */ /* 0x001fea0003800000 */
.L_x_1669:
        /* <DEDUP_REMOVED lines=24> */
[----:B------:R-:W-:Y:S04]  /*7be0*/  STL [R1+0x1b0], R5 ;  /* 0x0001b00501007387 */ /* 0x000fe80000100800 */
        /* <DEDUP_REMOVED lines=176> */
[----:B------:R0:W5:Y:S02]  /*86f0*/  LDL.LU R12, [R1+0x1b4] ;  /* 0x0001b400010c7983 */ /* 0x0001640000300800 */
[----:B------:R-:W-:Y:S01]  /*8700*/  FFMA.FTZ R6, R5, R107, R6 ;  /* 0x0000006b05067223 */ /* 0x000fe20000010006 */
[----:B------:R-:W-:Y:S01]  /*8710*/  ISETP.NE.AND.EX P3, PT, RZ, c[0x0][0x21c], PT, P1 ;  /* 0x00008700ff007a0c */ /* 0x000fe20003f65310 */
[----:B------:R0:W5:Y:S02]  /*8720*/  LDL.LU R5, [R1+0x1b0] ;  /* 0x0001b00001057983 */ /* 0x0001640000300800 */
        /* <DEDUP_REMOVED lines=17> */
[----:B------:R-:W-:Y:S01]  /*8840*/  ISETP.NE.U32.AND P1, PT, RZ, c[0x0][0x228], PT ;  /* 0x00008a00ff007a0c */ /* 0x000fe20003f25070 */
[----:B------:R-:W-:Y:S01]  /*8850*/  IMAD.MOV.U32 R225, RZ, RZ, 0x4 ;  /* 0x00000004ffe17424 */ /* 0x000fe200078e00ff */
[----:B------:R-:W-:Y:S01]  /*8860*/  MOV R226, c[0x0][0x1e8] ;  /* 0x00007a0000e27a02 */ /* 0x000fe20000000f00 */
[----:B------:R-:W-:Y:S01]  /*8870*/  FFMA.FTZ R6, R9, R163, R6 ;  /* 0x000000a309067223 */ /* 0x000fe20000010006 */
[----:B------:R-:W2:Y:S03]  /*8880*/  LDL R11, [R1+0x190] ;  /* 0x00019000010b7983 */ /* 0x000ea60000100800 */
[----:B------:R-:W-:Y:S01]  /*8890*/  FFMA.FTZ R6, R8, R167, R6 ;  /* 0x000000a708067223 */ /* 0x000fe20000010006 */
[----:B------:R-:W3:Y:S03]  /*88a0*/  LDL R9, [R1+0x194] ;  /* 0x0001940001097983 */ /* 0x000ee60000100800 */
[----:B------:R-:W-:Y:S01]  /*88b0*/  FFMA.FTZ R6, R171, UR61, R6 ;  /* 0x0000003dab067c23 */ /* 0x000fe20008010006 */
[----:B------:R-:W4:Y:S03]  /*88c0*/  LDL R10, [R1+0x18c] ;  /* 0x00018c00010a7983 */ /* 0x000f260000100800 */
        /* <DEDUP_REMOVED lines=24> */
[----:B------:R-:W-:Y:S01]  /*8a50*/  @P1 ISETP.GE.AND P3, PT, R4, R226, PT ;  /* 0x000000e20400120c */ /* 0x000fe20003f66270 */
[----:B------:R-:W-:-:S03]  /*8a60*/  IMAD.U32 R6, RZ, RZ, UR40 ;  /* 0x00000028ff067e24 */ /* 0x000fc6000f8e00ff */
        /* <DEDUP_REMOVED lines=11> */
.L_x_1672:
[----:B------:R-:W-:Y:S05]  /*8b20*/  BSYNC B1 ;  /* 0x0000000000017941 */ /* 0x000fea0003800000 */
.L_x_1671:
[----:B0-----:R-:W2:Y:S01]  /*8b30*/  LDL R6, [R1+0x198] ;  /* 0x0001980001067983 */ /* 0x001ea20000100800 */
[----:B------:R-:W-:-:S04]  /*8b40*/  IADD3 R4, R4, 0x100, RZ ;  /* 0x0000010004047810 */ /* 0x000fc80007ffe0ff */
[----:B--2---:R-:W-:-:S13]  /*8b50*/  ISETP.GE.AND P0, PT, R4, R6, PT ;  /* 0x000000060400720c */ /* 0x004fda0003f06270 */
[----:B------:R-:W-:Y:S01]  /*8b60*/  @P0 CALL.REL.NOINC `(.L_x_1606) ;  /* 0x0000001000000944 */ /* 0x000fe20003c00000 */
[----:B------:R-:W-:Y:S05]  /*8b70*/  BRA `(.L_x_1673) ;  /* 0xffffa05000007947 */ /* 0x000fea000383ffff */
.L_x_1606:
[----:B------:R-:W-:Y:S05]  /*8b80*/  BSYNC B0 ;  /* 0x0000000000007941 */ /* 0x000fea0003800000 */
.L_x_1605:
        /* <DEDUP_REMOVED lines=11> */
[----:B-1----:R-:W-:Y:S01]  /*8c40*/  FMNMX.FTZ R5, R4, R5, !PT ;  /* 0x0000000504057209 */ /* 0x002fe20007810000 */
[----:B------:R-:W-:-:S04]  /*8c50*/  IMAD.MOV.U32 R4, RZ, RZ, -0x800001 ;  /* 0xff7fffffff047424 */ /* 0x000fc800078e00ff */
        /* <DEDUP_REMOVED lines=11> */
[----:B---3--:R-:W-:Y:S01]  /*8d10*/  IADD3 R8, R9, R10, RZ ;  /* 0x0000000a09087210 */ /* 0x008fe20007ffe0ff */
[----:B------:R-:W-:-:S04]  /*8d20*/  IMAD.MOV.U32 R3, RZ, RZ, RZ ;  /* 0x000000ffff037224 */ /* 0x000fc800078e00ff */
[----:B------:R-:W1:Y:S01]  /*8d30*/  @!P1 LDS R4, [R0.X4] ;  /* 0x0000000000049984 */ /* 0x000e620000004800 */
[----:B------:R-:W-:-:S03]  /*8d40*/  ISETP.GE.AND P1, PT, R8, UR40, PT ;  /* 0x0000002808007c0c */ /* 0x000fc6000bf26270 */
[----:B-1----:R-:W1:Y:S02]  /*8d50*/  SHFL.BFLY PT, R5, R4, 0x4, 0x1f ;  /* 0x0c801f0004057f89 */ /* 0x002e6400000e0000 */
[----:B-1----:R-:W-:-:S05]  /*8d60*/  FMNMX.FTZ R5, R5, R4, !PT ;  /* 0x0000000405057209 */ /* 0x002fca0007810000 */
[----:B------:R-:W1:Y:S02]  /*8d70*/  SHFL.BFLY PT, R6, R5, 0x2, 0x1f ;  /* 0x0c401f0005067f89 */ /* 0x000e6400000e0000 */
[----:B-1----:R-:W-:-:S05]  /*8d80*/  FMNMX.FTZ R6, R5, R6, !PT ;  /* 0x0000000605067209 */ /* 0x002fca0007810000 */
[----:B------:R-:W1:Y:S02]  /*8d90*/  SHFL.BFLY PT, R7, R6, 0x1, 0x1f ;  /* 0x0c201f0006077f89 */ /* 0x000e6400000e0000 */
[----:B-1----:R-:W-:-:S05]  /*8da0*/  FMNMX.FTZ R7, R6, R7, !PT ;  /* 0x0000000706077209 */ /* 0x002fca0007810000 */
[----:B------:R1:W2:Y:S01]  /*8db0*/  SHFL.IDX PT, R12, R7, RZ, 0x1f ;  /* 0x00001fff070c7589 */ /* 0x0002a200000e0000 */
[----:B------:R-:W-:Y:S05]  /*8dc0*/  @P1 BRA `(.L_x_1675) ;  /* 0x0000072000001947 */ /* 0x000fea0003800000 */
[----:B------:R-:W-:Y:S01]  /*8dd0*/  LOP3.LUT R3, RZ, R10, RZ, 0x33, !PT ;  /* 0x0000000aff037212 */ /* 0x000fe200078e33ff */
[----:B------:R-:W-:Y:S03]  /*8de0*/  BSSY B1, `(.L_x_1676) ;  /* 0x0000027000017945 */ /* 0x000fe60003800000 */
[----:B------:R-:W-:-:S04]  /*8df0*/  IADD3 R6, -R9, UR40, R3 ;  /* 0x0000002809067c10 */ /* 0x000fc8000fffe103 */
[----:B------:R-:W-:-:S04]  /*8e00*/  LEA.HI R3, R6, 0x1, RZ, 0x18 ;  /* 0x0000000106037811 */ /* 0x000fc800078fc0ff */
[----:B------:R-:W-:Y:S01]  /*8e10*/  LOP3.LUT P0, R4, R3, 0x3, RZ, 0xc0, !PT ;  /* 0x0000000303047812 */ /* 0x000fe2000780c0ff */
[----:B------:R-:W-:-:S12]  /*8e20*/  HFMA2.MMA R3, -RZ, RZ, 0, 0 ;  /* 0x00000000ff037435 */ /* 0x000fd800000001ff */
[----:B------:R-:W-:Y:S05]  /*8e30*/  @!P0 BRA `(.L_x_1677) ;  /* 0x0000021000008947 */ /* 0x000fea0003800000 */
[----:B------:R-:W3:Y:S01]  /*8e40*/  S2R R10, SR_CTAID.Y ;  /* 0x00000000000a7919 */ /* 0x000ee20000002600 */
[----:B------:R-:W-:Y:S01]  /*8e50*/  SHF.R.S32.HI R3, RZ, 0x1f, R8 ;  /* 0x0000001fff037819 */ /* 0x000fe20000011408 */
[----:B------:R-:W-:Y:S01]  /*8e60*/  IMAD.SHL.U32 R9, R9, 0x4, RZ ;  /* 0x0000000409097824 */ /* 0x000fe200078e00ff */
[----:B------:R-:W-:Y:S02]  /*8e70*/  ISETP.NE.U32.AND P0, PT, RZ, c[0x0][0x200], PT ;  /* 0x00008000ff007a0c */ /* 0x000fe40003f05070 */
[----:B-1----:R-:W-:Y:S02]  /*8e80*/  MOV R7, R4 ;  /* 0x0000000400077202 */ /* 0x002fe40000000f00 */
[----:B------:R-:W-:Y:S02]  /*8e90*/  ISETP.NE.AND.EX P0, PT, RZ, c[0x0][0x204], PT, P0 ;  /* 0x00008100ff007a0c */ /* 0x000fe40003f05300 */
[----:B------:R-:W-:Y:S01]  /*8ea0*/  IADD3 R9, R9, 0x440, RZ ;  /* 0x0000044009097810 */ /* 0x000fe20007ffe0ff */
[----:B---3--:R-:W-:-:S05]  /*8eb0*/  IMAD R11, R10, c[0x0][0x1d4], RZ ;  /* 0x000075000a0b7a24 */ /* 0x008fca00078e02ff */
[----:B------:R-:W-:Y:S02]  /*8ec0*/  SHF.R.S32.HI R10, RZ, 0x1f, R11 ;  /* 0x0000001fff0a7819 */ /* 0x000fe4000001140b */
[----:B------:R-:W-:-:S04]  /*8ed0*/  IADD3 R11, P3, P4, R11, c[0x0][0x200], R8 ;  /* 0x000080000b0b7a10 */ /* 0x000fc80007c7e008 */
[----:B------:R-:W-:Y:S01]  /*8ee0*/  IADD3.X R5, R10, c[0x0][0x204], R3, P3, P4 ;  /* 0x000081000a057a10 */ /* 0x000fe20001fe8403 */
[----:B------:R-:W-:Y:S02]  /*8ef0*/  IMAD.MOV.U32 R3, RZ, RZ, RZ ;  /* 0x000000ffff037224 */ /* 0x000fe400078e00ff */
.L_x_1681:
[----:B------:R-:W-:Y:S01]  /*8f00*/  BSSY B2, `(.L_x_1678) ;  /* 0x000000b000027945 */ /* 0x000fe20003800000 */
[----:B-1----:R-:W-:Y:S05]  /*8f10*/  @!P0 BRA `(.L_x_1679) ;  /* 0x0000005000008947 */ /* 0x002fea0003800000 */
[----:B------:R-:W-:-:S06]  /*8f20*/  MOV R4, R11 ;  /* 0x0000000b00047202 */ /* 0x000fcc0000000f00 */
[----:B------:R-:W3:Y:S01]  /*8f30*/  LDG.E.U8 R4, [R4.64] ;  /* 0x0000002404047981 */ /* 0x000ee2000c1e1100 */
[----:B------:R-:W-:Y:S01]  /*8f40*/  IMAD.MOV.U32 R10, RZ, RZ, RZ ;  /* 0x000000ffff0a7224 */ /* 0x000fe200078e00ff */
[----:B---3--:R-:W-:-:S13]  /*8f50*/  ISETP.NE.AND P3, PT, R4, RZ, PT ;  /* 0x000000ff0400720c */ /* 0x008fda0003f65270 */
[----:B------:R-:W-:Y:S05]  /*8f60*/  @P3 BRA `(.L_x_1680) ;  /* 0x0000004000003947 */ /* 0x000fea0003800000 */
.L_x_1679:
[----:B------:R-:W1:Y:S02]  /*8f70*/  LDS R4, [R9] ;  /* 0x0000000009047984 */ /* 0x000e640000000800 */
[----:B-12---:R-:W-:-:S04]  /*8f80*/  FADD.FTZ R4, -R12, R4 ;  /* 0x000000040c047221 */ /* 0x006fc80000010100 */
[----:B------:R-:W-:-:S04]  /*8f90*/  FMUL.FTZ R4, R4, 1.4426950216293334961 ;  /* 0x3fb8aa3b04047820 */ /* 0x000fc80000410000 */
[----:B------:R1:W2:Y:S03]  /*8fa0*/  MUFU.EX2 R10, R4 ;  /* 0x00000004000a7308 */ /* 0x0002a60000000800 */
.L_x_1680:
[----:B------:R-:W-:Y:S05]  /*8fb0*/  BSYNC B2 ;  /* 0x0000000000027941 */ /* 0x000fea0003800000 */
.L_x_1678:
[----:B------:R-:W-:Y:S01]  /*8fc0*/  IADD3 R7, R7, -0x1, RZ ;  /* 0xffffffff07077810 */ /* 0x000fe20007ffe0ff */
[----:B--2---:R2:W-:Y:S01]  /*8fd0*/  STS [R9], R10 ;  /* 0x0000000a09007388 */ /* 0x0045e20000000800 */
[----:B------:R-:W-:Y:S01]  /*8fe0*/  IADD3 R11, P4, R11, 0x100, RZ ;  /* 0x000001000b0b7810 */ /* 0x000fe20007f9e0ff */
[----:B------:R-:W-:Y:S01]  /*8ff0*/  FADD.FTZ R3, R10, R3 ;  /* 0x000000030a037221 */ /* 0x000fe20000010000 */
[----:B------:R-:W-:Y:S02]  /*9000*/  ISETP.NE.AND P3, PT, R7, RZ, PT ;  /* 0x000000ff0700720c */ /* 0x000fe40003f65270 */
[----:B------:R-:W-:Y:S02]  /*9010*/  IADD3 R8, R8, 0x100, RZ ;  /* 0x0000010008087810 */ /* 0x000fe40007ffe0ff */
[----:B------:R-:W-:Y:S02]  /*9020*/  IADD3.X R5, RZ, R5, RZ, P4, !PT ;  /* 0x00000005ff057210 */ /* 0x000fe400027fe4ff */
[----:B--2---:R-:W-:-:S07]  /*9030*/  IADD3 R9, R9, 0x400, RZ ;  /* 0x0000040009097810 */ /* 0x004fce0007ffe0ff */
[----:B------:R-:W-:Y:S05]  /*9040*/  @P3 BRA `(.L_x_1681) ;  /* 0xfffffeb000003947 */ /* 0x000fea000383ffff */
.L_x_1677:
[----:B------:R-:W-:Y:S05]  /*9050*/  BSYNC B1 ;  /* 0x0000000000017941 */ /* 0x000fea0003800000 */
.L_x_1676:
[----:B------:R-:W-:-:S13]  /*9060*/  ISETP.GE.U32.AND P0, PT, R6, 0x300, PT ;  /* 0x000003000600780c */ /* 0x000fda0003f06070 */
[----:B------:R-:W-:Y:S05]  /*9070*/  @!P0 BRA `(.L_x_1675) ;  /* 0x0000047000008947 */ /* 0x000fea0003800000 */
[----:B------:R-:W3:Y:S04]  /*9080*/  LDL R10, [R1+0x190] ;  /* 0x00019000010a7983 */ /* 0x000ee80000100800 */
[----:B-1----:R-:W1:Y:S01]  /*9090*/  S2R R4, SR_CTAID.Y ;  /* 0x0000000000047919 */ /* 0x002e620000002600 */
[----:B------:R-:W-:Y:S02]  /*90a0*/  SHF.R.S32.HI R5, RZ, 0x1f, R8 ;  /* 0x0000001fff057819 */ /* 0x000fe40000011408 */
[----:B------:R-:W-:-:S04]  /*90b0*/  ISETP.NE.U32.AND P0, PT, RZ, c[0x0][0x200], PT ;  /* 0x00008000ff007a0c */ /* 0x000fc80003f05070 */
[----:B------:R-:W-:Y:S01]  /*90c0*/  ISETP.NE.AND.EX P0, PT, RZ, c[0x0][0x204], PT, P0 ;  /* 0x00008100ff007a0c */ /* 0x000fe20003f05300 */
[----:B-1----:R-:W-:Y:S01]  /*90d0*/  IMAD R9, R4, c[0x0][0x1d4], RZ ;  /* 0x0000750004097a24 */ /* 0x002fe200078e02ff */
[----:B------:R-:W-:-:S04]  /*90e0*/  LEA R4, R8, 0x800, 0x2 ;  /* 0x0000080008047811 */ /* 0x000fc800078e10ff */
[--C-:B------:R-:W-:Y:S02]  /*90f0*/  SHF.R.S32.HI R6, RZ, 0x1f, R9.reuse ;  /* 0x0000001fff067819 */ /* 0x100fe40000011409 */
[----:B------:R-:W-:-:S04]  /*9100*/  IADD3 R9, P3, P4, R8, c[0x0][0x200], R9 ;  /* 0x0000800008097a10 */ /* 0x000fc80007c7e009 */
[----:B------:R-:W-:Y:S01]  /*9110*/  IADD3.X R5, R5, c[0x0][0x204], R6, P3, P4 ;  /* 0x0000810005057a10 */ /* 0x000fe20001fe8406 */
[----:B---3--:R-:W-:-:S05]  /*9120*/  IMAD R4, R10, -0x4, R4 ;  /* 0xfffffffc0a047824 */ /* 0x008fca00078e0204 */
[----:B------:R-:W-:Y:S02]  /*9130*/  IADD3 R6, R4, 0x440, RZ ;  /* 0x0000044004067810 */ /* 0x000fe40007ffe0ff */
.L_x_1694:
[----:B------:R-:W-:Y:S01]  /*9140*/  BSSY B1, `(.L_x_1682) ;  /* 0x000000b000017945 */ /* 0x000fe20003800000 */
[----:B------:R-:W-:Y:S01]  /*9150*/  IMAD.MOV.U32 R4, RZ, RZ, R9 ;  /* 0x000000ffff047224 */ /* 0x000fe200078e0009 */
[----:B------:R-:W-:Y:S05]  /*9160*/  @!P0 BRA `(.L_x_1683) ;  /* 0x0000004000008947 */ /* 0x000fea0003800000 */
[----:B------:R-:W3:Y:S02]  /*9170*/  LDG.E.U8 R7, [R4.64] ;  /* 0x0000002404077981 */ /* 0x000ee4000c1e1100 */
[----:B---3--:R-:W-:-:S13]  /*9180*/  ISETP.NE.AND P3, PT, R7, RZ, PT ;  /* 0x000000ff0700720c */ /* 0x008fda0003f65270 */
[----:B------:R-:W-:Y:S01]  /*9190*/  @P3 MOV R7, RZ ;  /* 0x000000ff00073202 */ /* 0x000fe20000000f00 */
[----:B------:R-:W-:Y:S05]  /*91a0*/  @P3 BRA `(.L_x_1684) ;  /* 0x0000004000003947 */ /* 0x000fea0003800000 */
.L_x_1683:
[----:B------:R-:W1:Y:S02]  /*91b0*/  LDS R7, [R6+-0x800] ;  /* 0xfff8000006077984 */ /* 0x000e640000000800 */
[----:B-12---:R-:W-:-:S04]  /*91c0*/  FADD.FTZ R7, -R12, R7 ;  /* 0x000000070c077221 */ /* 0x006fc80000010100 */
[----:B------:R-:W-:-:S06]  /*91d0*/  FMUL.FTZ R7, R7, 1.4426950216293334961 ;  /* 0x3fb8aa3b07077820 */ /* 0x000fcc0000410000 */
[----:B------:R-:W1:Y:S02]  /*91e0*/  MUFU.EX2 R7, R7 ;  /* 0x0000000700077308 */ /* 0x000e640000000800 */
.L_x_1684:
[----:B------:R-:W-:Y:S05]  /*91f0*/  BSYNC B1 ;  /* 0x0000000000017941 */ /* 0x000fea0003800000 */
.L_x_1682:
[----:B-1----:R1:W-:Y:S01]  /*9200*/  STS [R6+-0x800], R7 ;  /* 0xfff8000706007388 */ /* 0x0023e20000000800 */
[----:B------:R-:W-:Y:S01]  /*9210*/  BSSY B1, `(.L_x_1685) ;  /* 0x000000b000017945 */ /* 0x000fe20003800000 */
[----:B------:R-:W-:Y:S01]  /*9220*/  FADD.FTZ R10, R7, R3 ;  /* 0x00000003070a7221 */ /* 0x000fe20000010000 */
[----:B------:R-:W-:Y:S05]  /*9230*/  @!P0 BRA `(.L_x_1686) ;  /* 0x0000004000008947 */ /* 0x000fea0003800000 */
[----:B------:R-:W3:Y:S02]  /*9240*/  LDG.E.U8 R3, [R4.64+0x100] ;  /* 0x0001002404037981 */ /* 0x000ee4000c1e1100 */
[----:B---3--:R-:W-:-:S13]  /*9250*/  ISETP.NE.AND P3, PT, R3, RZ, PT ;  /* 0x000000ff0300720c */ /* 0x008fda0003f65270 */
[----:B------:R-:W-:Y:S01]  /*9260*/  @P3 IMAD.MOV.U32 R3, RZ, RZ, RZ ;  /* 0x000000ffff033224 */ /* 0x000fe200078e00ff */
[----:B------:R-:W-:Y:S05]  /*9270*/  @P3 BRA `(.L_x_1687) ;  /* 0x0000004000003947 */ /* 0x000fea0003800000 */
.L_x_1686:
[----:B------:R-:W3:Y:S02]  /*9280*/  LDS R3, [R6+-0x400] ;  /* 0xfffc000006037984 */ /* 0x000ee40000000800 */
[----:B--23--:R-:W-:-:S04]  /*9290*/  FADD.FTZ R3, -R12, R3 ;  /* 0x000000030c037221 */ /* 0x00cfc80000010100 */
[----:B------:R-:W-:-:S06]  /*92a0*/  FMUL.FTZ R3, R3, 1.4426950216293334961 ;  /* 0x3fb8aa3b03037820 */ /* 0x000fcc0000410000 */
[----:B------:R-:W2:Y:S02]  /*92b0*/  MUFU.EX2 R3, R3 ;  /* 0x0000000300037308 */ /* 0x000ea40000000800 */
.L_x_1687:
[----:B------:R-:W-:Y:S05]  /*92c0*/  BSYNC B1 ;  /* 0x0000000000017941 */ /* 0x000fea0003800000 */
.L_x_1685:
[----:B--2---:R2:W-:Y:S01]  /*92d0*/  STS [R6+-0x400], R3 ;  /* 0xfffc000306007388 */ /* 0x0045e20000000800 */
[----:B------:R-:W-:Y:S01]  /*92e0*/  BSSY B1, `(.L_x_1688) ;  /* 0x000000b000017945 */ /* 0x000fe20003800000 */
[----:B------:R-:W-:Y:S01]  /*92f0*/  FADD.FTZ R10, R10, R3 ;  /* 0x000000030a0a7221 */ /* 0x000fe20000010000 */
[----:B------:R-:W-:Y:S05]  /*9300*/  @!P0 BRA `(.L_x_1689) ;  /* 0x0000004000008947 */ /* 0x000fea0003800000 */
[----:B--2---:R-:W2:Y:S02]  /*9310*/  LDG.E.U8 R3, [R4.64+0x200] ;  /* 0x0002002404037981 */ /* 0x004ea4000c1e1100 */
[----:B--2---:R-:W-:Y:S01]  /*9320*/  ISETP.NE.AND P3, PT, R3, RZ, PT ;  /* 0x000000ff0300720c */ /* 0x004fe20003f65270 */
[----:B------:R-:W-:-:S12]  /*9330*/  HFMA2.MMA R3, -RZ, RZ, 0, 0 ;  /* 0x00000000ff037435 */ /* 0x000fd800000001ff */
[----:B------:R-:W-:Y:S05]  /*9340*/  @P3 BRA `(.L_x_1690) ;  /* 0x0000004000003947 */ /* 0x000fea0003800000 */
.L_x_1689:
[----:B--2---:R-:W2:Y:S02]  /*9350*/  LDS R3, [R6] ;  /* 0x0000000006037984 */ /* 0x004ea40000000800 */
[----:B--2---:R-:W-:-:S04]  /*9360*/  FADD.FTZ R3, -R12, R3 ;  /* 0x000000030c037221 */ /* 0x004fc80000010100 */
[----:B------:R-:W-:-:S06]  /*9370*/  FMUL.FTZ R3, R3, 1.4426950216293334961 ;  /* 0x3fb8aa3b03037820 */ /* 0x000fcc0000410000 */
[----:B------:R-:W2:Y:S02]  /*9380*/  MUFU.EX2 R3, R3 ;  /* 0x0000000300037308 */ /* 0x000ea40000000800 */
.L_x_1690:
[----:B------:R-:W-:Y:S05]  /*9390*/  BSYNC B1 ;  /* 0x0000000000017941 */ /* 0x000fea0003800000 */
.L_x_1688:
[----:B--2---:R2:W-:Y:S01]  /*93a0*/  STS [R6], R3 ;  /* 0x0000000306007388 */ /* 0x0045e20000000800 */
[----:B------:R-:W-:Y:S01]  /*93b0*/  BSSY B1, `(.L_x_1691) ;  /* 0x000000b000017945 */ /* 0x000fe20003800000 */
[----:B------:R-:W-:Y:S01]  /*93c0*/  FADD.FTZ R10, R10, R3 ;  /* 0x000000030a0a7221 */ /* 0x000fe20000010000 */
[----:B------:R-:W-:Y:S05]  /*93d0*/  @!P0 BRA `(.L_x_1692) ;  /* 0x0000004000008947 */ /* 0x000fea0003800000 */
[----:B--2---:R-:W2:Y:S02]  /*93e0*/  LDG.E.U8 R3, [R4.64+0x300] ;  /* 0x0003002404037981 */ /* 0x004ea4000c1e1100 */
[----:B--2---:R-:W-:-:S13]  /*93f0*/  ISETP.NE.AND P3, PT, R3, RZ, PT ;  /* 0x000000ff0300720c */ /* 0x004fda0003f65270 */
[----:B-1----:R-:W-:Y:S01]  /*9400*/  @P3 IMAD.MOV.U32 R7, RZ, RZ, RZ ;  /* 0x000000ffff073224 */ /* 0x002fe200078e00ff */
[----:B------:R-:W-:Y:S05]  /*9410*/  @P3 BRA `(.L_x_1693) ;  /* 0x0000004000003947 */ /* 0x000fea0003800000 */
.L_x_1692:
[----:B--2---:R-:W2:Y:S02]  /*9420*/  LDS R3, [R6+0x400] ;  /* 0x0004000006037984 */ /* 0x004ea40000000800 */
[----:B--2---:R-:W-:-:S04]  /*9430*/  FADD.FTZ R3, -R12, R3 ;  /* 0x000000030c037221 */ /* 0x004fc80000010100 */
[----:B------:R-:W-:-:S04]  /*9440*/  FMUL.FTZ R3, R3, 1.4426950216293334961 ;  /* 0x3fb8aa3b03037820 */ /* 0x000fc80000410000 */
[----:B-1----:R1:W2:Y:S03]  /*9450*/  MUFU.EX2 R7, R3 ;  /* 0x0000000300077308 */ /* 0x0022a60000000800 */
.L_x_1693:
[----:B------:R-:W-:Y:S05]  /*9460*/  BSYNC B1 ;  /* 0x0000000000017941 */ /* 0x000fea0003800000 */
.L_x_1691:
[----:B------:R-:W-:Y:S01]  /*9470*/  IADD3 R8, R8, 0x400, RZ ;  /* 0x0000040008087810 */ /* 0x000fe20007ffe0ff */
[----:B--2---:R2:W-:Y:S01]  /*9480*/  STS [R6+0x400], R7 ;  /* 0x0004000706007388 */ /* 0x0045e20000000800 */
[----:B------:R-:W-:Y:S01]  /*9490*/  IADD3 R9, P4, R4, 0x400, RZ ;  /* 0x0000040004097810 */ /* 0x000fe20007f9e0ff */
[----:B-1----:R-:W-:Y:S01]  /*94a0*/  FADD.FTZ R3, R10, R7 ;  /* 0x000000070a037221 */ /* 0x002fe20000010000 */
[----:B------:R-:W-:Y:S02]  /*94b0*/  ISETP.GE.AND P3, PT, R8, UR40, PT ;  /* 0x0000002808007c0c */ /* 0x000fe4000bf66270 */
[----:B------:R-:W-:Y:S02]  /*94c0*/  IADD3.X R5, RZ, R5, RZ, P4, !PT ;  /* 0x00000005ff057210 */ /* 0x000fe400027fe4ff */
[----:B--2---:R-:W-:-:S09]  /*94d0*/  IADD3 R6, R6, 0x1000, RZ ;  /* 0x0000100006067810 */ /* 0x004fd20007ffe0ff */
[----:B------:R-:W-:Y:S05]  /*94e0*/  @!P3 BRA `(.L_x_1694) ;  /* 0xfffffc500000b947 */ /* 0x000fea000383ffff */
.L_x_1675:
[----:B------:R-:W-:Y:S05]  /*94f0*/  BSYNC B0 ;  /* 0x0000000000007941 */ /* 0x000fea0003800000 */
.L_x_1674:
[----:B-1----:R-:W1:Y:S04]  /*9500*/  SHFL.BFLY PT, R4, R3, 0x10, 0x1f ;  /* 0x0e001f0003047f89 */ /* 0x002e6800000e0000 */
[----:B------:R-:W3:Y:S01]  /*9510*/  S2R R10, SR_TID.X ;  /* 0x00000000000a7919 */ /* 0x000ee20000002100 */
[----:B-1----:R-:W-:Y:S01]  /*9520*/  FADD.FTZ R4, R4, R3 ;  /* 0x0000000304047221 */ /* 0x002fe20000010000 */
[----:B---3--:R-:W-:-:S04]  /*9530*/  LOP3.LUT P0, R9, R10, 0x1f, RZ, 0xc0, !PT ;  /* 0x0000001f0a097812 */ /* 0x008fc8000780c0ff */
[----:B------:R-:W1:Y:S01]  /*9540*/  SHFL.BFLY PT, R5, R4, 0x8, 0x1f ;  /* 0x0d001f0004057f89 */ /* 0x000e6200000e0000 */
[----:B------:R-:W-:-:S08]  /*9550*/  ISETP.GT.U32.AND P3, PT, R9, 0x7, PT ;  /* 0x000000070900780c */ /* 0x000fd00003f64070 */
[----:B------:R-:W-:-:S04]  /*9560*/  @!P0 SHF.R.U32.HI R3, RZ, 0x3, R10 ;  /* 0x00000003ff038819 */ /* 0x000fc8000001160a */
[----:B------:R-:W-:Y:S01]  /*9570*/  @!P0 LOP3.LUT R3, R3, 0x1ffffffc, RZ, 0xc0, !PT ;  /* 0x1ffffffc03038812 */ /* 0x000fe200078ec0ff */
        /* <DEDUP_REMOVED lines=8> */
[----:B------:R-:W-:Y:S06]  /*9600*/  BAR.SYNC.DEFER_BLOCKING 0x0 ;  /* 0x0000000000007b1d */ /* 0x000fec0000010000 */
[----:B------:R-:W1:Y:S04]  /*9610*/  @!P3 LDS R8, [R9.X4+0x20] ;  /* 0x000020000908b984 */ /* 0x000e680000004800 */
[----:B-1----:R-:W1:Y:S02]  /*9620*/  SHFL.BFLY PT, R5, R8, 0x4, 0x1f ;  /* 0x0c801f0008057f89 */ /* 0x002e6400000e0000 */
[----:B-1----:R-:W-:-:S05]  /*9630*/  FADD.FTZ R5, R5, R8 ;  /* 0x0000000805057221 */ /* 0x002fca0000010000 */
[----:B------:R-:W1:Y:S02]  /*9640*/  SHFL.BFLY PT, R4, R5, 0x2, 0x1f ;  /* 0x0c401f0005047f89 */ /* 0x000e6400000e0000 */
[----:B-1----:R-:W-:-:S05]  /*9650*/  FADD.FTZ R4, R5, R4 ;  /* 0x0000000405047221 */ /* 0x002fca0000010000 */
[----:B------:R-:W1:Y:S02]  /*9660*/  SHFL.BFLY PT, R7, R4, 0x1, 0x1f ;  /* 0x0c201f0004077f89 */ /* 0x000e6400000e0000 */
[----:B-1----:R-:W-:-:S06]  /*9670*/  FADD.FTZ R7, R4, R7 ;  /* 0x0000000704077221 */ /* 0x002fcc0000010000 */
[----:B------:R-:W1:Y:S01]  /*9680*/  SHFL.IDX PT, R7, R7, RZ, 0x1f ;  /* 0x00001fff07077589 */ /* 0x000e6200000e0000 */
[----:B------:R-:W-:Y:S05]  /*9690*/  @P1 BRA.U `(.L_x_1695) ;  /* 0x000004f100001947 */ /* 0x000fea0003800000 */
[----:B------:R-:W3:Y:S01]  /*96a0*/  LDC.U8 R15, c[0x0][0x26c] ;  /* 0x00009b00ff0f7b82 */ /* 0x000ee20000000000 */
[----:B------:R-:W4:Y:S01]  /*96b0*/  S2R R13, SR_CTAID.X ;  /* 0x00000000000d7919 */ /* 0x000f220000002500 */
[----:B------:R-:W-:Y:S01]  /*96c0*/  BSSY B0, `(.L_x_1695) ;  /* 0x000004c000007945 */ /* 0x000fe20003800000 */
[----:B------:R-:W-:Y:S02]  /*96d0*/  CS2R R4, SRZ ;  /* 0x0000000000047805 */ /* 0x000fe4000001ff00 */
[----:B------:R-:W4:Y:S01]  /*96e0*/  S2R R11, SR_CTAID.Y ;  /* 0x00000000000b7919 */ /* 0x000f220000002600 */
[----:B---3--:R-:W-:Y:S01]  /*96f0*/  ISETP.NE.AND P0, PT, R15, RZ, PT ;  /* 0x000000ff0f00720c */ /* 0x008fe20003f05270 */
[----:B----4-:R-:W-:-:S12]  /*9700*/  IMAD R11, R11, c[0x0][0x1d8], R13 ;  /* 0x000076000b0b7a24 */ /* 0x010fd800078e020d */
[----:B------:R-:W-:-:S04]  /*9710*/  @P0 IMAD.MOV.U32 R3, RZ, RZ, c[0x0][0x268] ;  /* 0x00009a00ff030624 */ /* 0x000fc800078e00ff */
[----:B------:R-:W-:-:S04]  /*9720*/  @P0 IMAD R3, R11, R3, c[0x0][0x1ec] ;  /* 0x00007b000b030624 */ /* 0x000fc800078e0203 */
[----:B------:R-:W-:-:S05]  /*9730*/  @P0 IMAD R3, R3, c[0x0][0x1d4], RZ ;  /* 0x0000750003030a24 */ /* 0x000fca00078e02ff */
[----:B------:R-:W-:Y:S02]  /*9740*/  @P0 SHF.R.S32.HI R5, RZ, 0x1f, R3 ;  /* 0x0000001fff050819 */ /* 0x000fe40000011403 */
[----:B------:R-:W-:Y:S01]  /*9750*/  @P0 MOV R4, R3 ;  /* 0x0000000300040202 */ /* 0x000fe20000000f00 */
[----:B------:R-:W-:Y:S05]  /*9760*/  @P1 BRA `(.L_x_1696) ;  /* 0x0000041000001947 */ /* 0x000fea0003800000 */
[----:B------:R-:W3:Y:S01]  /*9770*/  LDL R11, [R1+0x190] ;  /* 0x00019000010b7983 */ /* 0x000ee20000100800 */
[----:B-1----:R-:W-:Y:S01]  /*9780*/  FADD.FTZ R7, R7, 9.9999999747524270788e-07 ;  /* 0x358637bd07077421 */ /* 0x002fe20000010000 */
[----:B------:R-:W-:Y:S03]  /*9790*/  BSSY B1, `(.L_x_1697) ;  /* 0x000001c000017945 */ /* 0x000fe60003800000 */
[----:B------:R1:W4:Y:S01]  /*97a0*/  MUFU.RCP R13, R7 ;  /* 0x00000007000d7308 */ /* 0x0003220000001000 */
[----:B---3--:R-:W-:-:S04]  /*97b0*/  LOP3.LUT R3, RZ, R11, RZ, 0x33, !PT ;  /* 0x0000000bff037212 */ /* 0x008fc800078e33ff */
[----:B------:R-:W-:-:S04]  /*97c0*/  IADD3 R3, -R10, UR40, R3 ;  /* 0x000000280a037c10 */ /* 0x000fc8000fffe103 */
[C---:B------:R-:W-:Y:S02]  /*97d0*/  LEA.HI R6, R3.reuse, 0x1, RZ, 0x18 ;  /* 0x0000000103067811 */ /* 0x040fe400078fc0ff */
[----:B------:R-:W-:Y:S01]  /*97e0*/  ISETP.GE.U32.AND P1, PT, R3, 0x300, PT ;  /* 0x000003000300780c */ /* 0x000fe20003f26070 */
[----:B------:R-:W-:Y:S01]  /*97f0*/  IMAD.IADD R3, R10, 0x1, R11 ;  /* 0x000000010a037824 */ /* 0x000fe200078e020b */
[----:B------:R-:W-:-:S13]  /*9800*/  LOP3.LUT P3, R8, R6, 0x3, RZ, 0xc0, !PT ;  /* 0x0000000306087812 */ /* 0x000fda000786c0ff */
[----:B------:R-:W-:Y:S05]  /*9810*/  @!P3 BRA `(.L_x_1698) ;  /* 0x000001300000b947 */ /* 0x000fea0003800000 */
[----:B-1--4-:R-:W-:Y:S02]  /*9820*/  IADD3 R11, P3, R3, R4, RZ ;  /* 0x00000004030b7210 */ /* 0x012fe40007f7e0ff */
[----:B0-----:R-:W-:Y:S02]  /*9830*/  SHF.L.U32 R16, R10, 0x2, RZ ;  /* 0x000000020a107819 */ /* 0x001fe400000006ff */
[----:B------:R-:W-:Y:S02]  /*9840*/  LEA R10, P4, R11, c[0x0][0x260], 0x2 ;  /* 0x000098000b0a7a11 */ /* 0x000fe400078810ff */
[----:B------:R-:W-:Y:S02]  /*9850*/  LEA.HI.X.SX32 R6, R3, R5, 0x1, P3 ;  /* 0x0000000503067211 */ /* 0x000fe400018f0eff */
[----:B------:R-:W-:Y:S02]  /*9860*/  IADD3 R9, R16, 0x440, RZ ;  /* 0x0000044010097810 */ /* 0x000fe40007ffe0ff */
[----:B------:R-:W-:-:S03]  /*9870*/  LEA.HI.X R11, R11, c[0x0][0x264], R6, 0x2, P4 ;  /* 0x000099000b0b7a11 */ /* 0x000fc600020f1406 */
.L_x_1699:
[----:B-1----:R-:W0:Y:S01]  /*9880*/  LDS R6, [R9] ;  /* 0x0000000009067984 */ /* 0x002e220000000800 */
[----:B------:R-:W-:-:S02]  /*9890*/  @P0 MOV R7, R11 ;  /* 0x0000000b00070202 */ /* 0x000fc40000000f00 */
[----:B------:R-:W-:Y:S02]  /*98a0*/  IADD3 R8, R8, -0x1, RZ ;  /* 0xffffffff08087810 */ /* 0x000fe40007ffe0ff */
[----:B------:R-:W-:Y:S02]  /*98b0*/  IADD3 R3, R3, 0x100, RZ ;  /* 0x0000010003037810 */ /* 0x000fe40007ffe0ff */
[----:B------:R-:W-:Y:S01]  /*98c0*/  ISETP.NE.AND P4, PT, R8, RZ, PT ;  /* 0x000000ff0800720c */ /* 0x000fe20003f85270 */
[----:B0-2---:R-:W-:Y:S02]  /*98d0*/  FMUL.FTZ R12, R6, R13 ;  /* 0x0000000d060c7220 */ /* 0x005fe40000410000 */
[----:B------:R-:W-:Y:S01]  /*98e0*/  @P0 IMAD.MOV.U32 R6, RZ, RZ, R10 ;  /* 0x000000ffff060224 */ /* 0x000fe200078e000a */
[----:B------:R-:W-:Y:S02]  /*98f0*/  IADD3 R10, P3, R10, 0x400, RZ ;  /* 0x000004000a0a7810 */ /* 0x000fe40007f7e0ff */
[----:B------:R0:W-:Y:S03]  /*9900*/  STS [R9], R12 ;  /* 0x0000000c09007388 */ /* 0x0001e60000000800 */
[----:B------:R-:W-:Y:S01]  /*9910*/  IMAD.X R11, RZ, RZ, R11, P3 ;  /* 0x000000ffff0b7224 */ /* 0x000fe200018e060b */
[----:B------:R1:W-:Y:S01]  /*9920*/  @P0 STG.E [R6.64], R12 ;  /* 0x0000000c06000986 */ /* 0x0003e2000c101924 */
[----:B0-----:R-:W-:-:S02]  /*9930*/  IADD3 R9, R9, 0x400, RZ ;  /* 0x0000040009097810 */ /* 0x001fc40007ffe0ff */
[----:B------:R-:W-:Y:S05]  /*9940*/  @P4 BRA `(.L_x_1699) ;  /* 0xffffff3000004947 */ /* 0x000fea000383ffff */
.L_x_1698:
[----:B-1--4-:R-:W-:Y:S05]  /*9950*/  BSYNC B1 ;  /* 0x0000000000017941 */ /* 0x012fea0003800000 */
.L_x_1697:
[----:B------:R-:W-:Y:S05]  /*9960*/  @!P1 BRA `(.L_x_1696) ;  /* 0x0000021000009947 */ /* 0x000fea0003800000 */
[----:B------:R-:W3:Y:S01]  /*9970*/  LDL R7, [R1+0x190] ;  /* 0x0001900001077983 */ /* 0x000ee20000100800 */
[C---:B------:R-:W-:Y:S02]  /*9980*/  IADD3 R11, P0, R3.reuse, R4, RZ ;  /* 0x00000004030b7210 */ /* 0x040fe40007f1e0ff */
[C---:B------:R-:W-:Y:S02]  /*9990*/  LEA R4, R3.reuse, 0x800, 0x2 ;  /* 0x0000080003047811 */ /* 0x040fe400078e10ff */
[----:B------:R-:W-:Y:S02]  /*99a0*/  LEA.HI.X.SX32 R6, R3, R5, 0x1, P0 ;  /* 0x0000000503067211 */ /* 0x000fe400000f0eff */
[----:B------:R-:W-:Y:S02]  /*99b0*/  LEA R10, P0, R11, c[0x0][0x260], 0x2 ;  /* 0x000098000b0a7a11 */ /* 0x000fe400078010ff */
[----:B------:R-:W-:Y:S02]  /*99c0*/  ISETP.NE.AND P3, PT, R15, RZ, PT ;  /* 0x000000ff0f00720c */ /* 0x000fe40003f65270 */
[----:B------:R-:W-:Y:S01]  /*99d0*/  LEA.HI.X R11, R11, c[0x0][0x264], R6, 0x2, P0 ;  /* 0x000099000b0b7a11 */ /* 0x000fe200000f1406 */
[----:B---3--:R-:W-:-:S05]  /*99e0*/  IMAD R4, R7, -0x4, R4 ;  /* 0xfffffffc07047824 */ /* 0x008fca00078e0204 */
[----:B------:R-:W-:-:S05]  /*99f0*/  IADD3 R6, R4, 0x440, RZ ;  /* 0x0000044004067810 */ /* 0x000fca0007ffe0ff */
.L_x_1700:
[----:B------:R-:W1:Y:S01]  /*9a00*/  LDS R4, [R6+-0x800] ;  /* 0xfff8000006047984 */ /* 0x000e620000000800 */
[----:B------:R-:W-:Y:S02]  /*9a10*/  MOV R5, R11 ;  /* 0x0000000b00057202 */ /* 0x000fe40000000f00 */
[----:B------:R-:W-:Y:S01]  /*9a20*/  IADD3 R3, R3, 0x400, RZ ;  /* 0x0000040003037810 */ /* 0x000fe20007ffe0ff */
[----:B------:R-:W3:Y:S03]  /*9a30*/  LDS R7, [R6+-0x400] ;  /* 0xfffc000006077984 */ /* 0x000ee60000000800 */
[----:B------:R-:W-:Y:S01]  /*9a40*/  ISETP.GE.AND P0, PT, R3, UR40, PT ;  /* 0x0000002803007c0c */ /* 0x000fe2000bf06270 */
[----:B------:R-:W4:Y:S04]  /*9a50*/  LDS R8, [R6] ;  /* 0x0000000006087984 */ /* 0x000f280000000800 */
[----:B------:R-:W5:Y:S01]  /*9a60*/  LDS R9, [R6+0x400] ;  /* 0x0004000006097984 */ /* 0x000f620000000800 */
[-C--:B-1----:R-:W-:Y:S01]  /*9a70*/  FMUL.FTZ R15, R4, R13.reuse ;  /* 0x0000000d040f7220 */ /* 0x082fe20000410000 */
[----:B------:R-:W-:Y:S01]  /*9a80*/  MOV R4, R10 ;  /* 0x0000000a00047202 */ /* 0x000fe20000000f00 */
[----:B---3--:R-:W-:-:S03]  /*9a90*/  FMUL.FTZ R7, R7, R13 ;  /* 0x0000000d07077220 */ /* 0x008fc60000410000 */
[----:B------:R-:W-:Y:S01]  /*9aa0*/  IADD3 R10, P1, R4, 0x1000, RZ ;  /* 0x00001000040a7810 */ /* 0x000fe20007f3e0ff */
[----:B------:R-:W-:Y:S01]  /*9ab0*/  @P3 STG.E [R4.64], R15 ;  /* 0x0000000f04003986 */ /* 0x000fe2000c101924 */
[----:B0---4-:R-:W-:-:S03]  /*9ac0*/  FMUL.FTZ R17, R8, R13 ;  /* 0x0000000d08117220 */ /* 0x011fc60000410000 */
[----:B------:R-:W-:Y:S01]  /*9ad0*/  @P3 STG.E [R4.64+0x400], R7 ;  /* 0x0004000704003986 */ /* 0x000fe2000c101924 */
[----:B------:R-:W-:Y:S02]  /*9ae0*/  IMAD.X R11, RZ, RZ, R5, P1 ;  /* 0x000000ffff0b7224 */ /* 0x000fe400008e0605 */
[----:B-----5:R-:W-:Y:S01]  /*9af0*/  FMUL.FTZ R9, R9, R13 ;  /* 0x0000000d09097220 */ /* 0x020fe20000410000 */
        /* <DEDUP_REMOVED lines=8> */
.L_x_1696:
[----:B------:R-:W-:Y:S05]  /*9b80*/  BSYNC B0 ;  /* 0x0000000000007941 */ /* 0x000fea0003800000 */
.L_x_1695:
[----:B------:R-:W3:Y:S01]  /*9b90*/  LDL.LU R3, [R1+0x1a0] ;  /* 0x0001a00001037983 */ /* 0x000ee20000300800 */
[----:B------:R-:W-:Y:S01]  /*9ba0*/  USHF.R.S32.HI UR4, URZ, 0x1f, UR39 ;  /* 0x0000001f3f047899 */ /* 0x000fe20008011427 */
[----:B------:R-:W-:Y:S01]  /*9bb0*/  SHF.R.S32.HI R14, RZ, 0x5, R14 ;  /* 0x00000005ff0e7819 */ /* 0x000fe2000001140e */
[----:B------:R-:W-:Y:S01]  /*9bc0*/  ULDC UR5, c[0x0][0x1d4] ;  /* 0x0000750000057ab9 */ /* 0x000fe20000000800 */
[----:B0-----:R-:W0:Y:S01]  /*9bd0*/  S2R R45, SR_CTAID.X ;  /* 0x00000000002d7919 */ /* 0x001e220000002500 */
[----:B------:R-:W-:Y:S01]  /*9be0*/  ULEA.HI UR4, UR4, UR39, URZ, 0x3 ;  /* 0x0000002704047291 */ /* 0x000fe2000f8f183f */
[C---:B------:R-:W-:Y:S01]  /*9bf0*/  ISETP.GT.OR P1, PT, R0.reuse, 0x17, P2 ;  /* 0x000000170000780c */ /* 0x040fe20001724670 */
[----:B------:R-:W-:Y:S01]  /*9c00*/  UIMAD UR5, UR5, 0x60, URZ ;  /* 0x00000060050578a4 */ /* 0x000fe2000f8e023f */
[----:B------:R-:W0:Y:S01]  /*9c10*/  S2R R5, SR_CTAID.Y ;  /* 0x0000000000057919 */ /* 0x000e220000002600 */
[----:B------:R-:W-:Y:S01]  /*9c20*/  ULOP3.LUT UR4, UR4, 0xfffffff8, URZ, 0xc0, !UPT ;  /* 0xfffffff804047892 */ /* 0x000fe2000f8ec03f */
[----:B------:R-:W-:Y:S01]  /*9c30*/  BSSY B0, `(.L_x_1701) ;  /* 0x000001b000007945 */ /* 0x000fe20003800000 */
[----:B------:R-:W-:Y:S01]  /*9c40*/  HFMA2.MMA R11, -RZ, RZ, 0, 0 ;  /* 0x00000000ff0b7435 */ /* 0x000fe200000001ff */
[----:B------:R-:W-:Y:S01]  /*9c50*/  ISETP.GT.AND P3, PT, R0, 0x17, PT ;  /* 0x000000170000780c */ /* 0x000fe20003f64270 */
[----:B------:R-:W-:Y:S01]  /*9c60*/  UIADD3 UR4, UR39, -UR4, URZ ;  /* 0x8000000427047290 */ /* 0x000fe2000fffe03f */
[----:B-1----:R-:W-:-:S05]  /*9c70*/  CS2R R6, SRZ ;  /* 0x0000000000067805 */ /* 0x002fca000001ff00 */
[C---:B------:R-:W-:Y:S02]  /*9c80*/  ISETP.NE.OR P1, PT, R14.reuse, UR4, P1 ;  /* 0x000000040e007c0c */ /* 0x040fe40008f25670 */
[----:B------:R-:W-:Y:S01]  /*9c90*/  ISETP.NE.AND P0, PT, R14, UR4, PT ;  /* 0x000000040e007c0c */ /* 0x000fe2000bf05270 */
[----:B0-2---:R-:W-:Y:S02]  /*9ca0*/  IMAD R12, R5, c[0x0][0x1d8], R45 ;  /* 0x00007600050c7a24 */ /* 0x005fe400078e022d */
[----:B---3--:R-:W-:Y:S01]  /*9cb0*/  IMAD R4, R3, c[0x0][0x1d8], RZ ;  /* 0x0000760003047a24 */ /* 0x008fe200078e02ff */
[----:B------:R-:W-:-:S03]  /*9cc0*/  SHF.L.U32 R3, R0, 0x2, RZ ;  /* 0x0000000200037819 */ /* 0x000fc600000006ff */
[----:B------:R-:W-:Y:S02]  /*9cd0*/  IMAD R4, R4, c[0x0][0x1d0], R45 ;  /* 0x0000740004047a24 */ /* 0x000fe400078e022d */
[--C-:B------:R-:W-:Y:S02]  /*9ce0*/  IMAD R15, R12, UR5, R3.reuse ;  /* 0x000000050c0f7c24 */ /* 0x100fe4000f8e0203 */
[----:B------:R-:W-:Y:S02]  /*9cf0*/  IMAD R41, R4, UR5, R3 ;  /* 0x0000000504297c24 */ /* 0x000fe4000f8e0203 */
[----:B------:R-:W-:Y:S01]  /*9d00*/  CS2R R4, SRZ ;  /* 0x0000000000047805 */ /* 0x000fe2000001ff00 */
[----:B------:R-:W-:Y:S02]  /*9d10*/  SHF.R.S32.HI R13, RZ, 0x1f, R15 ;  /* 0x0000001fff0d7819 */ /* 0x000fe4000001140f */
[----:B------:R-:W-:Y:S01]  /*9d20*/  SHF.R.S32.HI R43, RZ, 0x1f, R41 ;  /* 0x0000001fff2b7819 */ /* 0x000fe20000011429 */
[----:B------:R-:W-:Y:S05]  /*9d30*/  @P1 BRA `(.L_x_1702) ;  /* 0x000000a000001947 */ /* 0x000fea0003800000 */
[----:B------:R-:W-:Y:S01]  /*9d40*/  ISETP.NE.U32.AND P1, PT, RZ, c[0x0][0x190], PT ;  /* 0x00006400ff007a0c */ /* 0x000fe20003f25070 */
[----:B------:R-:W-:Y:S01]  /*9d50*/  CS2R R6, SRZ ;  /* 0x0000000000067805 */ /* 0x000fe2000001ff00 */
[----:B------:R-:W-:-:S02]  /*9d60*/  CS2R R4, SRZ ;  /* 0x0000000000047805 */ /* 0x000fc4000001ff00 */
[----:B------:R-:W-:-:S13]  /*9d70*/  ISETP.NE.AND.EX P1, PT, RZ, c[0x0][0x194], PT, P1 ;  /* 0x00006500ff007a0c */ /* 0x000fda0003f25310 */
[----:B------:R-:W-:Y:S05]  /*9d80*/  @!P1 BRA `(.L_x_1703) ;  /* 0x0000004000009947 */ /* 0x000fea0003800000 */
[----:B------:R-:W-:Y:S02]  /*9d90*/  IMAD.MOV.U32 R5, RZ, RZ, 0x4 ;  /* 0x00000004ff057424 */ /* 0x000fe400078e00ff */
[----:B------:R-:W-:-:S04]  /*9da0*/  IMAD R4, R45, 0x60, R3 ;  /* 0x000000602d047824 */ /* 0x000fc800078e0203 */
[----:B------:R-:W-:-:S06]  /*9db0*/  IMAD.WIDE R4, R4, R5, c[0x0][0x190] ;  /* 0x0000640004047625 */ /* 0x000fcc00078e0205 */
[----:B------:R-:W5:Y:S02]  /*9dc0*/  LDG.E.128 R4, [R4.64] ;  /* 0x0000002404047981 */ /* 0x000f64000c1e1d00 */
.L_x_1703:
[----:B-----5:R0:W-:Y:S02]  /*9dd0*/  STS.128 [R0.X16+0x240], R4 ;  /* 0x0002400400007388 */ /* 0x0201e4000000cc00 */
.L_x_1702:
[----:B------:R-:W-:Y:S05]  /*9de0*/  BSYNC B0 ;  /* 0x0000000000007941 */ /* 0x000fea0003800000 */
.L_x_1701:
        /* <DEDUP_REMOVED lines=12> */
[----:B------:R-:W-:Y:S02]  /*9eb0*/  SHF.R.S32.HI R20, RZ, 0x1f, R18 ;  /* 0x0000001fff147819 */ /* 0x000fe40000011412 */
[----:B------:R-:W-:-:S04]  /*9ec0*/  IADD3 R8, P1, R15, R18, RZ ;  /* 0x000000120f087210 */ /* 0x000fc80007f3e0ff */
[----:B------:R-:W-:Y:S02]  /*9ed0*/  IADD3.X R9, R13, R20, RZ, P1, !PT ;  /* 0x000000140d097210 */ /* 0x000fe40000ffe4ff */
        /* <DEDUP_REMOVED lines=12> */
[----:B------:R-:W-:Y:S01]  /*9fa0*/  IMAD.MOV.U32 R27, RZ, RZ, R25 ;  /* 0x000000ffff1b7224 */ /* 0x000fe200078e0019 */
        /* <DEDUP_REMOVED lines=9> */
[----:B------:R-:W-:-:S04]  /*a040*/  IADD3 R18, P1, R41, R18, RZ ;  /* 0x0000001229127210 */ /* 0x000fc80007f3e0ff */
[----:B------:R-:W-:Y:S02]  /*a050*/  IADD3.X R9, R43, R20, RZ, P1, !PT ;  /* 0x000000142b097210 */ /* 0x000fe40000ffe4ff */
[----:B------:R-:W-:-:S04]  /*a060*/  LEA R8, P1, R18, c[0x0][0x1a0], 0x2 ;  /* 0x0000680012087a11 */ /* 0x000fc800078210ff */
[----:B------:R-:W-:Y:S02]  /*a070*/  LEA.HI.X R9, R18, c[0x0][0x1a4], R9, 0x2, P1 ;  /* 0x0000690012097a11 */ /* 0x000fe400008f1409 */
[----:B------:R1:W2:Y:S04]  /*a080*/  LDS R18, [R14.X4+0x440] ;  /* 0x000440000e127984 */ /* 0x0002a80000004800 */
        /* <DEDUP_REMOVED lines=17> */
.L_x_1710:
[C---:B-12--5:R-:W-:Y:S01]  /*a1a0*/  FFMA.FTZ R8, R18.reuse, R8, RZ ;  /* 0x0000000812087223 */ /* 0x066fe200000100ff */
[----:B------:R-:W-:Y:S01]  /*a1b0*/  IADD3 R27, R25, 0x8, RZ ;  /* 0x00000008191b7810 */ /* 0x000fe20007ffe0ff */
[C---:B------:R-:W-:Y:S02]  /*a1c0*/  FFMA.FTZ R9, R18.reuse, R9, RZ ;  /* 0x0000000912097223 */ /* 0x040fe400000100ff */
[C---:B------:R-:W-:Y:S02]  /*a1d0*/  FFMA.FTZ R10, R18.reuse, R10, RZ ;  /* 0x0000000a120a7223 */ /* 0x040fe400000100ff */
[----:B------:R-:W-:Y:S02]  /*a1e0*/  FFMA.FTZ R11, R18, R11, RZ ;  /* 0x0000000b120b7223 */ /* 0x000fe400000100ff */
.L_x_1709:
[----:B------:R-:W-:Y:S05]  /*a1f0*/  BSYNC B2 ;  /* 0x0000000000027941 */ /* 0x000fea0003800000 */
.L_x_1708:
[----:B------:R-:W-:-:S13]  /*a200*/  LOP3.LUT P1, RZ, R19, 0xfffffff8, RZ, 0xc0, !PT ;  /* 0xfffffff813ff7812 */ /* 0x000fda000782c0ff */
[----:B------:R-:W-:Y:S05]  /*a210*/  @!P1 BRA `(.L_x_1707) ;  /* 0x000003f000009947 */ /* 0x000fea0003800000 */
[C---:B------:R-:W-:Y:S01]  /*a220*/  IMAD R18, R27.reuse, 0x60, RZ ;  /* 0x000000601b127824 */ /* 0x040fe200078e02ff */
[----:B------:R-:W-:Y:S01]  /*a230*/  LEA R19, R27, 0x20, 0x2 ;  /* 0x000000201b137811 */ /* 0x000fe200078e10ff */
[----:B------:R-:W-:Y:S02]  /*a240*/  ULDC UR4, c[0x0][0x1ec] ;  /* 0x00007b0000047ab9 */ /* 0x000fe40000000800 */
[----:B------:R-:W-:Y:S01]  /*a250*/  UISETP.NE.AND UP0, UPT, URZ, UR4, UPT ;  /* 0x000000043f00728c */ /* 0x000fe2000bf05270 */
[----:B------:R-:W-:Y:S01]  /*a260*/  SHF.R.S32.HI R20, RZ, 0x1f, R18 ;  /* 0x0000001fff147819 */ /* 0x000fe20000011412 */
[----:B------:R-:W-:Y:S01]  /*a270*/  IMAD R19, R26, -0x4, R19 ;  /* 0xfffffffc1a137824 */ /* 0x000fe200078e0213 */
[-C--:B------:R-:W-:Y:S02]  /*a280*/  IADD3 R29, P4, R15, R18.reuse, RZ ;  /* 0x000000120f1d7210 */ /* 0x080fe40007f9e0ff */
[----:B------:R-:W-:Y:S02]  /*a290*/  IADD3 R21, P1, R41, R18, RZ ;  /* 0x0000001229157210 */ /* 0x000fe40007f3e0ff */
[----:B------:R-:W-:-:S02]  /*a2a0*/  IADD3.X R26, R13, R20, RZ, P4, !PT ;  /* 0x000000140d1a7210 */ /* 0x000fc400027fe4ff */
[----:B------:R-:W-:Y:S01]  /*a2b0*/  LEA R18, P4, R29, c[0x0][0x1a0], 0x2 ;  /* 0x000068001d127a11 */ /* 0x000fe200078810ff */
[----:B------:R-:W-:Y:S01]  /*a2c0*/  IMAD.X R20, R43, 0x1, R20, P1 ;  /* 0x000000012b147824 */ /* 0x000fe200008e0614 */
[----:B------:R-:W-:Y:S02]  /*a2d0*/  LEA R28, P5, R21, c[0x0][0x1a0], 0x2 ;  /* 0x00006800151c7a11 */ /* 0x000fe400078a10ff */
[----:B------:R-:W-:Y:S02]  /*a2e0*/  LEA.HI.X R29, R29, c[0x0][0x1a4], R26, 0x2, P4 ;  /* 0x000069001d1d7a11 */ /* 0x000fe400020f141a */
[----:B------:R-:W-:Y:S02]  /*a2f0*/  PLOP3.LUT P2, PT, PT, PT, UP0, 0x80, 0x0 ;  /* 0x000000000000781c */ /* 0x000fe40003f4f008 */
[----:B------:R-:W-:Y:S02]  /*a300*/  LEA.HI.X R21, R21, c[0x0][0x1a4], R20, 0x2, P5 ;  /* 0x0000690015157a11 */ /* 0x000fe400028f1414 */
[----:B------:R-:W-:-:S03]  /*a310*/  IADD3 R26, R19, 0x440, RZ ;  /* 0x00000440131a7810 */ /* 0x000fc60007ffe0ff */
.L_x_1713:
[----:B------:R-:W-:Y:S02]  /*a320*/  MOV R20, R28 ;  /* 0x0000001c00147202 */ /* 0x000fe40000000f00 */
[----:B------:R-:W-:-:S02]  /*a330*/  MOV R19, R29 ;  /* 0x0000001d00137202 */ /* 0x000fc40000000f00 */
[----:B------:R-:W-:Y:S01]  /*a340*/  ISETP.NE.AND P1, PT, R2, RZ, PT ;  /* 0x000000ff0200720c */ /* 0x000fe20003f25270 */
[----:B------:R1:W5:Y:S01]  /*a350*/  LDG.E.128 R28, [R20.64] ;  /* 0x00000024141c7981 */ /* 0x000362000c1e1d00 */
[----:B------:R-:W-:Y:S11]  /*a360*/  @P2 BRA `(.L_x_1711) ;  /* 0x000000b000002947 */ /* 0x000ff60003800000 */
[----:B------:R-:W2:Y:S04]  /*a370*/  @P1 LDG.E.128 R36, [R22.64] ;  /* 0x0000002416241981 */ /* 0x000ea8000c1e1d00 */
[----:B------:R-:W3:Y:S02]  /*a380*/  LDS.128 R32, [R0.X16+0x240] ;  /* 0x0002400000207984 */ /* 0x000ee4000000cc00 */
[----:B---3-5:R-:W-:Y:S02]  /*a390*/  FADD.FTZ R28, R28, R32 ;  /* 0x000000201c1c7221 */ /* 0x028fe40000010000 */
[----:B------:R-:W-:-:S02]  /*a3a0*/  FADD.FTZ R29, R29, R33 ;  /* 0x000000211d1d7221 */ /* 0x000fc40000010000 */
[----:B------:R-:W-:Y:S02]  /*a3b0*/  FADD.FTZ R30, R30, R34 ;  /* 0x000000221e1e7221 */ /* 0x000fe40000010000 */
[----:B------:R-:W-:Y:S02]  /*a3c0*/  FADD.FTZ R31, R31, R35 ;  /* 0x000000231f1f7221 */ /* 0x000fe40000010000 */
[----:B--2---:R-:W-:Y:S02]  /*a3d0*/  @P1 FMUL.FTZ R28, R28, R36 ;  /* 0x000000241c1c1220 */ /* 0x004fe40000410000 */
[----:B------:R-:W-:Y:S02]  /*a3e0*/  @P1 FMUL.FTZ R29, R29, R37 ;  /* 0x000000251d1d1220 */ /* 0x000fe40000410000 */
[----:B------:R-:W-:Y:S02]  /*a3f0*/  @P1 FMUL.FTZ R30, R30, R38 ;  /* 0x000000261e1e1220 */ /* 0x000fe40000410000 */
[----:B------:R-:W-:-:S05]  /*a400*/  @P1 FMUL.FTZ R31, R31, R39 ;  /* 0x000000271f1f1220 */ /* 0x000fca0000410000 */
[----:B------:R2:W-:Y:S02]  /*a410*/  STG.E.128 [R18.64], R28 ;  /* 0x0000001c12007986 */ /* 0x0005e4000c101d24 */
.L_x_1711:
[----:B------:R3:W5:Y:S04]  /*a420*/  LDG.E.128 R36, [R20.64+0xc00] ;  /* 0x000c002414247981 */ /* 0x000768000c1e1d00 */
[----:B------:R-:W4:Y:S02]  /*a430*/  LDS R32, [R26+-0x20] ;  /* 0xffffe0001a207984 */ /* 0x000f240000000800 */
[C---:B----45:R-:W-:Y:S02]  /*a440*/  FFMA.FTZ R33, R32.reuse, R28, R8 ;  /* 0x0000001c20217223 */ /* 0x070fe40000010008 */
[C---:B------:R-:W-:Y:S02]  /*a450*/  FFMA.FTZ R34, R32.reuse, R29, R9 ;  /* 0x0000001d20227223 */ /* 0x040fe40000010009 */
[----:B--2---:R-:W-:-:S02]  /*a460*/  FFMA.FTZ R30, R32, R30, R10 ;  /* 0x0000001e201e7223 */ /* 0x004fc4000001000a */
[----:B------:R-:W-:Y:S01]  /*a470*/  FFMA.FTZ R32, R32, R31, R11 ;  /* 0x0000001f20207223 */ /* 0x000fe2000001000b */
[----:B------:R-:W-:Y:S05]  /*a480*/  @P2 BRA `(.L_x_1712) ;  /* 0x000000b000002947 */ /* 0x000fea0003800000 */
[----:B---3--:R-:W2:Y:S04]  /*a490*/  @P1 LDG.E.128 R8, [R22.64] ;  /* 0x0000002416081981 */ /* 0x008ea8000c1e1d00 */
[----:B------:R-:W3:Y:S02]  /*a4a0*/  LDS.128 R48, [R0.X16+0x240] ;  /* 0x0002400000307984 */ /* 0x000ee4000000cc00 */
[----:B---3--:R-:W-:Y:S02]  /*a4b0*/  FADD.FTZ R36, R48, R36 ;  /* 0x0000002430247221 */ /* 0x008fe40000010000 */
[----:B------:R-:W-:Y:S02]  /*a4c0*/  FADD.FTZ R37, R49, R37 ;  /* 0x0000002531257221 */ /* 0x000fe40000010000 */
[----:B------:R-:W-:-:S02]  /*a4d0*/  FADD.FTZ R38, R50, R38 ;  /* 0x0000002632267221 */ /* 0x000fc40000010000 */
[----:B------:R-:W-:Y:S02]  /*a4e0*/  FADD.FTZ R39, R51, R39 ;  /* 0x0000002733277221 */ /* 0x000fe40000010000 */
[----:B--2---:R-:W-:Y:S02]  /*a4f0*/  @P1 FMUL.FTZ R36, R36, R8 ;  /* 0x0000000824241220 */ /* 0x004fe40000410000 */
[----:B------:R-:W-:Y:S02]  /*a500*/  @P1 FMUL.FTZ R37, R37, R9 ;  /* 0x0000000925251220 */ /* 0x000fe40000410000 */
[----:B------:R-:W-:Y:S02]  /*a510*/  @P1 FMUL.FTZ R38, R38, R10 ;  /* 0x0000000a26261220 */ /* 0x000fe40000410000 */
[----:B------:R-:W-:-:S05]  /*a520*/  @P1 FMUL.FTZ R39, R39, R11 ;  /* 0x0000000b27271220 */ /* 0x000fca0000410000 */
[----:B------:R2:W-:Y:S02]  /*a530*/  STG.E.128 [R18.64+0xc00], R36 ;  /* 0x000c002412007986 */ /* 0x0005e4000c101d24 */
.L_x_1712:
[----:B---3--:R3:W4:Y:S01]  /*a540*/  LDS R11, [R26] ;  /* 0x000000001a0b7984 */ /* 0x0087220000000800 */
[----:B--2---:R-:W-:Y:S02]  /*a550*/  IADD3 R18, P1, R18, 0x1800, RZ ;  /* 0x0000180012127810 */ /* 0x004fe40007f3e0ff */
[----:B------:R-:W-:Y:S02]  /*a560*/  IADD3 R27, R27, 0x10, RZ ;  /* 0x000000101b1b7810 */ /* 0x000fe40007ffe0ff */
[----:B------:R-:W-:Y:S01]  /*a570*/  IADD3 R28, P4, R20, 0x1800, RZ ;  /* 0x00001800141c7810 */ /* 0x000fe20007f9e0ff */
[----:B------:R-:W-:Y:S01]  /*a580*/  IMAD.X R29, RZ, RZ, R19, P1 ;  /* 0x000000ffff1d7224 */ /* 0x000fe200008e0613 */
[----:B------:R-:W-:Y:S02]  /*a590*/  ISETP.GE.AND P1, PT, R27, R24, PT ;  /* 0x000000181b00720c */ /* 0x000fe40003f26270 */
[----:B-1----:R-:W-:Y:S02]  /*a5a0*/  IADD3.X R21, RZ, R21, RZ, P4, !PT ;  /* 0x00000015ff157210 */ /* 0x002fe400027fe4ff */
[----:B---3--:R-:W-:Y:S01]  /*a5b0*/  IADD3 R26, R26, 0x40, RZ ;  /* 0x000000401a1a7810 */ /* 0x008fe20007ffe0ff */
[----:B----4-:R-:W-:-:S02]  /*a5c0*/  FFMA.FTZ R8, R11, R36, R33 ;  /* 0x000000240b087223 */ /* 0x010fc40000010021 */
[C---:B------:R-:W-:Y:S02]  /*a5d0*/  FFMA.FTZ R9, R11.reuse, R37, R34 ;  /* 0x000000250b097223 */ /* 0x040fe40000010022 */
[C---:B------:R-:W-:Y:S02]  /*a5e0*/  FFMA.FTZ R10, R11.reuse, R38, R30 ;  /* 0x000000260b0a7223 */ /* 0x040fe4000001001e */
[----:B------:R-:W-:Y:S02]  /*a5f0*/  FFMA.FTZ R11, R11, R39, R32 ;  /* 0x000000270b0b7223 */ /* 0x000fe40000010020 */
[----:B------:R-:W-:Y:S05]  /*a600*/  @!P1 BRA `(.L_x_1713) ;  /* 0xfffffd1000009947 */ /* 0x000fea000383ffff */
.L_x_1707:
[----:B------:R-:W-:Y:S05]  /*a610*/  BSYNC B1 ;  /* 0x0000000000017941 */ /* 0x000fea0003800000 */
.L_x_1706:
[----:B------:R-:W-:-:S13]  /*a620*/  ISETP.GE.AND P1, PT, R25, UR39, PT ;  /* 0x0000002719007c0c */ /* 0x000fda000bf26270 */
[----:B------:R-:W-:Y:S05]  /*a630*/  @P1 BRA `(.L_x_1705) ;  /* 0x00000bf000001947 */ /* 0x000fea0003800000 */
[----:B------:R-:W2:Y:S01]  /*a640*/  LDL R40, [R1+0x190] ;  /* 0x0001900001287983 */ /* 0x000ea20000100800 */
[----:B------:R-:W-:Y:S01]  /*a650*/  MOV R19, UR40 ;  /* 0x0000002800137c02 */ /* 0x000fe20008000f00 */
[----:B------:R-:W-:Y:S01]  /*a660*/  HFMA2.MMA R21, -RZ, RZ, 0, 2.384185791015625e-07 ;  /* 0x00000004ff157435 */ /* 0x000fe200000001ff */
[----:B------:R-:W-:Y:S02]  /*a670*/  BSSY B1, `(.L_x_1714) ;  /* 0x000003e000017945 */ /* 0x000fe40003800000 */
[----:B------:R-:W-:-:S05]  /*a680*/  IADD3 R18, -R14, -0x2, R19 ;  /* 0xfffffffe0e127810 */ /* 0x000fca0007ffe113 */
[----:B--2---:R-:W-:Y:S02]  /*a690*/  IMAD.IADD R22, R18, 0x1, -R40 ;  /* 0x0000000112167824 */ /* 0x004fe400078e0a28 */
        /* <DEDUP_REMOVED lines=27> */
[----:B------:R-:W-:Y:S02]  /*a850*/  @!P1 IADD3 R18, R18, -R23, RZ ;  /* 0x8000001712129210 */ /* 0x000fe40007ffe0ff */
[----:B------:R1:W2:Y:S02]  /*a860*/  LDS R23, [R14.X4+0x440] ;  /* 0x000440000e177984 */ /* 0x0002a40000004800 */
[----:B------:R-:W-:Y:S02]  /*a870*/  @!P2 IADD3 R18, -R18, RZ, RZ ;  /* 0x000000ff1212a210 */ /* 0x000fe40007ffe1ff */
        /* <DEDUP_REMOVED lines=11> */
[----:B-12---:R-:W-:Y:S01]  /*a930*/  ISETP.NE.AND P5, PT, R2, RZ, PT ;  /* 0x000000ff0200720c */ /* 0x006fe20003fa5270 */
        /* <DEDUP_REMOVED lines=11> */
.L_x_1718:
[C---:B-12--5:R-:W-:Y:S02]  /*a9f0*/  FFMA.FTZ R8, R23.reuse, R28, R8 ;  /* 0x0000001c17087223 */ /* 0x066fe40000010008 */
[C---:B------:R-:W-:Y:S02]  /*aa00*/  FFMA.FTZ R9, R23.reuse, R29, R9 ;  /* 0x0000001d17097223 */ /* 0x040fe40000010009 */
[C---:B------:R-:W-:Y:S02]  /*aa10*/  FFMA.FTZ R10, R23.reuse, R30, R10 ;  /* 0x0000001e170a7223 */ /* 0x040fe4000001000a */
[----:B------:R-:W-:Y:S02]  /*aa20*/  FFMA.FTZ R11, R23, R31, R11 ;  /* 0x0000001f170b7223 */ /* 0x000fe4000001000b */
.L_x_1717:
[----:B------:R-:W-:Y:S05]  /*aa30*/  BSYNC B2 ;  /* 0x0000000000027941 */ /* 0x000fea0003800000 */
.L_x_1716:
[----:B------:R-:W-:Y:S02]  /*aa40*/  IADD3 R25, R25, 0x8, RZ ;  /* 0x0000000819197810 */ /* 0x000fe40007ffe0ff */
.L_x_1715:
[----:B------:R-:W-:Y:S05]  /*aa50*/  BSYNC B1 ;  /* 0x0000000000017941 */ /* 0x000fea0003800000 */
.L_x_1714:
[----:B------:R-:W-:-:S13]  /*aa60*/  LOP3.LUT P1, RZ, R22, 0xfffffff8, RZ, 0xc0, !PT ;  /* 0xfffffff816ff7812 */ /* 0x000fda000782c0ff */
[----:B------:R-:W-:Y:S05]  /*aa70*/  @!P1 BRA `(.L_x_1705) ;  /* 0x000007b000009947 */ /* 0x000fea0003800000 */
[----:B------:R-:W-:Y:S01]  /*aa80*/  HFMA2.MMA R22, -RZ, RZ, 0, 5.7220458984375e-06 ;  /* 0x00000060ff167435 */ /* 0x000fe200000001ff */
[----:B------:R-:W-:Y:S01]  /*aa90*/  IMAD.SHL.U32 R16, R40, 0x4, RZ ;  /* 0x0000000428107824 */ /* 0x000fe200078e00ff */
[----:B------:R-:W-:-:S03]  /*aaa0*/  MOV R23, RZ ;  /* 0x000000ff00177202 */ /* 0x000fc60000000f00 */
[----:B------:R-:W-:-:S05]  /*aab0*/  IMAD R26, R25, 0x4, -R16 ;  /* 0x00000004191a7824 */ /* 0x000fca00078e0a10 */
[----:B------:R-:W-:-:S05]  /*aac0*/  IMAD R22, R25, R22, 0x300 ;  /* 0x0000030019167424 */ /* 0x000fca00078e0216 */
.L_x_1725:
        /* <DEDUP_REMOVED lines=28> */
[----:B------:R-:W-:-:S04]  /*ac90*/  @!P1 IADD3 R16, R16, -R29, RZ ;  /* 0x8000001d10109210 */ /* 0x000fc80007ffe0ff */
[----:B------:R-:W-:Y:S02]  /*aca0*/  @!P2 IADD3 R16, -R16, RZ, RZ ;  /* 0x000000ff1010a210 */ /* 0x000fe40007ffe1ff */
[----:B------:R-:W-:-:S05]  /*acb0*/  @!P4 LOP3.LUT R16, RZ, c[0x0][0x1d4], RZ, 0x33, !PT ;  /* 0x00007500ff10ca12 */ /* 0x000fca00078e33ff */
        /* <DEDUP_REMOVED lines=23> */
.L_x_1721:
[C---:B-12--5:R-:W-:Y:S02]  /*ae30*/  FFMA.FTZ R8, R24.reuse, R28, R8 ;  /* 0x0000001c18087223 */ /* 0x066fe40000010008 */
[C---:B------:R-:W-:Y:S02]  /*ae40*/  FFMA.FTZ R9, R24.reuse, R29, R9 ;  /* 0x0000001d18097223 */ /* 0x040fe40000010009 */
[C---:B------:R-:W-:Y:S02]  /*ae50*/  FFMA.FTZ R10, R24.reuse, R30, R10 ;  /* 0x0000001e180a7223 */ /* 0x040fe4000001000a */
[----:B------:R-:W-:Y:S02]  /*ae60*/  FFMA.FTZ R11, R24, R31, R11 ;  /* 0x0000001f180b7223 */ /* 0x000fe4000001000b */
.L_x_1720:
[----:B------:R-:W-:Y:S05]  /*ae70*/  BSYNC B1 ;  /* 0x0000000000017941 */ /* 0x000fea0003800000 */
.L_x_1719:
        /* <DEDUP_REMOVED lines=15> */
[----:B------:R-:W-:Y:S01]  /*af70*/  IMAD.HI.U32 R16, R17, R31, R16 ;  /* 0x0000001f11107227 */ /* 0x000fe200078e0010 */
[----:B------:R-:W-:-:S05]  /*af80*/  MOV R17, R30 ;  /* 0x0000001e00117202 */ /* 0x000fca0000000f00 */
[----:B------:R-:W-:-:S04]  /*af90*/  IMAD.HI.U32 R16, R16, R17, RZ ;  /* 0x0000001110107227 */ /* 0x000fc800078e00ff */
[----:B------:R-:W-:-:S04]  /*afa0*/  IMAD.MOV R16, RZ, RZ, -R16 ;  /* 0x000000ffff107224 */ /* 0x000fc800078e0a10 */
[----:B------:R-:W-:-:S05]  /*afb0*/  IMAD R16, R29, R16, R17 ;  /* 0x000000101d107224 */ /* 0x000fca00078e0211 */
[----:B------:R-:W-:-:S13]  /*afc0*/  ISETP.GT.U32.AND P1, PT, R29, R16, PT ;  /* 0x000000101d00720c */ /* 0x000fda0003f24070 */
[----:B------:R-:W-:-:S04]  /*afd0*/  @!P1 IADD3 R16, R16, -R29, RZ ;  /* 0x8000001d10109210 */ /* 0x000fc80007ffe0ff */
[----:B------:R-:W-:-:S13]  /*afe0*/  ISETP.GT.U32.AND P1, PT, R29, R16, PT ;  /* 0x000000101d00720c */ /* 0x000fda0003f24070 */
[----:B------:R-:W-:-:S05]  /*aff0*/  @!P1 IADD3 R16, R16, -R29, RZ ;  /* 0x8000001d10109210 */ /* 0x000fca0007ffe0ff */
[----:B------:R-:W-:Y:S01]  /*b000*/  @!P2 IMAD.MOV R16, RZ, RZ, -R16 ;  /* 0x000000ffff10a224 */ /* 0x000fe200078e0a10 */
        /* <DEDUP_REMOVED lines=24> */
.L_x_1724:
[C---:B-12--5:R-:W-:Y:S02]  /*b190*/  FFMA.FTZ R8, R24.reuse, R28, R8 ;  /* 0x0000001c18087223 */ /* 0x066fe40000010008 */
[C---:B------:R-:W-:Y:S02]  /*b1a0*/  FFMA.FTZ R9, R24.reuse, R29, R9 ;  /* 0x0000001d18097223 */ /* 0x040fe40000010009 */
[C---:B------:R-:W-:Y:S02]  /*b1b0*/  FFMA.FTZ R10, R24.reuse, R30, R10 ;  /* 0x0000001e180a7223 */ /* 0x040fe4000001000a */
[----:B------:R-:W-:Y:S02]  /*b1c0*/  FFMA.FTZ R11, R24, R31, R11 ;  /* 0x0000001f180b7223 */ /* 0x000fe4000001000b */
.L_x_1723:
[----:B------:R-:W-:Y:S05]  /*b1d0*/  BSYNC B1 ;  /* 0x0000000000017941 */ /* 0x000fea0003800000 */
.L_x_1722:
[----:B------:R-:W-:Y:S02]  /*b1e0*/  IADD3 R25, R25, 0x10, RZ ;  /* 0x0000001019197810 */ /* 0x000fe40007ffe0ff */
[----:B------:R-:W-:Y:S02]  /*b1f0*/  IADD3 R23, R23, 0x40, RZ ;  /* 0x0000004017177810 */ /* 0x000fe40007ffe0ff */
[----:B------:R-:W-:-:S02]  /*b200*/  ISETP.GE.AND P1, PT, R25, UR39, PT ;  /* 0x0000002719007c0c */ /* 0x000fc4000bf26270 */
[----:B------:R-:W-:-:S11]  /*b210*/  IADD3 R22, R22, 0x600, RZ ;  /* 0x0000060016167810 */ /* 0x000fd60007ffe0ff */
[----:B------:R-:W-:Y:S05]  /*b220*/  @!P1 BRA `(.L_x_1725) ;  /* 0xfffff8a000009947 */ /* 0x000fea000383ffff */
.L_x_1705:
[----:B------:R-:W-:Y:S05]  /*b230*/  BSYNC B0 ;  /* 0x0000000000007941 */ /* 0x000fea0003800000 */
.L_x_1704:
        /* <DEDUP_REMOVED lines=13> */
[----:B--2---:R-:W-:-:S06]  /*b310*/  IADD3 R0, -R18, UR39, RZ ;  /* 0x0000002712007c10 */ /* 0x004fcc000fffe1ff */
[----:B------:R-:W1:Y:S01]  /*b320*/  LDS R0, [R0.X4+0x440] ;  /* 0x0004400000007984 */ /* 0x000e620000004800 */
[----:B------:R-:W-:Y:S05]  /*b330*/  @P2 BRA `(.L_x_1729) ;  /* 0x0000015000002947 */ /* 0x000fea0003800000 */
[----:B0-----:R-:W-:-:S13]  /*b340*/  ISETP.NE.AND P1, PT, R2, RZ, PT ;  /* 0x000000ff0200720c */ /* 0x001fda0003f25270 */
[----:B------:R-:W-:Y:S02]  /*b350*/  @P1 IMAD R252, R252, c[0x0][0x1d8], R45 ;  /* 0x00007600fcfc1a24 */ /* 0x000fe400078e022d */
[----:B------:R-:W-:Y:S02]  /*b360*/  @P1 IMAD.MOV.U32 R17, RZ, RZ, 0x4 ;  /* 0x00000004ff111424 */ /* 0x000fe400078e00ff */
[----:B------:R-:W-:-:S04]  /*b370*/  @P1 IMAD R16, R252, 0x60, R3 ;  /* 0x00000060fc101824 */ /* 0x000fc800078e0203 */
[----:B------:R-:W-:-:S06]  /*b380*/  @P1 IMAD.WIDE R16, R16, R17, c[0x0][0x238] ;  /* 0x00008e0010101625 */ /* 0x000fcc00078e0211 */
[----:B------:R-:W2:Y:S01]  /*b390*/  @P1 LDG.E.128 R16, [R16.64] ;  /* 0x0000002410101981 */ /* 0x000ea2000c1e1d00 */
        /* <DEDUP_REMOVED lines=10> */
[----:B--2---:R-:W-:Y:S02]  /*b440*/  @P1 FMUL.FTZ R20, R20, R16 ;  /* 0x0000001014141220 */ /* 0x004fe40000410000 */
[----:B------:R-:W-:Y:S02]  /*b450*/  @P1 FMUL.FTZ R21, R21, R17 ;  /* 0x0000001115151220 */ /* 0x000fe40000410000 */
[----:B------:R-:W-:Y:S02]  /*b460*/  @P1 FMUL.FTZ R22, R22, R18 ;  /* 0x0000001216161220 */ /* 0x000fe40000410000 */
[----:B------:R-:W-:-:S05]  /*b470*/  @P1 FMUL.FTZ R23, R23, R19 ;  /* 0x0000001317171220 */ /* 0x000fca0000410000 */
[----:B------:R0:W-:Y:S02]  /*b480*/  STG.E.128 [R4.64], R20 ;  /* 0x0000001404007986 */ /* 0x0001e4000c101d24 */
.L_x_1729:
[----:B0-----:R-:W-:Y:S05]  /*b490*/  BSYNC B1 ;  /* 0x0000000000017941 */ /* 0x001fea0003800000 */
.L_x_1728:
[C---:B-1---5:R-:W-:Y:S02]  /*b4a0*/  FFMA.FTZ R8, R0.reuse, R20, R8 ;  /* 0x0000001400087223 */ /* 0x062fe40000010008 */
[C---:B------:R-:W-:Y:S02]  /*b4b0*/  FFMA.FTZ R9, R0.reuse, R21, R9 ;  /* 0x0000001500097223 */ /* 0x040fe40000010009 */
[C---:B------:R-:W-:Y:S02]  /*b4c0*/  FFMA.FTZ R10, R0.reuse, R22, R10 ;  /* 0x00000016000a7223 */ /* 0x040fe4000001000a */
[----:B------:R-:W-:Y:S02]  /*b4d0*/  FFMA.FTZ R11, R0, R23, R11 ;  /* 0x00000017000b7223 */ /* 0x000fe4000001000b */
.L_x_1727:
[----:B------:R-:W-:Y:S05]  /*b4e0*/  BSYNC B0 ;  /* 0x0000000000007941 */ /* 0x000fea0003800000 */
.L_x_1726:
[----:B------:R-:W1:Y:S04]  /*b4f0*/  S2R R2, SR_TID.X ;  /* 0x0000000000027919 */ /* 0x000e680000002100 */
[----:B------:R-:W-:Y:S01]  /*b500*/  BAR.SYNC.DEFER_BLOCKING 0x0 ;  /* 0x0000000000007b1d */ /* 0x000fe20000010000 */
[----:B01----:R-:W-:-:S04]  /*b510*/  IADD3 R0, R2, 0x1f, RZ ;  /* 0x0000001f02007810 */ /* 0x003fc80007ffe0ff */
        /* <DEDUP_REMOVED lines=37> */
.L_x_1730:
[----:B------:R-:W-:Y:S05]  /*b770*/  @P0 EXIT ;  /* 0x000000000000094d */ /* 0x000fea0003800000 */
[----:B------:R-:W-:-:S04]  /*b780*/  MOV R0, c[0x0][0x258] ;  /* 0x0000960000007a02 */ /* 0x000fc80000000f00 */
[----:B------:R-:W-:-:S13]  /*b790*/  ISETP.NE.AND P0, PT, R0, 0x2, PT ;  /* 0x000000020000780c */ /* 0x000fda0003f05270 */
[----:B------:R-:W-:Y:S02]  /*b7a0*/  @P0 IMAD.MOV.U32 R5, RZ, RZ, 0x4 ;  /* 0x00000004ff050424 */ /* 0x000fe400078e00ff */
[----:B------:R-:W-:-:S04]  /*b7b0*/  @P0 IMAD R4, R12, 0x60, R3 ;  /* 0x000000600c040824 */ /* 0x000fc800078e0203 */
[----:B------:R-:W-:-:S05]  /*b7c0*/  @P0 IMAD.WIDE R4, R4, R5, c[0x0][0x160] ;  /* 0x0000580004040625 */ /* 0x000fca00078e0205 */
[----:B------:R0:W-:Y:S01]  /*b7d0*/  @P0 STG.E.128 [R4.64], R8 ;  /* 0x0000000804000986 */ /* 0x0001e2000c101d24 */
[----:B------:R-:W-:Y:S05]  /*b7e0*/  @P0 EXIT ;  /* 0x000000000000094d */ /* 0x000fea0003800000 */
[----:B0-----:R-:W-:Y:S02]  /*b7f0*/  MOV R4, c[0x0][0x250] ;  /* 0x0000940000047a02 */ /* 0x001fe40000000f00 */
        /* <DEDUP_REMOVED lines=8> */
[----:B------:R-:W1:Y:S08]  /*b880*/  F2I.S8.NTZ R9, R9 ;  /* 0x0000000900097305 */ /* 0x000e700000202100 */
[----:B------:R-:W2:Y:S01]  /*b890*/  F2I.S8.NTZ R10, R10 ;  /* 0x0000000a000a7305 */ /* 0x000ea20000202100 */
[----:B0-----:R-:W-:-:S04]  /*b8a0*/  PRMT R0, R8, 0x8880, RZ ;  /* 0x0000888008007816 */ /* 0x001fc800000000ff */
[----:B------:R-:W-:-:S03]  /*b8b0*/  PRMT R0, R0, 0x7710, RZ ;  /* 0x0000771000007816 */ /* 0x000fc600000000ff */
[----:B------:R-:W0:Y:S01]  /*b8c0*/  F2I.S8.NTZ R11, R11 ;  /* 0x0000000b000b7305 */ /* 0x000e220000202100 */
[----:B-1----:R-:W-:Y:S02]  /*b8d0*/  PRMT R2, R9, 0x8880, RZ ;  /* 0x0000888009027816 */ /* 0x002fe400000000ff */
[----:B------:R-:W-:Y:S02]  /*b8e0*/  LOP3.LUT R5, R0, 0xff, RZ, 0xc0, !PT ;  /* 0x000000ff00057812 */ /* 0x000fe400078ec0ff */
[----:B------:R-:W-:Y:S02]  /*b8f0*/  PRMT R2, R2, 0x7710, RZ ;  /* 0x0000771002027816 */ /* 0x000fe400000000ff */
[----:B--2---:R-:W-:Y:S02]  /*b900*/  PRMT R0, R10, 0x8880, RZ ;  /* 0x000088800a007816 */ /* 0x004fe400000000ff */
        /* <DEDUP_REMOVED lines=10> */
.L_x_1601:
[----:B------:R-:W-:Y:S01]  /*b9b0*/  HFMA2.MMA R0, -RZ, RZ, 0, 1.847743988037109375e-06 ;  /* 0x0000001fff007435 */ /* 0x000fe200000001ff */
[----:B------:R-:W-:Y:S01]  /*b9c0*/  IMAD.MOV.U32 R3, RZ, RZ, 0x10 ;  /* 0x00000010ff037424 */ /* 0x000fe200078e00ff */
[----:B------:R-:W-:Y:S02]  /*b9d0*/  MOV R7, 0xffffffff ;  /* 0xffffffff00077802 */ /* 0x000fe40000000f00 */
[----:B-1----:R-:W-:Y:S02]  /*b9e0*/  MOV R4, 0xba00 ;  /* 0x0000ba0000047802 */ /* 0x002fe40000000f00 */
[----:B0-----:R-:W-:Y:S05]  /*b9f0*/  CALL.REL.NOINC `($__internal_9_$__cuda_sm70_shflsync_bfly_p) ;  /* 0x000001b000007944 */ /* 0x001fea0003c00000 */
[----:B01----:R-:W-:Y:S05]  /*ba00*/  BRA `(.L_x_1731) ;  /* 0xffff62d000007947 */ /* 0x003fea000383ffff */
.L_x_1602:
[----:B------:R-:W-:Y:S01]  /*ba10*/  HFMA2.MMA R3, -RZ, RZ, 0, 4.76837158203125e-07 ;  /* 0x00000008ff037435 */ /* 0x000fe200000001ff */
[----:B--2---:R-:W-:Y:S01]  /*ba20*/  IMAD.MOV.U32 R6, RZ, RZ, R9 ;  /* 0x000000ffff067224 */ /* 0x004fe200078e0009 */
[----:B------:R-:W-:Y:S01]  /*ba30*/  MOV R0, 0x1f ;  /* 0x0000001f00007802 */ /* 0x000fe20000000f00 */
[----:B------:R-:W-:Y:S01]  /*ba40*/  IMAD.MOV.U32 R7, RZ, RZ, -0x1 ;  /* 0xffffffffff077424 */ /* 0x000fe200078e00ff */
[----:B-1----:R-:W-:Y:S02]  /*ba50*/  MOV R4, 0xba70 ;  /* 0x0000ba7000047802 */ /* 0x002fe40000000f00 */
[----:B0-----:R-:W-:Y:S05]  /*ba60*/  CALL.REL.NOINC `($__internal_9_$__cuda_sm70_shflsync_bfly_p) ;  /* 0x0000014000007944 */ /* 0x001fea0003c00000 */
[----:B0-----:R-:W-:Y:S01]  /*ba70*/  HFMA2.MMA R3, -RZ, RZ, 0, 2.384185791015625e-07 ;  /* 0x00000004ff037435 */ /* 0x001fe200000001ff */
[----:B-1----:R-:W-:Y:S01]  /*ba80*/  FADD.FTZ R6, R9, R0 ;  /* 0x0000000009067221 */ /* 0x002fe20000010000 */
[----:B------:R-:W-:Y:S01]  /*ba90*/  MOV R0, 0x1f ;  /* 0x0000001f00007802 */ /* 0x000fe20000000f00 */
[----:B------:R-:W-:Y:S01]  /*baa0*/  IMAD.MOV.U32 R7, RZ, RZ, -0x1 ;  /* 0xffffffffff077424 */ /* 0x000fe200078e00ff */
[----:B------:R-:W-:-:S02]  /*bab0*/  MOV R4, 0xbad0 ;  /* 0x0000bad000047802 */ /* 0x000fc40000000f00 */
[----:B------:R-:W-:Y:S05]  /*bac0*/  CALL.REL.NOINC `($__internal_9_$__cuda_sm70_shflsync_bfly_p) ;  /* 0x000000e000007944 */ /* 0x000fea0003c00000 */
[----:B0-----:R-:W-:Y:S01]  /*bad0*/  HFMA2.MMA R3, -RZ, RZ, 0, 1.1920928955078125e-07 ;  /* 0x00000002ff037435 */ /* 0x001fe200000001ff */
[----:B-1----:R-:W-:Y:S01]  /*bae0*/  FADD.FTZ R6, R6, R0 ;  /* 0x0000000006067221 */ /* 0x002fe20000010000 */
[----:B------:R-:W-:Y:S01]  /*baf0*/  MOV R0, 0x1f ;  /* 0x0000001f00007802 */ /* 0x000fe20000000f00 */
[----:B------:R-:W-:Y:S01]  /*bb00*/  IMAD.MOV.U32 R7, RZ, RZ, -0x1 ;  /* 0xffffffffff077424 */ /* 0x000fe200078e00ff */
[----:B------:R-:W-:-:S02]  /*bb10*/  MOV R4, 0xbb30 ;  /* 0x0000bb3000047802 */ /* 0x000fc40000000f00 */
[----:B------:R-:W-:Y:S05]  /*bb20*/  CALL.REL.NOINC `($__internal_9_$__cuda_sm70_shflsync_bfly_p) ;  /* 0x0000008000007944 */ /* 0x000fea0003c00000 */
[----:B0-----:R-:W-:Y:S01]  /*bb30*/  HFMA2.MMA R3, -RZ, RZ, 0, 5.9604644775390625e-08 ;  /* 0x00000001ff037435 */ /* 0x001fe200000001ff */
[----:B-1----:R-:W-:Y:S01]  /*bb40*/  FADD.FTZ R6, R6, R0 ;  /* 0x0000000006067221 */ /* 0x002fe20000010000 */
[----:B------:R-:W-:Y:S01]  /*bb50*/  MOV R0, 0x1f ;  /* 0x0000001f00007802 */ /* 0x000fe20000000f00 */
[----:B------:R-:W-:Y:S01]  /*bb60*/  IMAD.MOV.U32 R7, RZ, RZ, -0x1 ;  /* 0xffffffffff077424 */ /* 0x000fe200078e00ff */
[----:B------:R-:W-:-:S02]  /*bb70*/  MOV R4, 0xbb90 ;  /* 0x0000bb9000047802 */ /* 0x000fc40000000f00 */
[----:B------:R-:W-:Y:S05]  /*bb80*/  CALL.REL.NOINC `($__internal_9_$__cuda_sm70_shflsync_bfly_p) ;  /* 0x0000002000007944 */ /* 0x000fea0003c00000 */
[----:B-1----:R-:W-:Y:S01]  /*bb90*/  MOV R5, R0 ;  /* 0x0000000000057202 */ /* 0x002fe20000000f00 */
[----:B0-----:R-:W-:Y:S05]  /*bba0*/  BRA `(.L_x_1732) ;  /* 0xffff61c000007947 */ /* 0x001fea000383ffff */
        .weak           $__internal_9_$__cuda_sm70_shflsync_bfly_p
        .type           $__internal_9_$__cuda_sm70_shflsync_bfly_p,@function
        .size           $__internal_9_$__cuda_sm70_shflsync_bfly_p,(.L_x_3260 - $__internal_9_$__cuda_sm70_shflsync_bfly_p)
$__internal_9_$__cuda_sm70_shflsync_bfly_p:
[----:B------:R-:W-:Y:S01]  /*bbb0*/  HFMA2.MMA R5, -RZ, RZ, 0, 0 ;  /* 0x00000000ff057435 */ /* 0x000fe200000001ff */
[----:B------:R-:W-:Y:S04]  /*bbc0*/  WARPSYNC R7 ;  /* 0x0000000700007348 */ /* 0x000fe80003800000 */
[----:B------:R0:W1:Y:S01]  /*bbd0*/  SHFL.BFLY PT, R0, R6, R3, R0 ;  /* 0x0c00000306007389 */ /* 0x00006200000e0000 */
[----:B------:R-:W-:Y:S05]  /*bbe0*/  RET.REL.NODEC R4 `(_ZN4mmha33masked_multihead_attention_kernelIfLi96ELi128ELi1ELi32ELi256ELb1ELb0EEEv26Multihead_attention_paramsIT_XT5_EE) ;  /* 0xffff441004007950 */ /* 0x000fea0003c3ffff */
.L_x_1733:
        /* <DEDUP_REMOVED lines=9> */
.L_x_3260:


//--------------------- .text._ZN4mmha33masked_multihead_attention_kernelIfLi96ELi128ELi2ELi32ELi128ELb1ELb0EEEv26Multihead_attention_paramsIT_XT5_EE --------------------------
	.section	.text._ZN4mmha33masked_multihead_attention_kernelIfLi96ELi128ELi2ELi32ELi128ELb1ELb0EEEv26Multihead_attention_paramsIT_XT5_EE,"ax",@progbits
	.sectioninfo	@"SHI_REGISTERS=230"
	.align	128
        .global         _ZN4mmha33masked_multihead_attention_kernelIfLi96ELi128ELi2ELi32ELi128ELb1ELb0EEEv26Multihead_attention_paramsIT_XT5_EE
        .type           _ZN4mmha33masked_multihead_attention_kernelIfLi96ELi128ELi2ELi32ELi128ELb1ELb0EEEv26Multihead_attention_paramsIT_XT5_EE,@function
        .size           _ZN4mmha33masked_multihead_attention_kernelIfLi96ELi128ELi2ELi32ELi128ELb1ELb0EEEv26Multihead_attention_paramsIT_XT5_EE,(.L_x_3261 - _ZN4mmha33masked_multihead_attention_kernelIfLi96ELi128ELi2ELi32ELi128ELb1ELb0EEEv26Multihead_attention_paramsIT_XT5_EE)
        .other          _ZN4mmha33masked_multihead_attention_kernelIfLi96ELi128ELi2ELi32ELi128ELb1ELb0EEEv26Multihead_attention_paramsIT_XT5_EE,@"STO_CUDA_ENTRY STV_DEFAULT"
_ZN4mmha33masked_multihead_attention_kernelIfLi96ELi128ELi2ELi32ELi128ELb1ELb0EEEv26Multihead_attention_paramsIT_XT5_EE:
.text._ZN4mmha33masked_multihead_attention_kernelIfLi96ELi128ELi2ELi32ELi128ELb1ELb0EEEv26Multihead_attention_paramsIT_XT5_EE:
        /* <DEDUP_REMOVED lines=11> */
.L_x_1734:
        /* <DEDUP_REMOVED lines=19> */
[----:B------:R-:W-:Y:S02]  /*01e0*/  IMAD.MOV R0, RZ, RZ, -R26 ;  /* 0x000000ffff007224 */ /* 0x000fe400078e0a1a */
[----:B------:R-:W-:-:S04]  /*01f0*/  IMAD.WIDE R2, R27, R20, c[0x0][0x278] ;  /* 0x00009e001b027625 */ /* 0x000fc800078e0214 */
[C---:B------:R-:W-:Y:S01]  /*0200*/  IMAD R0, R5.reuse, R0, R4 ;  /* 0x0000000005007224 */ /* 0x040fe200078e0204 */
[----:B------:R3:W4:Y:S04]  /*0210*/  LDG.E R24, [R2.64] ;  /* 0x0000002402187981 */ /* 0x000728000c1e1900 */
        /* <DEDUP_REMOVED lines=11> */
[----:B------:R-:W3:Y:S01]  /*02d0*/  @P4 LDG.E R25, [R4.64] ;  /* 0x0000002404194981 */ /* 0x000ee2000c1e1900 */
[----:B------:R-:W-:Y:S02]  /*02e0*/  ISETP.NE.U32.AND P2, PT, RZ, c[0x0][0x1f8], PT ;  /* 0x00007e00ff007a0c */ /* 0x000fe40003f45070 */
[C---:B--2---:R-:W-:Y:S02]  /*02f0*/  ISETP.LT.AND P3, PT, R23.reuse, 0x20, P4 ;  /* 0x000000201700780c */ /* 0x044fe40002761270 */
[----:B------:R-:W-:Y:S01]  /*0300*/  ISETP.NE.AND.EX P2, PT, RZ, c[0x0][0x1fc], PT, P2 ;  /* 0x00007f00ff007a0c */ /* 0x000fe20003f45320 */
[----:B------:R-:W-:Y:S01]  /*0310*/  IMAD.SHL.U32 R17, R23, 0x4, RZ ;  /* 0x0000000417117824 */ /* 0x000fe200078e00ff */
[----:B------:R-:W-:-:S11]  /*0320*/  SHF.R.S32.HI R6, RZ, 0x1f, R27 ;  /* 0x0000001fff067819 */ /* 0x000fd6000001141b */
[----:B------:R-:W-:-:S04]  /*0330*/  @P2 LEA R8, P4, R27, c[0x0][0x1f8], 0x2 ;  /* 0x00007e001b082a11 */ /* 0x000fc800078810ff */
[----:B------:R-:W-:Y:S02]  /*0340*/  @P2 LEA.HI.X R9, R27, c[0x0][0x1fc], R6, 0x2, P4 ;  /* 0x00007f001b092a11 */ /* 0x000fe400020f1406 */
[----:B------:R-:W-:-:S04]  /*0350*/  IABS R21, c[0x0][0x1d4] ;  /* 0x0000750000157a13 */ /* 0x000fc80000000000 */
[----:B------:R-:W0:Y:S08]  /*0360*/  I2F.RP R12, R21 ;  /* 0x00000015000c7306 */ /* 0x000e300000209400 */
[----:B0-----:R-:W0:Y:S01]  /*0370*/  MUFU.RCP R12, R12 ;  /* 0x0000000c000c7308 */ /* 0x001e220000001000 */
[----:B------:R-:W-:Y:S02]  /*0380*/  ISETP.EQ.U32.AND P1, PT, RZ, c[0x0][0x170], PT ;  /* 0x00005c00ff007a0c */ /* 0x000fe40003f22070 */
[----:B------:R-:W-:-:S04]  /*0390*/  ISETP.GT.AND P0, PT, R23, 0x17, PT ;  /* 0x000000171700780c */ /* 0x000fc80003f04270 */
[----:B------:R-:W-:Y:S01]  /*03a0*/  ISETP.EQ.OR.EX P1, PT, RZ, c[0x0][0x174], P0, P1 ;  /* 0x00005d00ff007a0c */ /* 0x000fe20000722710 */
[----:B---3--:R-:W-:-:S04]  /*03b0*/  @P3 IMAD R2, R25, c[0x0][0x1d8], R22 ;  /* 0x0000760019023a24 */ /* 0x008fc800078e0216 */
[----:B------:R-:W-:-:S04]  /*03c0*/  @P3 IMAD R6, R2, 0x60, R17 ;  /* 0x0000006002063824 */ /* 0x000fc800078e0211 */
[----:B------:R-:W-:-:S05]  /*03d0*/  @P3 IMAD.WIDE R6, R6, R20, c[0x0][0x230] ;  /* 0x00008c0006063625 */ /* 0x000fca00078e0214 */
[----:B------:R1:W5:Y:S01]  /*03e0*/  @P3 LDG.E.128 R44, [R6.64] ;  /* 0x00000024062c3981 */ /* 0x000362000c1e1d00 */
[----:B0-----:R-:W-:-:S04]  /*03f0*/  IADD3 R10, R12, 0xffffffe, RZ ;  /* 0x0ffffffe0c0a7810 */ /* 0x001fc80007ffe0ff */
[----:B------:R0:W2:Y:S01]  /*0400*/  F2I.FTZ.U32.TRUNC.NTZ R11, R10 ;  /* 0x0000000a000b7305 */ /* 0x0000a2000021f000 */
[----:B------:R-:W-:Y:S02]  /*0410*/  IMAD R0, R22, 0x60, RZ ;  /* 0x0000006016007824 */ /* 0x000fe400078e02ff */
[----:B------:R-:W-:Y:S02]  /*0420*/  IMAD.MOV.U32 R19, RZ, RZ, RZ ;  /* 0x000000ffff137224 */ /* 0x000fe400078e00ff */
[----:B------:R-:W-:Y:S01]  /*0430*/  IMAD.IADD R13, R0, 0x1, R17 ;  /* 0x00000001000d7824 */ /* 0x000fe200078e0211 */
[----:B------:R-:W-:Y:S01]  /*0440*/  CS2R R40, SRZ ;  /* 0x0000000000287805 */ /* 0x000fe2000001ff00 */
[----:B------:R-:W-:Y:S02]  /*0450*/  CS2R R42, SRZ ;  /* 0x00000000002a7805 */ /* 0x000fe4000001ff00 */
[----:B------:R-:W-:Y:S01]  /*0460*/  @!P1 IMAD.WIDE R4, R13, R20, c[0x0][0x170] ;  /* 0x00005c000d049625 */ /* 0x000fe200078e0214 */
[----:B------:R2:W5:Y:S01]  /*0470*/  @P2 LDG.E R19, [R8.64] ;  /* 0x0000002408132981 */ /* 0x000562000c1e1900 */
[----:B----4-:R-:W-:-:S02]  /*0480*/  IADD3 R16, R24, -0x1, RZ ;  /* 0xffffffff18107810 */ /* 0x010fc40007ffe0ff */
[----:B0-----:R-:W-:Y:S01]  /*0490*/  IMAD.MOV.U32 R10, RZ, RZ, RZ ;  /* 0x000000ffff0a7224 */ /* 0x001fe200078e00ff */
[----:B------:R0:W5:Y:S01]  /*04a0*/  @!P1 LDG.E.128 R40, [R4.64] ;  /* 0x0000002404289981 */ /* 0x000162000c1e1d00 */
[----:B--2---:R-:W-:-:S04]  /*04b0*/  IMAD.MOV R8, RZ, RZ, -R11 ;  /* 0x000000ffff087224 */ /* 0x004fc800078e0a0b */
[----:B0-----:R-:W-:Y:S01]  /*04c0*/  IMAD R5, R8, R21, RZ ;  /* 0x0000001508057224 */ /* 0x001fe200078e02ff */
[----:B------:R-:W-:-:S03]  /*04d0*/  IABS R28, R16 ;  /* 0x00000010001c7213 */ /* 0x000fc60000000000 */
[----:B------:R-:W-:-:S06]  /*04e0*/  IMAD.HI.U32 R11, R11, R5, R10 ;  /* 0x000000050b0b7227 */ /* 0x000fcc00078e000a */
[----:B------:R-:W-:-:S04]  /*04f0*/  IMAD.HI.U32 R11, R11, R28, RZ ;  /* 0x0000001c0b0b7227 */ /* 0x000fc800078e00ff */
[----:B------:R-:W-:Y:S01]  /*0500*/  IMAD R18, R27, c[0x0][0x1d8], R22 ;  /* 0x000076001b127a24 */ /* 0x000fe200078e0216 */
[----:B------:R-:W-:-:S03]  /*0510*/  IADD3 R11, -R11, RZ, RZ ;  /* 0x000000ff0b0b7210 */ /* 0x000fc60007ffe1ff */
[----:B------:R-:W-:Y:S02]  /*0520*/  IMAD R142, R18, 0x60, RZ ;  /* 0x00000060128e7824 */ /* 0x000fe400078e02ff */
[C---:B------:R-:W-:Y:S02]  /*0530*/  IMAD R28, R21.reuse, R11, R28 ;  /* 0x0000000b151c7224 */ /* 0x040fe400078e021c */
[----:B------:R-:W-:Y:S02]  /*0540*/  IMAD.IADD R30, R142, 0x1, R17 ;  /* 0x000000018e1e7824 */ /* 0x000fe400078e0211 */
[----:B------:R-:W-:Y:S01]  /*0550*/  @!P0 IMAD.SHL.U32 R3, R16, 0x4, RZ ;  /* 0x0000000410038824 */ /* 0x000fe200078e00ff */
[----:B------:R-:W-:-:S03]  /*0560*/  ISETP.GT.U32.AND P1, PT, R21, R28, PT ;  /* 0x0000001c1500720c */ /* 0x000fc60003f24070 */
[----:B------:R-:W-:Y:S01]  /*0570*/  @!P0 IMAD R3, R30, c[0x0][0x1d4], R3 ;  /* 0x000075001e038a24 */ /* 0x000fe200078e0203 */
[----:B------:R-:W-:Y:S01]  /*0580*/  CS2R R32, SRZ ;  /* 0x0000000000207805 */ /* 0x000fe2000001ff00 */
[----:B------:R-:W-:Y:S02]  /*0590*/  CS2R R34, SRZ ;  /* 0x0000000000227805 */ /* 0x000fe4000001ff00 */
[----:B------:R-:W-:Y:S01]  /*05a0*/  @!P0 IMAD.WIDE R2, R3, R20, c[0x0][0x198] ;  /* 0x0000660003028625 */ /* 0x000fe200078e0214 */
[----:B------:R-:W-:Y:S04]  /*05b0*/  BSSY B0, `(.L_x_1735) ;  /* 0x0000022000007945 */ /* 0x000fe80003800000 */
[----:B------:R0:W5:Y:S01]  /*05c0*/  @!P0 LDG.E.128 R32, [R2.64] ;  /* 0x0000002402208981 */ /* 0x000162000c1e1d00 */
[----:B------:R-:W-:Y:S01]  /*05d0*/  @!P1 IMAD.IADD R28, R28, 0x1, -R21 ;  /* 0x000000011c1c9824 */ /* 0x000fe200078e0a15 */
[----:B------:R-:W-:Y:S01]  /*05e0*/  ISETP.NE.AND P1, PT, RZ, c[0x0][0x1c8], PT ;  /* 0x00007200ff007a0c */ /* 0x000fe20003f25270 */
[----:B------:R-:W-:Y:S01]  /*05f0*/  CS2R R8, SRZ ;  /* 0x0000000000087805 */ /* 0x000fe2000001ff00 */
[----:B------:R-:W-:Y:S01]  /*0600*/  ISETP.NE.AND P5, PT, RZ, c[0x0][0x1ec], PT ;  /* 0x00007b00ff007a0c */ /* 0x000fe20003fa5270 */
[----:B------:R-:W-:Y:S01]  /*0610*/  CS2R R10, SRZ ;  /* 0x00000000000a7805 */ /* 0x000fe2000001ff00 */
[----:B0-----:R-:W-:Y:S01]  /*0620*/  IMAD R3, R27, c[0x0][0x1c8], R0 ;  /* 0x000072001b037a24 */ /* 0x001fe200078e0200 */
[----:B------:R-:W-:-:S04]  /*0630*/  ISETP.GT.U32.AND P2, PT, R21, R28, PT ;  /* 0x0000001c1500720c */ /* 0x000fc80003f44070 */
        /* <DEDUP_REMOVED lines=25> */
.L_x_1736:
[----:B01----:R-:W-:Y:S05]  /*07d0*/  BSYNC B0 ;  /* 0x0000000000007941 */ /* 0x003fea0003800000 */
.L_x_1735:
        /* <DEDUP_REMOVED lines=11> */
.L_x_1738:
[----:B------:R-:W-:Y:S05]  /*0890*/  BSYNC B0 ;  /* 0x0000000000007941 */ /* 0x000fea0003800000 */
.L_x_1737:
        /* <DEDUP_REMOVED lines=80> */
.L_x_1741:
        /* <DEDUP_REMOVED lines=9> */
.L_x_1742:
        /* <DEDUP_REMOVED lines=54> */
.L_x_1746:
        /* <DEDUP_REMOVED lines=28> */
[----:B------:R-:W-:Y:S02]  /*1350*/  MUFU.COS R6, R12 ;  /* 0x0000000c00067308 */ /* 0x000fe40000000000 */
[----:B------:R-:W-:-:S06]  /*1360*/  FMUL.RZ R11, R3, 0.15915493667125701904 ;  /* 0x3e22f983030b7820 */ /* 0x000fcc000040c000 */
[----:B------:R-:W0:Y:S08]  /*1370*/  MUFU.SIN R7, R12 ;  /* 0x0000000c00077308 */ /* 0x000e300000000400 */
[----:B------:R-:W5:Y:S08]  /*1380*/  MUFU.SIN R3, R11 ;  /* 0x0000000b00037308 */ /* 0x000f700000000400 */
[----:B------:R-:W4:Y:S02]  /*1390*/  MUFU.COS R0, R11 ;  /* 0x0000000b00007308 */ /* 0x000f240000000000 */
[----:B0---4-:R-:W-:-:S02]  /*13a0*/  FMUL.FTZ R5, R43, R7 ;  /* 0x000000072b057220 */ /* 0x011fc40000410000 */
[-C--:B-1----:R-:W-:Y:S02]  /*13b0*/  FMUL.FTZ R9, R35, R7.reuse ;  /* 0x0000000723097220 */ /* 0x082fe40000410000 */
[C---:B--2---:R-:W-:Y:S02]  /*13c0*/  FFMA.FTZ R4, R42.reuse, R6, -R5 ;  /* 0x000000062a047223 */ /* 0x044fe40000010805 */
[----:B------:R-:W-:Y:S02]  /*13d0*/  FMUL.FTZ R8, R42, R7 ;  /* 0x000000072a087220 */ /* 0x000fe40000410000 */
[----:B---3-5:R-:W-:Y:S02]  /*13e0*/  FMUL.FTZ R5, R41, R3 ;  /* 0x0000000329057220 */ /* 0x028fe40000410000 */
[----:B------:R-:W-:Y:S02]  /*13f0*/  FMUL.FTZ R10, R34, R7 ;  /* 0x00000007220a7220 */ /* 0x000fe40000410000 */
[----:B------:R-:W-:-:S02]  /*1400*/  FMUL.FTZ R7, R33, R3 ;  /* 0x0000000321077220 */ /* 0x000fc40000410000 */
[CC--:B------:R-:W-:Y:S02]  /*1410*/  FMUL.FTZ R2, R40.reuse, R3.reuse ;  /* 0x0000000328027220 */ /* 0x0c0fe40000410000 */
[----:B------:R-:W-:Y:S02]  /*1420*/  FFMA.FTZ R5, R40, R0, -R5 ;  /* 0x0000000028057223 */ /* 0x000fe40000010805 */
[----:B------:R-:W-:Y:S02]  /*1430*/  FMUL.FTZ R3, R32, R3 ;  /* 0x0000000320037220 */ /* 0x000fe40000410000 */
[----:B------:R-:W-:Y:S02]  /*1440*/  FFMA.FTZ R34, R34, R6, -R9 ;  /* 0x0000000622227223 */ /* 0x000fe40000010809 */
[----:B------:R-:W-:Y:S02]  /*1450*/  FFMA.FTZ R32, R32, R0, -R7 ;  /* 0x0000000020207223 */ /* 0x000fe40000010807 */
[----:B------:R-:W-:-:S02]  /*1460*/  FFMA.FTZ R43, R43, R6, R8 ;  /* 0x000000062b2b7223 */ /* 0x000fc40000010008 */
[----:B------:R-:W-:Y:S02]  /*1470*/  FFMA.FTZ R35, R35, R6, R10 ;  /* 0x0000000623237223 */ /* 0x000fe4000001000a */
[-C--:B------:R-:W-:Y:S02]  /*1480*/  FFMA.FTZ R41, R41, R0.reuse, R2 ;  /* 0x0000000029297223 */ /* 0x080fe40000010002 */
[----:B------:R-:W-:Y:S02]  /*1490*/  FFMA.FTZ R33, R33, R0, R3 ;  /* 0x0000000021217223 */ /* 0x000fe40000010003 */
[----:B------:R-:W-:Y:S02]  /*14a0*/  IMAD.MOV.U32 R42, RZ, RZ, R4 ;  /* 0x000000ffff2a7224 */ /* 0x000fe400078e0004 */
[----:B------:R-:W-:Y:S02]  /*14b0*/  IMAD.MOV.U32 R40, RZ, RZ, R5 ;  /* 0x000000ffff287224 */ /* 0x000fe400078e0005 */
.L_x_1749:
[----:B0-----:R-:W-:Y:S05]  /*14c0*/  BSYNC B2 ;  /* 0x0000000000027941 */ /* 0x001fea0003800000 */
.L_x_1748:
[----:B----4-:R0:W-:Y:S04]  /*14d0*/  STS [R21], R32 ;  /* 0x0000002015007388 */ /* 0x0101e80000000800 */
[----:B---3--:R0:W-:Y:S04]  /*14e0*/  STS [R21+0x4], R34 ;  /* 0x0000042215007388 */ /* 0x0081e80000000800 */
[----:B--2---:R0:W-:Y:S04]  /*14f0*/  STS [R20], R33 ;  /* 0x0000002114007388 */ /* 0x0041e80000000800 */
[----:B-1----:R0:W-:Y:S02]  /*1500*/  STS [R20+0x4], R35 ;  /* 0x0000042314007388 */ /* 0x0021e40000000800 */
.L_x_1747:
[----:B------:R-:W-:Y:S05]  /*1510*/  BSYNC B1 ;  /* 0x0000000000017941 */ /* 0x000fea0003800000 */
.L_x_1745:
[----:B-1----:R1:W-:Y:S04]  /*1520*/  STS [R15], R40 ;  /* 0x000000280f007388 */ /* 0x0023e80000000800 */
[----:B--2---:R1:W-:Y:S04]  /*1530*/  STS [R15+0x4], R42 ;  /* 0x0000042a0f007388 */ /* 0x0043e80000000800 */
[----:B---3--:R1:W-:Y:S04]  /*1540*/  STS [R44], R41 ;  /* 0x000000292c007388 */ /* 0x0083e80000000800 */
[----:B----4-:R1:W-:Y:S02]  /*1550*/  STS [R44+0x4], R43 ;  /* 0x0000042b2c007388 */ /* 0x0103e40000000800 */
.L_x_1744:
[----:B------:R-:W-:Y:S05]  /*1560*/  BSYNC B0 ;  /* 0x0000000000007941 */ /* 0x000fea0003800000 */
.L_x_1743:
[----:B------:R-:W-:Y:S06]  /*1570*/  BAR.SYNC.DEFER_BLOCKING 0x0 ;  /* 0x0000000000007b1d */ /* 0x000fec0000010000 */
[----:B------:R-:W-:Y:S01]  /*1580*/  BSSY B0, `(.L_x_1750) ;  /* 0x0000005000007945 */ /* 0x000fe20003800000 */
[----:B------:R-:W-:Y:S05]  /*1590*/  @!P6 BRA `(.L_x_1751) ;  /* 0x000000300000e947 */ /* 0x000fea0003800000 */
[----:B------:R-:W-:Y:S01]  /*15a0*/  ISETP.NE.AND P0, PT, RZ, c[0x0][0x1ec], PT ;  /* 0x00007b00ff007a0c */ /* 0x000fe20003f05270 */
[----:B01----:R0:W1:-:S12]  /*15b0*/  LDS.128 R40, [R13] ;  /* 0x000000000d287984 */ /* 0x0030580000000c00 */
[----:B------:R0:W2:Y:S02]  /*15c0*/  @!P0 LDS.128 R32, [R14] ;  /* 0x000000000e208984 */ /* 0x0000a40000000c00 */
.L_x_1751:
[----:B------:R-:W-:Y:S05]  /*15d0*/  BSYNC B0 ;  /* 0x0000000000007941 */ /* 0x000fea0003800000 */
.L_x_1750:
[----:B------:R-:W-:Y:S06]  /*15e0*/  BAR.SYNC.DEFER_BLOCKING 0x0 ;  /* 0x0000000000007b1d */ /* 0x000fec0000010000 */
[----:B------:R-:W-:Y:S05]  /*15f0*/  BRA `(.L_x_1740) ;  /* 0x000004c000007947 */ /* 0x000fea0003800000 */
.L_x_1739:
        /* <DEDUP_REMOVED lines=30> */
[-C--:B-1----:R-:W-:Y:S02]  /*17e0*/  FMUL.FTZ R5, R41, R3.reuse ;  /* 0x0000000329057220 */ /* 0x082fe40000410000 */
[C---:B------:R-:W-:Y:S02]  /*17f0*/  FMUL.FTZ R3, R40.reuse, R3 ;  /* 0x0000000328037220 */ /* 0x040fe40000410000 */
[----:B--2---:R-:W-:-:S02]  /*1800*/  FFMA.FTZ R40, R40, R0, -R5 ;  /* 0x0000000028287223 */ /* 0x004fc40000010805 */
[----:B------:R-:W-:Y:S01]  /*1810*/  FFMA.FTZ R41, R41, R0, R3 ;  /* 0x0000000029297223 */ /* 0x000fe20000010003 */
[----:B------:R-:W-:Y:S05]  /*1820*/  BRA `(.L_x_1753) ;  /* 0x0000028000007947 */ /* 0x000fea0003800000 */
.L_x_1752:
        /* <DEDUP_REMOVED lines=23> */
[----:B------:R-:W-:Y:S02]  /*19a0*/  FMUL.FTZ R3, R35, R8 ;  /* 0x0000000823037220 */ /* 0x000fe40000410000 */
[----:B------:R-:W-:Y:S02]  /*19b0*/  FFMA.FTZ R11, R42, R10, -R7 ;  /* 0x0000000a2a0b7223 */ /* 0x000fe40000010807 */
[C---:B------:R-:W-:Y:S02]  /*19c0*/  FMUL.FTZ R2, R34.reuse, R8 ;  /* 0x0000000822027220 */ /* 0x040fe40000410000 */
[----:B-1----:R-:W-:Y:S02]  /*19d0*/  FMUL.FTZ R7, R41, R5 ;  /* 0x0000000529077220 */ /* 0x002fe40000410000 */
[----:B------:R-:W-:Y:S02]  /*19e0*/  FFMA.FTZ R34, R34, R10, -R3 ;  /* 0x0000000a22227223 */ /* 0x000fe40000010803 */
[----:B------:R-:W-:-:S02]  /*19f0*/  FMUL.FTZ R12, R42, R8 ;  /* 0x000000082a0c7220 */ /* 0x000fc40000410000 */
[-C--:B------:R-:W-:Y:S02]  /*1a00*/  FMUL.FTZ R3, R33, R5.reuse ;  /* 0x0000000521037220 */ /* 0x080fe40000410000 */
[CC--:B--2---:R-:W-:Y:S02]  /*1a10*/  FFMA.FTZ R7, R40.reuse, R4.reuse, -R7 ;  /* 0x0000000428077223 */ /* 0x0c4fe40000010807 */
[-C--:B------:R-:W-:Y:S02]  /*1a20*/  FMUL.FTZ R6, R40, R5.reuse ;  /* 0x0000000528067220 */ /* 0x080fe40000410000 */
[C---:B------:R-:W-:Y:S02]  /*1a30*/  FMUL.FTZ R0, R32.reuse, R5 ;  /* 0x0000000520007220 */ /* 0x040fe40000410000 */
[----:B------:R-:W-:Y:S02]  /*1a40*/  FFMA.FTZ R32, R32, R4, -R3 ;  /* 0x0000000420207223 */ /* 0x000fe40000010803 */
[----:B------:R-:W-:-:S02]  /*1a50*/  FFMA.FTZ R43, R43, R10, R12 ;  /* 0x0000000a2b2b7223 */ /* 0x000fc4000001000c */
[----:B------:R-:W-:Y:S02]  /*1a60*/  FFMA.FTZ R35, R35, R10, R2 ;  /* 0x0000000a23237223 */ /* 0x000fe40000010002 */
[-C--:B------:R-:W-:Y:S02]  /*1a70*/  FFMA.FTZ R41, R41, R4.reuse, R6 ;  /* 0x0000000429297223 */ /* 0x080fe40000010006 */
[----:B------:R-:W-:Y:S02]  /*1a80*/  FFMA.FTZ R33, R33, R4, R0 ;  /* 0x0000000421217223 */ /* 0x000fe40000010000 */
[----:B------:R-:W-:Y:S02]  /*1a90*/  IMAD.MOV.U32 R42, RZ, RZ, R11 ;  /* 0x000000ffff2a7224 */ /* 0x000fe400078e000b */
[----:B------:R-:W-:Y:S02]  /*1aa0*/  IMAD.MOV.U32 R40, RZ, RZ, R7 ;  /* 0x000000ffff287224 */ /* 0x000fe400078e0007 */
.L_x_1753:
[----:B------:R-:W-:Y:S05]  /*1ab0*/  BSYNC B0 ;  /* 0x0000000000007941 */ /* 0x000fea0003800000 */
.L_x_1740:
        /* <DEDUP_REMOVED lines=21> */
.L_x_1953:
        /* <DEDUP_REMOVED lines=9> */
.L_x_1954:
[----:B--2---:R-:W-:Y:S02]  /*1ca0*/  FADD.FTZ R4, R5, R2 ;  /* 0x0000000205047221 */ /* 0x004fe40000010000 */
.L_x_1755:
[----:B------:R-:W-:Y:S05]  /*1cb0*/  BSYNC B0 ;  /* 0x0000000000007941 */ /* 0x000fea0003800000 */
.L_x_1754:
[C---:B------:R-:W-:Y:S02]  /*1cc0*/  ISETP.NE.AND P0, PT, R23.reuse, RZ, PT ;  /* 0x000000ff1700720c */ /* 0x040fe40003f05270 */
[----:B------:R-:W-:-:S04]  /*1cd0*/  LEA.HI R144, R23, R23, RZ, 0x1 ;  /* 0x0000001717907211 */ /* 0x000fc800078f08ff */
[----:B------:R-:W-:-:S04]  /*1ce0*/  LOP3.LUT R0, R144, 0xfffffffe, RZ, 0xc0, !PT ;  /* 0xfffffffe90007812 */ /* 0x000fc800078ec0ff */
[----:B------:R-:W-:Y:S01]  /*1cf0*/  IADD3 R145, -R0, R23, RZ ;  /* 0x0000001700917210 */ /* 0x000fe20007ffe1ff */
[----:B------:R-:W-:Y:S02]  /*1d00*/  IMAD.MOV.U32 R0, RZ, RZ, -0x800001 ;  /* 0xff7fffffff007424 */ /* 0x000fe400078e00ff */
        /* <DEDUP_REMOVED lines=15> */
.L_x_1758:
[----:B------:R-:W-:Y:S01]  /*1e00*/  WARPSYNC 0xffffffff ;  /* 0xffffffff00007948 */ /* 0x000fe20003800000 */
[----:B------:R-:W-:Y:S06]  /*1e10*/  BAR.SYNC.DEFER_BLOCKING 0x0 ;  /* 0x0000000000007b1d */ /* 0x000fec0000010000 */
[----:B------:R-:W-:Y:S02]  /*1e20*/  ULDC UR4, c[0x0][0x1ec] ;  /* 0x00007b0000047ab9 */ /* 0x000fe40000000800 */
[----:B------:R-:W-:-:S06]  /*1e30*/  UISETP.NE.AND UP0, UPT, URZ, UR4, UPT ;  /* 0x000000043f00728c */ /* 0x000fcc000bf05270 */
[----:B------:R-:W-:Y:S01]  /*1e40*/  PLOP3.LUT P2, PT, PT, PT, UP0, 0x80, 0x0 ;  /* 0x000000000000781c */ /* 0x000fe20003f4f008 */
[----:B-1----:R1:W3:Y:S04]  /*1e50*/  LDS.64 R2, [R145.X8+0x20] ;  /* 0x0000200091027984 */ /* 0x0022e80000008a00 */
[----:B------:R1:W4:Y:S04]  /*1e60*/  LDS.64 R4, [R145.X8+0x30] ;  /* 0x0000300091047984 */ /* 0x0003280000008a00 */
[----:B------:R1:W0:Y:S04]  /*1e70*/  LDS.64 R6, [R145.X8+0x40] ;  /* 0x0000400091067984 */ /* 0x0002280000008a00 */
[----:B------:R1:W2:Y:S04]  /*1e80*/  LDS.64 R8, [R145.X8+0x50] ;  /* 0x0000500091087984 */ /* 0x0002a80000008a00 */
[----:B------:R1:W0:Y:S04]  /*1e90*/  LDS.64 R10, [R145.X8+0x60] ;  /* 0x00006000910a7984 */ /* 0x0002280000008a00 */
[----:B0-----:R1:W0:Y:S04]  /*1ea0*/  LDS.64 R12, [R145.X8+0x70] ;  /* 0x00007000910c7984 */ /* 0x0012280000008a00 */
[----:B------:R1:W0:Y:S04]  /*1eb0*/  LDS.64 R14, [R145.X8+0x80] ;  /* 0x00008000910e7984 */ /* 0x0002280000008a00 */
[----:B------:R1:W0:Y:S04]  /*1ec0*/  LDS.64 R20, [R145.X8+0x90] ;  /* 0x0000900091147984 */ /* 0x0002280000008a00 */
[----:B------:R1:W0:Y:S04]  /*1ed0*/  LDS.64 R30, [R145.X8+0xa0] ;  /* 0x0000a000911e7984 */ /* 0x0002280000008a00 */
[----:B--2---:R1:W2:Y:S04]  /*1ee0*/  LDS.64 R32, [R145.X8+0xb0] ;  /* 0x0000b00091207984 */ /* 0x0042a80000008a00 */
        /* <DEDUP_REMOVED lines=23> */
[----:B--234-:R2:W3:Y:S04]  /*2060*/  LDS.64 R78, [R145.X8+0x220] ;  /* 0x00022000914e7984 */ /* 0x01c4e80000008a00 */
[----:B------:R2:W4:Y:S04]  /*2070*/  LDS.64 R80, [R145.X8+0x230] ;  /* 0x0002300091507984 */ /* 0x0005280000008a00 */
        /* <DEDUP_REMOVED lines=30> */
.L_x_1759:
[----:B-1234-:R-:W-:Y:S01]  /*2260*/  IADD3 R146, R16, 0xf, -R29 ;  /* 0x0000000f10927810 */ /* 0x01efe20007ffe81d */
[----:B------:R-:W-:Y:S01]  /*2270*/  BSSY B0, `(.L_x_1760) ;  /* 0x0000463000007945 */ /* 0x000fe20003800000 */
[----:B------:R-:W-:Y:S01]  /*2280*/  LEA.HI.SX32 R213, R144, R29, 0x1f ;  /* 0x0000001d90d57211 */ /* 0x000fe200078ffaff */
[----:B------:R-:W-:Y:S01]  /*2290*/  IMAD.SHL.U32 R145, R145, 0x2, RZ ;  /* 0x0000000291917824 */ /* 0x000fe200078e00ff */
[----:B------:R-:W-:-:S04]  /*22a0*/  SHF.R.S32.HI R147, RZ, 0x1f, R146 ;  /* 0x0000001fff937819 */ /* 0x000fc80000011492 */
[----:B------:R-:W-:-:S04]  /*22b0*/  LEA.HI R147, R147, R146, RZ, 0x4 ;  /* 0x0000009293937211 */ /* 0x000fc800078f20ff */
[----:B------:R-:W-:-:S05]  /*22c0*/  LOP3.LUT R210, R147, 0xfffffff0, RZ, 0xc0, !PT ;  /* 0xfffffff093d27812 */ /* 0x000fca00078ec0ff */
[----:B------:R-:W-:-:S05]  /*22d0*/  IMAD.IADD R210, R210, 0x1, R29 ;  /* 0x00000001d2d27824 */ /* 0x000fca00078e021d */
[----:B------:R-:W-:-:S13]  /*22e0*/  ISETP.GE.AND P0, PT, R213, R210, PT ;  /* 0x000000d2d500720c */ /* 0x000fda0003f06270 */
[----:B------:R-:W-:Y:S05]  /*22f0*/  @P0 BRA `(.L_x_1761) ;  /* 0x000045a000000947 */ /* 0x000fea0003800000 */
[----:B------:R-:W-:Y:S01]  /*2300*/  IMAD R212, R143, 0x60, RZ ;  /* 0x000000608fd47824 */ /* 0x000fe200078e02ff */
[----:B------:R-:W-:Y:S01]  /*2310*/  HFMA2.MMA R143, -RZ, RZ, 0, 2.384185791015625e-07 ;  /* 0x00000004ff8f7435 */ /* 0x000fe200000001ff */
[----:B------:R-:W-:Y:S02]  /*2320*/  IMAD R144, R25, c[0x0][0x1d8], R22 ;  /* 0x0000760019907a24 */ /* 0x000fe400078e0216 */
[--C-:B------:R-:W-:Y:S02]  /*2330*/  IMAD R211, R142, c[0x0][0x1d4], R145.reuse ;  /* 0x000075008ed37a24 */ /* 0x100fe400078e0291 */
[--C-:B------:R-:W-:Y:S02]  /*2340*/  IMAD R142, R144, 0x60, R145.reuse ;  /* 0x00000060908e7824 */ /* 0x100fe400078e0291 */
[----:B------:R-:W-:Y:S01]  /*2350*/  IMAD R212, R212, c[0x0][0x1d4], R145 ;  /* 0x00007500d4d47a24 */ /* 0x000fe200078e0291 */
[----:B------:R-:W-:Y:S01]  /*2360*/  SHF.R.S32.HI R215, RZ, 0x1f, R211 ;  /* 0x0000001fffd77819 */ /* 0x000fe200000114d3 */
[----:B------:R-:W-:Y:S01]  /*2370*/  IMAD.MOV.U32 R216, RZ, RZ, c[0x0][0x1e8] ;  /* 0x00007a00ffd87624 */ /* 0x000fe200078e00ff */
[C---:B------:R-:W-:Y:S01]  /*2380*/  IADD3 R217, R142.reuse, 0x4, RZ ;  /* 0x000000048ed97810 */ /* 0x040fe20007ffe0ff */
[----:B------:R-:W-:Y:S01]  /*2390*/  IMAD.MOV.U32 R214, RZ, RZ, 0x60 ;  /* 0x00000060ffd67424 */ /* 0x000fe200078e00ff */
[----:B------:R-:W-:Y:S01]  /*23a0*/  SHF.R.S32.HI R218, RZ, 0x1f, R212 ;  /* 0x0000001fffda7819 */ /* 0x000fe200000114d4 */
[----:B------:R-:W-:Y:S01]  /*23b0*/  IMAD.WIDE R142, R142, R143, c[0x0][0x230] ;  /* 0x00008c008e8e7625 */ /* 0x000fe200078e028f */
[----:B------:R-:W-:-:S03]  /*23c0*/  IADD3 R216, R216, c[0x0][0x210], RZ ;  /* 0x00008400d8d87a10 */ /* 0x000fc60007ffe0ff */
[----:B------:R-:W-:Y:S02]  /*23d0*/  IMAD R214, R214, c[0x0][0x1d4], RZ ;  /* 0x00007500d6d67a24 */ /* 0x000fe400078e02ff */
.L_x_1893:
        /* <DEDUP_REMOVED lines=34> */
[----:B------:R-:W-:Y:S01]  /*2600*/  SHF.L.U32 R223, R219, 0x2, RZ ;  /* 0x00000002dbdf7819 */ /* 0x000fe200000006ff */
[----:B------:R-:W-:Y:S01]  /*2610*/  BSSY B2, `(.L_x_1764) ;  /* 0x0000009000027945 */ /* 0x000fe20003800000 */
[----:B------:R-:W-:Y:S02]  /*2620*/  CS2R R144, SRZ ;  /* 0x0000000000907805 */ /* 0x000fe4000001ff00 */
[----:B------:R-:W-:-:S13]  /*2630*/  ISETP.GE.AND P3, PT, R223, R214, PT ;  /* 0x000000d6df00720c */ /* 0x000fda0003f66270 */
[----:B------:R-:W-:Y:S05]  /*2640*/  @P3 BRA `(.L_x_1765) ;  /* 0x0000005000003947 */ /* 0x000fea0003800000 */
[----:B------:R-:W-:-:S04]  /*2650*/  IADD3 R145, P2, R212, R223, RZ ;  /* 0x000000dfd4917210 */ /* 0x000fc80007f5e0ff */
[----:B------:R-:W-:Y:S02]  /*2660*/  LEA.HI.X.SX32 R146, R223, R218, 0x1, P2 ;  /* 0x000000dadf927211 */ /* 0x000fe400010f0eff */
[----:B------:R-:W-:-:S04]  /*2670*/  LEA R144, P2, R145, c[0x0][0x198], 0x2 ;  /* 0x0000660091907a11 */ /* 0x000fc800078410ff */
[----:B------:R-:W-:-:S06]  /*2680*/  LEA.HI.X R145, R145, c[0x0][0x19c], R146, 0x2, P2 ;  /* 0x0000670091917a11 */ /* 0x000fcc00010f1492 */
[----:B------:R-:W5:Y:S03]  /*2690*/  LDG.E.64 R144, [R144.64] ;  /* 0x0000002490907981 */ /* 0x000f66000c1e1b00 */
.L_x_1765:
[----:B------:R-:W-:Y:S05]  /*26a0*/  BSYNC B2 ;  /* 0x0000000000027941 */ /* 0x000fea0003800000 */
.L_x_1764:
        /* <DEDUP_REMOVED lines=15> */
.L_x_1763:
[----:B------:R-:W-:Y:S05]  /*27a0*/  BSYNC B1 ;  /* 0x0000000000017941 */ /* 0x000fea0003800000 */
.L_x_1762:
[----:B------:R-:W-:Y:S01]  /*27b0*/  IMAD.MOV.U32 R146, RZ, RZ, 0x4 ;  /* 0x00000004ff927424 */ /* 0x000fe200078e00ff */
        /* <DEDUP_REMOVED lines=14> */
.L_x_1769:
[----:B------:R-:W-:Y:S05]  /*28a0*/  BSYNC B2 ;  /* 0x0000000000027941 */ /* 0x000fea0003800000 */
.L_x_1768:
[----:B------:R-:W-:Y:S02]  /*28b0*/  ULDC UR4, c[0x0][0x1ec] ;  /* 0x00007b0000047ab9 */ /* 0x000fe40000000800 */
[----:B------:R-:W-:-:S06]  /*28c0*/  UISETP.NE.AND UP0, UPT, URZ, UR4, UPT ;  /* 0x000000043f00728c */ /* 0x000fcc000bf05270 */
[----:B------:R-:W-:-:S13]  /*28d0*/  PLOP3.LUT P2, PT, PT, PT, UP0, 0x80, 0x0 ;  /* 0x000000000000781c */ /* 0x000fda0003f4f008 */
[----:B------:R-:W-:Y:S05]  /*28e0*/  @P2 BRA `(.L_x_1767) ;  /* 0x000000f000002947 */ /* 0x000fea0003800000 */
[----:B------:R-:W-:-:S13]  /*28f0*/  ISETP.NE.AND P5, PT, R221, RZ, PT ;  /* 0x000000ffdd00720c */ /* 0x000fda0003fa5270 */
[----:B-1----:R-:W2:Y:S01]  /*2900*/  @P5 LDG.E.64 R222, [R146.64] ;  /* 0x0000002492de5981 */ /* 0x002ea2000c1e1b00 */
[----:B------:R-:W-:Y:S01]  /*2910*/  @!P3 IADD3 R220, P4, R211, R225, RZ ;  /* 0x000000e1d3dcb210 */ /* 0x000fe20007f9e0ff */
[----:B-----5:R-:W-:Y:S02]  /*2920*/  FADD.FTZ R227, R81, R209 ;  /* 0x000000d151e37221 */ /* 0x020fe40000010000 */
[----:B------:R-:W-:Y:S01]  /*2930*/  FADD.FTZ R226, R80, R208 ;  /* 0x000000d050e27221 */ /* 0x000fe20000010000 */
[----:B------:R-:W-:Y:S02]  /*2940*/  @!P3 LEA.HI.X.SX32 R209, R225, R215, 0x1, P4 ;  /* 0x000000d7e1d1b211 */ /* 0x000fe400020f0eff */
[----:B------:R-:W-:-:S04]  /*2950*/  @!P3 LEA R224, P4, R220, c[0x0][0x198], 0x2 ;  /* 0x00006600dce0ba11 */ /* 0x000fc800078810ff */
[----:B------:R-:W-:Y:S01]  /*2960*/  @!P3 LEA.HI.X R225, R220, c[0x0][0x19c], R209, 0x2, P4 ;  /* 0x00006700dce1ba11 */ /* 0x000fe200020f14d1 */
[----:B--2---:R-:W-:Y:S02]  /*2970*/  @P5 FMUL.FTZ R226, R226, R222 ;  /* 0x000000dee2e25220 */ /* 0x004fe40000410000 */
[----:B------:R-:W-:Y:S02]  /*2980*/  @P5 FMUL.FTZ R227, R227, R223 ;  /* 0x000000dfe3e35220 */ /* 0x000fe40000410000 */
[--C-:B------:R-:W-:Y:S02]  /*2990*/  IMAD.MOV.U32 R208, RZ, RZ, R226.reuse ;  /* 0x000000ffffd07224 */ /* 0x100fe400078e00e2 */
[--C-:B------:R-:W-:Y:S01]  /*29a0*/  IMAD.MOV.U32 R209, RZ, RZ, R227.reuse ;  /* 0x000000ffffd17224 */ /* 0x100fe200078e00e3 */
[----:B------:R1:W-:Y:S01]  /*29b0*/  @!P3 STG.E.64 [R224.64], R226 ;  /* 0x000000e2e000b986 */ /* 0x0003e2000c101b24 */
[----:B------:R-:W-:Y:S02]  /*29c0*/  @!P3 IMAD.MOV.U32 R209, RZ, RZ, R227 ;  /* 0x000000ffffd1b224 */ /* 0x000fe400078e00e3 */
[----:B------:R-:W-:-:S02]  /*29d0*/  @!P3 IMAD.MOV.U32 R208, RZ, RZ, R226 ;  /* 0x000000ffffd0b224 */ /* 0x000fc400078e00e2 */
.L_x_1767:
[----:B------:R-:W-:Y:S05]  /*29e0*/  BSYNC B1 ;  /* 0x0000000000017941 */ /* 0x000fea0003800000 */
.L_x_1766:
[----:B------:R-:W-:Y:S01]  /*29f0*/  BSSY B1, `(.L_x_1770) ;  /* 0x000001e000017945 */ /* 0x000fe20003800000 */
[----:B------:R-:W-:Y:S05]  /*2a00*/  @P1 BRA `(.L_x_1771) ;  /* 0x000001c000001947 */ /* 0x000fea0003800000 */
[----:B------:R-:W-:Y:S01]  /*2a10*/  MOV R148, c[0x0][0x1d4] ;  /* 0x0000750000947a02 */ /* 0x000fe20000000f00 */
[----:B------:R-:W-:Y:S04]  /*2a20*/  BSSY B2, `(.L_x_1772) ;  /* 0x000000b000027945 */ /* 0x000fe80003800000 */
[----:B------:R-:W-:-:S04]  /*2a30*/  IMAD R148, R148, 0x2, R219 ;  /* 0x0000000294947824 */ /* 0x000fc800078e02db */
[----:B-1----:R-:W-:Y:S02]  /*2a40*/  IMAD.SHL.U32 R225, R148, 0x4, RZ ;  /* 0x0000000494e17824 */ /* 0x002fe400078e00ff */
        /* <DEDUP_REMOVED lines=8> */
.L_x_1773:
[----:B------:R-:W-:Y:S05]  /*2ad0*/  BSYNC B2 ;  /* 0x0000000000027941 */ /* 0x000fea0003800000 */
.L_x_1772:
        /* <DEDUP_REMOVED lines=15> */
.L_x_1771:
[----:B------:R-:W-:Y:S05]  /*2bd0*/  BSYNC B1 ;  /* 0x0000000000017941 */ /* 0x000fea0003800000 */
.L_x_1770:
[----:B------:R-:W-:Y:S01]  /*2be0*/  BSSY B1, `(.L_x_1774) ;  /* 0x000001e000017945 */ /* 0x000fe20003800000 */
[----:B------:R-:W-:Y:S01]  /*2bf0*/  IMAD.MOV.U32 R220, RZ, RZ, c[0x0][0x1d4] ;  /* 0x00007500ffdc7624 */ /* 0x000fe200078e00ff */
[----:B------:R-:W-:Y:S05]  /*2c00*/  @P1 BRA `(.L_x_1775) ;  /* 0x000001b000001947 */ /* 0x000fea0003800000 */
[----:B------:R-:W-:Y:S01]  /*2c10*/  IMAD R150, R220, 0x3, R219 ;  /* 0x00000003dc967824 */ /* 0x000fe200078e02db */
[----:B------:R-:W-:Y:S03]  /*2c20*/  BSSY B2, `(.L_x_1776) ;  /* 0x000000a000027945 */ /* 0x000fe60003800000 */
        /* <DEDUP_REMOVED lines=9> */
.L_x_1777:
[----:B------:R-:W-:Y:S05]  /*2cc0*/  BSYNC B2 ;  /* 0x0000000000027941 */ /* 0x000fea0003800000 */
.L_x_1776:
[----:B------:R-:W-:Y:S02]  /*2cd0*/  ULDC UR4, c[0x0][0x1ec] ;  /* 0x00007b0000047ab9 */ /* 0x000fe40000000800 */
[----:B------:R-:W-:-:S06]  /*2ce0*/  UISETP.NE.AND UP0, UPT, URZ, UR4, UPT ;  /* 0x000000043f00728c */ /* 0x000fcc000bf05270 */
[----:B------:R-:W-:-:S13]  /*2cf0*/  PLOP3.LUT P2, PT, PT, PT, UP0, 0x80, 0x0 ;  /* 0x000000000000781c */ /* 0x000fda0003f4f008 */
[----:B------:R-:W-:Y:S05]  /*2d00*/  @P2 BRA `(.L_x_1775) ;  /* 0x000000b000002947 */ /* 0x000fea0003800000 */
[----:B------:R-:W-:-:S13]  /*2d10*/  ISETP.NE.AND P5, PT, R221, RZ, PT ;  /* 0x000000ffdd00720c */ /* 0x000fda0003fa5270 */
[----:B------:R-:W2:Y:S01]  /*2d20*/  @P5 LDG.E.64 R222, [R146.64+0x20] ;  /* 0x0000202492de5981 */ /* 0x000ea2000c1e1b00 */
[----:B------:R-:W-:Y:S01]  /*2d30*/  @!P3 IADD3 R225, P4, R211, R227, RZ ;  /* 0x000000e3d3e1b210 */ /* 0x000fe20007f9e0ff */
[----:B0----5:R-:W-:Y:S02]  /*2d40*/  FADD.FTZ R150, R84, R150 ;  /* 0x0000009654967221 */ /* 0x021fe40000010000 */
[----:B------:R-:W-:Y:S01]  /*2d50*/  FADD.FTZ R151, R85, R151 ;  /* 0x0000009755977221 */ /* 0x000fe20000010000 */
[----:B------:R-:W-:Y:S02]  /*2d60*/  @!P3 LEA.HI.X.SX32 R226, R227, R215, 0x1, P4 ;  /* 0x000000d7e3e2b211 */ /* 0x000fe400020f0eff */
[----:B------:R-:W-:-:S04]  /*2d70*/  @!P3 LEA R224, P4, R225, c[0x0][0x198], 0x2 ;  /* 0x00006600e1e0ba11 */ /* 0x000fc800078810ff */
[----:B------:R-:W-:Y:S01]  /*2d80*/  @!P3 LEA.HI.X R225, R225, c[0x0][0x19c], R226, 0x2, P4 ;  /* 0x00006700e1e1ba11 */ /* 0x000fe200020f14e2 */
[----:B--2---:R-:W-:Y:S02]  /*2d90*/  @P5 FMUL.FTZ R150, R150, R222 ;  /* 0x000000de96965220 */ /* 0x004fe40000410000 */
[----:B------:R-:W-:-:S05]  /*2da0*/  @P5 FMUL.FTZ R151, R151, R223 ;  /* 0x000000df97975220 */ /* 0x000fca0000410000 */
[----:B------:R0:W-:Y:S02]  /*2db0*/  @!P3 STG.E.64 [R224.64], R150 ;  /* 0x00000096e000b986 */ /* 0x0001e4000c101b24 */
.L_x_1775:
[----:B------:R-:W-:Y:S05]  /*2dc0*/  BSYNC B1 ;  /* 0x0000000000017941 */ /* 0x000fea0003800000 */
.L_x_1774:
[----:B------:R-:W-:Y:S01]  /*2dd0*/  BSSY B1, `(.L_x_1778) ;  /* 0x000001d000017945 */ /* 0x000fe20003800000 */
        /* <DEDUP_REMOVED lines=12> */
.L_x_1781:
[----:B------:R-:W-:Y:S05]  /*2ea0*/  BSYNC B2 ;  /* 0x0000000000027941 */ /* 0x000fea0003800000 */
.L_x_1780:
[----:B------:R-:W-:Y:S02]  /*2eb0*/  ULDC UR4, c[0x0][0x1ec] ;  /* 0x00007b0000047ab9 */ /* 0x000fe40000000800 */
[----:B------:R-:W-:-:S06]  /*2ec0*/  UISETP.NE.AND UP0, UPT, URZ, UR4, UPT ;  /* 0x000000043f00728c */ /* 0x000fcc000bf05270 */
[----:B------:R-:W-:-:S13]  /*2ed0*/  PLOP3.LUT P2, PT, PT, PT, UP0, 0x80, 0x0 ;  /* 0x000000000000781c */ /* 0x000fda0003f4f008 */
[----:B------:R-:W-:Y:S05]  /*2ee0*/  @P2 BRA `(.L_x_1779) ;  /* 0x000000b000002947 */ /* 0x000fea0003800000 */
[----:B------:R-:W-:-:S13]  /*2ef0*/  ISETP.NE.AND P5, PT, R221, RZ, PT ;  /* 0x000000ffdd00720c */ /* 0x000fda0003fa5270 */
[----:B------:R-:W2:Y:S01]  /*2f00*/  @P5 LDG.E.64 R222, [R146.64+0x30] ;  /* 0x0000302492de5981 */ /* 0x000ea2000c1e1b00 */
[----:B0-----:R-:W-:Y:S01]  /*2f10*/  @!P3 IADD3 R225, P4, R211, R227, RZ ;  /* 0x000000e3d3e1b210 */ /* 0x001fe20007f9e0ff */
        /* <DEDUP_REMOVED lines=8> */
.L_x_1779:
[----:B------:R-:W-:Y:S05]  /*2fa0*/  BSYNC B1 ;  /* 0x0000000000017941 */ /* 0x000fea0003800000 */
.L_x_1778:
[----:B------:R-:W-:Y:S01]  /*2fb0*/  BSSY B1, `(.L_x_1782) ;  /* 0x000001d000017945 */ /* 0x000fe20003800000 */
[----:B------:R-:W-:Y:S05]  /*2fc0*/  @P1 BRA `(.L_x_1783) ;  /* 0x000001b000001947 */ /* 0x000fea0003800000 */
[----:B------:R-:W-:Y:S01]  /*2fd0*/  IMAD R154, R220, 0x5, R219 ;  /* 0x00000005dc9a7824 */ /* 0x000fe200078e02db */
[----:B------:R-:W-:Y:S04]  /*2fe0*/  BSSY B2, `(.L_x_1784) ;  /* 0x000000a000027945 */ /* 0x000fe80003800000 */
[----:B-1----:R-:W-:Y:S02]  /*2ff0*/  SHF.L.U32 R227, R154, 0x2, RZ ;  /* 0x000000029ae37819 */ /* 0x002fe400000006ff */
        /* <DEDUP_REMOVED lines=8> */
.L_x_1785:
[----:B------:R-:W-:Y:S05]  /*3080*/  BSYNC B2 ;  /* 0x0000000000027941 */ /* 0x000fea0003800000 */
.L_x_1784:
        /* <DEDUP_REMOVED lines=15> */
.L_x_1783:
[----:B------:R-:W-:Y:S05]  /*3180*/  BSYNC B1 ;  /* 0x0000000000017941 */ /* 0x000fea0003800000 */
.L_x_1782:
        /* <DEDUP_REMOVED lines=13> */
.L_x_1789:
[----:B------:R-:W-:Y:S05]  /*3260*/  BSYNC B2 ;  /* 0x0000000000027941 */ /* 0x000fea0003800000 */
.L_x_1788:
        /* <DEDUP_REMOVED lines=15> */
.L_x_1787:
[----:B------:R-:W-:Y:S05]  /*3360*/  BSYNC B1 ;  /* 0x0000000000017941 */ /* 0x000fea0003800000 */
.L_x_1786:
        /* <DEDUP_REMOVED lines=13> */
.L_x_1793:
[----:B------:R-:W-:Y:S05]  /*3440*/  BSYNC B2 ;  /* 0x0000000000027941 */ /* 0x000fea0003800000 */
.L_x_1792:
        /* <DEDUP_REMOVED lines=15> */
.L_x_1791:
[----:B------:R-:W-:Y:S05]  /*3540*/  BSYNC B1 ;  /* 0x0000000000017941 */ /* 0x000fea0003800000 */
.L_x_1790:
        /* <DEDUP_REMOVED lines=13> */
.L_x_1797:
[----:B------:R-:W-:Y:S05]  /*3620*/  BSYNC B2 ;  /* 0x0000000000027941 */ /* 0x000fea0003800000 */
.L_x_1796:
        /* <DEDUP_REMOVED lines=15> */
.L_x_1795:
[----:B------:R-:W-:Y:S05]  /*3720*/  BSYNC B1 ;  /* 0x0000000000017941 */ /* 0x000fea0003800000 */
.L_x_1794:
        /* <DEDUP_REMOVED lines=13> */
.L_x_1801:
[----:B------:R-:W-:Y:S05]  /*3800*/  BSYNC B2 ;  /* 0x0000000000027941 */ /* 0x000fea0003800000 */
.L_x_1800:
        /* <DEDUP_REMOVED lines=15> */
.L_x_1799:
[----:B------:R-:W-:Y:S05]  /*3900*/  BSYNC B1 ;  /* 0x0000000000017941 */ /* 0x000fea0003800000 */
.L_x_1798:
        /* <DEDUP_REMOVED lines=13> */
.L_x_1805:
[----:B------:R-:W-:Y:S05]  /*39e0*/  BSYNC B2 ;  /* 0x0000000000027941 */ /* 0x000fea0003800000 */
.L_x_1804:
        /* <DEDUP_REMOVED lines=15> */
.L_x_1803:
[----:B------:R-:W-:Y:S05]  /*3ae0*/  BSYNC B1 ;  /* 0x0000000000017941 */ /* 0x000fea0003800000 */
.L_x_1802:
        /* <DEDUP_REMOVED lines=13> */
.L_x_1809:
[----:B------:R-:W-:Y:S05]  /*3bc0*/  BSYNC B2 ;  /* 0x0000000000027941 */ /* 0x000fea0003800000 */
.L_x_1808:
        /* <DEDUP_REMOVED lines=15> */
.L_x_1807:
[----:B------:R-:W-:Y:S05]  /*3cc0*/  BSYNC B1 ;  /* 0x0000000000017941 */ /* 0x000fea0003800000 */
.L_x_1806:
        /* <DEDUP_REMOVED lines=13> */
.L_x_1813:
[----:B------:R-:W-:Y:S05]  /*3da0*/  BSYNC B2 ;  /* 0x0000000000027941 */ /* 0x000fea0003800000 */
.L_x_1812:
        /* <DEDUP_REMOVED lines=15> */
.L_x_1811:
[----:B------:R-:W-:Y:S05]  /*3ea0*/  BSYNC B1 ;  /* 0x0000000000017941 */ /* 0x000fea0003800000 */
.L_x_1810:
        /* <DEDUP_REMOVED lines=13> */
.L_x_1817:
[----:B------:R-:W-:Y:S05]  /*3f80*/  BSYNC B2 ;  /* 0x0000000000027941 */ /* 0x000fea0003800000 */
.L_x_1816:
        /* <DEDUP_REMOVED lines=15> */
.L_x_1815:
[----:B------:R-:W-:Y:S05]  /*4080*/  BSYNC B1 ;  /* 0x0000000000017941 */ /* 0x000fea0003800000 */
.L_x_1814:
        /* <DEDUP_REMOVED lines=13> */
.L_x_1821:
[----:B------:R-:W-:Y:S05]  /*4160*/  BSYNC B2 ;  /* 0x0000000000027941 */ /* 0x000fea0003800000 */
.L_x_1820:
        /* <DEDUP_REMOVED lines=15> */
.L_x_1819:
[----:B------:R-:W-:Y:S05]  /*4260*/  BSYNC B1 ;  /* 0x0000000000017941 */ /* 0x000fea0003800000 */
.L_x_1818:
        /* <DEDUP_REMOVED lines=13> */
.L_x_1825:
[----:B------:R-:W-:Y:S05]  /*4340*/  BSYNC B2 ;  /* 0x0000000000027941 */ /* 0x000fea0003800000 */
.L_x_1824:
        /* <DEDUP_REMOVED lines=15> */
.L_x_1823:
[----:B------:R-:W-:Y:S05]  /*4440*/  BSYNC B1 ;  /* 0x0000000000017941 */ /* 0x000fea0003800000 */
.L_x_1822:
        /* <DEDUP_REMOVED lines=13> */
.L_x_1829:
[----:B------:R-:W-:Y:S05]  /*4520*/  BSYNC B2 ;  /* 0x0000000000027941 */ /* 0x000fea0003800000 */
.L_x_1828:
        /* <DEDUP_REMOVED lines=15> */
.L_x_1827:
[----:B------:R-:W-:Y:S05]  /*4620*/  BSYNC B1 ;  /* 0x0000000000017941 */ /* 0x000fea0003800000 */
.L_x_1826:
        /* <DEDUP_REMOVED lines=13> */
.L_x_1833:
[----:B------:R-:W-:Y:S05]  /*4700*/  BSYNC B2 ;  /* 0x0000000000027941 */ /* 0x000fea0003800000 */
.L_x_1832:
        /* <DEDUP_REMOVED lines=15> */
.L_x_1831:
[----:B------:R-:W-:Y:S05]  /*4800*/  BSYNC B1 ;  /* 0x0000000000017941 */ /* 0x000fea0003800000 */
.L_x_1830:
        /* <DEDUP_REMOVED lines=13> */
.L_x_1837:
[----:B------:R-:W-:Y:S05]  /*48e0*/  BSYNC B2 ;  /* 0x0000000000027941 */ /* 0x000fea0003800000 */
.L_x_1836:
        /* <DEDUP_REMOVED lines=15> */
.L_x_1835:
[----:B------:R-:W-:Y:S05]  /*49e0*/  BSYNC B1 ;  /* 0x0000000000017941 */ /* 0x000fea0003800000 */
.L_x_1834:
        /* <DEDUP_REMOVED lines=13> */
.L_x_1841:
[----:B------:R-:W-:Y:S05]  /*4ac0*/  BSYNC B2 ;  /* 0x0000000000027941 */ /* 0x000fea0003800000 */
.L_x_1840:
        /* <DEDUP_REMOVED lines=15> */
.L_x_1839:
[----:B------:R-:W-:Y:S05]  /*4bc0*/  BSYNC B1 ;  /* 0x0000000000017941 */ /* 0x000fea0003800000 */
.L_x_1838:
        /* <DEDUP_REMOVED lines=13> */
.L_x_1845:
[----:B------:R-:W-:Y:S05]  /*4ca0*/  BSYNC B2 ;  /* 0x0000000000027941 */ /* 0x000fea0003800000 */
.L_x_1844:
        /* <DEDUP_REMOVED lines=15> */
.L_x_1843:
[----:B------:R-:W-:Y:S05]  /*4da0*/  BSYNC B1 ;  /* 0x0000000000017941 */ /* 0x000fea0003800000 */
.L_x_1842:
        /* <DEDUP_REMOVED lines=13> */
.L_x_1849:
[----:B------:R-:W-:Y:S05]  /*4e80*/  BSYNC B2 ;  /* 0x0000000000027941 */ /* 0x000fea0003800000 */
.L_x_1848:
        /* <DEDUP_REMOVED lines=15> */
.L_x_1847:
[----:B------:R-:W-:Y:S05]  /*4f80*/  BSYNC B1 ;  /* 0x0000000000017941 */ /* 0x000fea0003800000 */
.L_x_1846:
        /* <DEDUP_REMOVED lines=13> */
.L_x_1853:
[----:B------:R-:W-:Y:S05]  /*5060*/  BSYNC B2 ;  /* 0x0000000000027941 */ /* 0x000fea0003800000 */
.L_x_1852:
        /* <DEDUP_REMOVED lines=15> */
.L_x_1851:
[----:B------:R-:W-:Y:S05]  /*5160*/  BSYNC B1 ;  /* 0x0000000000017941 */ /* 0x000fea0003800000 */
.L_x_1850:
        /* <DEDUP_REMOVED lines=13> */
.L_x_1857:
[----:B------:R-:W-:Y:S05]  /*5240*/  BSYNC B2 ;  /* 0x0000000000027941 */ /* 0x000fea0003800000 */
.L_x_1856:
        /* <DEDUP_REMOVED lines=15> */
.L_x_1855:
[----:B------:R-:W-:Y:S05]  /*5340*/  BSYNC B1 ;  /* 0x0000000000017941 */ /* 0x000fea0003800000 */
.L_x_1854:
        /* <DEDUP_REMOVED lines=13> */
.L_x_1861:
[----:B------:R-:W-:Y:S05]  /*5420*/  BSYNC B2 ;  /* 0x0000000000027941 */ /* 0x000fea0003800000 */
.L_x_1860:
        /* <DEDUP_REMOVED lines=15> */
.L_x_1859:
[----:B------:R-:W-:Y:S05]  /*5520*/  BSYNC B1 ;  /* 0x0000000000017941 */ /* 0x000fea0003800000 */
.L_x_1858:
        /* <DEDUP_REMOVED lines=13> */
.L_x_1865:
[----:B------:R-:W-:Y:S05]  /*5600*/  BSYNC B2 ;  /* 0x0000000000027941 */ /* 0x000fea0003800000 */
.L_x_1864:
        /* <DEDUP_REMOVED lines=15> */
.L_x_1863:
[----:B------:R-:W-:Y:S05]  /*5700*/  BSYNC B1 ;  /* 0x0000000000017941 */ /* 0x000fea0003800000 */
.L_x_1862:
        /* <DEDUP_REMOVED lines=13> */
.L_x_1869:
[----:B------:R-:W-:Y:S05]  /*57e0*/  BSYNC B2 ;  /* 0x0000000000027941 */ /* 0x000fea0003800000 */
.L_x_1868:
        /* <DEDUP_REMOVED lines=15> */
.L_x_1867:
[----:B------:R-:W-:Y:S05]  /*58e0*/  BSYNC B1 ;  /* 0x0000000000017941 */ /* 0x000fea0003800000 */
.L_x_1866:
        /* <DEDUP_REMOVED lines=13> */
.L_x_1873:
[----:B------:R-:W-:Y:S05]  /*59c0*/  BSYNC B2 ;  /* 0x0000000000027941 */ /* 0x000fea0003800000 */
.L_x_1872:
        /* <DEDUP_REMOVED lines=15> */
.L_x_1871:
[----:B------:R-:W-:Y:S05]  /*5ac0*/  BSYNC B1 ;  /* 0x0000000000017941 */ /* 0x000fea0003800000 */
.L_x_1870:
        /* <DEDUP_REMOVED lines=13> */
.L_x_1877:
[----:B------:R-:W-:Y:S05]  /*5ba0*/  BSYNC B2 ;  /* 0x0000000000027941 */ /* 0x000fea0003800000 */
.L_x_1876:
        /* <DEDUP_REMOVED lines=15> */
.L_x_1875:
[----:B------:R-:W-:Y:S05]  /*5ca0*/  BSYNC B1 ;  /* 0x0000000000017941 */ /* 0x000fea0003800000 */
.L_x_1874:
        /* <DEDUP_REMOVED lines=13> */
.L_x_1881:
[----:B------:R-:W-:Y:S05]  /*5d80*/  BSYNC B2 ;  /* 0x0000000000027941 */ /* 0x000fea0003800000 */
.L_x_1880:
        /* <DEDUP_REMOVED lines=15> */
.L_x_1879:
[----:B------:R-:W-:Y:S05]  /*5e80*/  BSYNC B1 ;  /* 0x0000000000017941 */ /* 0x000fea0003800000 */
.L_x_1878:
        /* <DEDUP_REMOVED lines=13> */
.L_x_1885:
[----:B------:R-:W-:Y:S05]  /*5f60*/  BSYNC B2 ;  /* 0x0000000000027941 */ /* 0x000fea0003800000 */
.L_x_1884:
        /* <DEDUP_REMOVED lines=15> */
.L_x_1883:
[----:B------:R-:W-:Y:S05]  /*6060*/  BSYNC B1 ;  /* 0x0000000000017941 */ /* 0x000fea0003800000 */
.L_x_1882:
[----:B------:R-:W-:Y:S01]  /*6070*/  BSSY B1, `(.L_x_1886) ;  /* 0x000001d000017945 */ /* 0x000fe20003800000 */
[----:B------:R-:W-:Y:S01]  /*6080*/  IMAD R219, R220, 0x1f, R219 ;  /* 0x0000001fdcdb7824 */ /* 0x000fe200078e02db */
[----:B------:R-:W-:Y:S05]  /*6090*/  @P1 BRA `(.L_x_1887) ;  /* 0x000001a000001947 */ /* 0x000fea0003800000 */
[----:B-1----:R-:W-:Y:S01]  /*60a0*/  SHF.L.U32 R223, R219, 0x2, RZ ;  /* 0x00000002dbdf7819 */ /* 0x002fe200000006ff */
        /* <DEDUP_REMOVED lines=9> */
.L_x_1889:
[----:B------:R-:W-:Y:S05]  /*6140*/  BSYNC B2 ;  /* 0x0000000000027941 */ /* 0x000fea0003800000 */
.L_x_1888:
        /* <DEDUP_REMOVED lines=15> */
.L_x_1887:
[----:B------:R-:W-:Y:S05]  /*6240*/  BSYNC B1 ;  /* 0x0000000000017941 */ /* 0x000fea0003800000 */
.L_x_1886:
[----:B-----5:R-:W-:Y:S01]  /*6250*/  FMUL.FTZ R147, R4, R208 ;  /* 0x000000d004937220 */ /* 0x020fe20000410000 */
[----:B01----:R-:W-:Y:S01]  /*6260*/  LOP3.LUT R224, R23, 0x1, RZ, 0xc0, !PT ;  /* 0x0000000117e07812 */ /* 0x003fe200078ec0ff */
[----:B------:R-:W-:Y:S02]  /*6270*/  FMUL.FTZ R146, R5, R209 ;  /* 0x000000d105927220 */ /* 0x000fe40000410000 */
        /* <DEDUP_REMOVED lines=65> */
.L_x_1955:
        /* <DEDUP_REMOVED lines=15> */
[----:B------:R-:W2:Y:S04]  /*6780*/  @P1 LDG.E R222, [R222.64] ;  /* 0x00000024dede1981 */ /* 0x000ea8000c1e1900 */
[----:B------:R-:W3:Y:S01]  /*6790*/  @P3 LDG.E R146, [R146.64] ;  /* 0x0000002492923981 */ /* 0x000ee2000c1e1900 */
[C---:B------:R-:W-:Y:S02]  /*67a0*/  @P1 ISETP.GE.AND P4, PT, R213.reuse, R216, PT ;  /* 0x000000d8d500120c */ /* 0x040fe40003f86270 */
[----:B0-----:R-:W-:Y:S02]  /*67b0*/  @P1 IADD3 R225, R213, 0x1, -R24 ;  /* 0x00000001d5e11810 */ /* 0x001fe40007ffe818 */
[----:B------:R-:W-:-:S05]  /*67c0*/  @P1 SEL R220, R19, RZ, !P4 ;  /* 0x000000ff13dc1207 */ /* 0x000fca0006000000 */
[----:B------:R-:W-:-:S06]  /*67d0*/  @P1 IMAD.IADD R220, R220, 0x1, R225 ;  /* 0x00000001dcdc1824 */ /* 0x000fcc00078e02e1 */
[----:B------:R-:W2:Y:S01]  /*67e0*/  @P1 I2F R220, R220 ;  /* 0x000000dc00dc1306 */ /* 0x000ea20000201400 */
[----:B------:R-:W-:Y:S02]  /*67f0*/  FMUL.FTZ R219, R219, c[0x0][0x1f0] ;  /* 0x00007c00dbdb7a20 */ /* 0x000fe40000410000 */
[----:B------:R-:W-:Y:S02]  /*6800*/  IMAD.IADD R224, R213, 0x1, -R29 ;  /* 0x00000001d5e07824 */ /* 0x000fe400078e0a1d */
[----:B---3--:R-:W-:-:S04]  /*6810*/  @P3 FADD.FTZ R219, R219, R146 ;  /* 0x00000092dbdb3221 */ /* 0x008fc80000010000 */
[----:B--2---:R-:W-:-:S05]  /*6820*/  @P1 FFMA.FTZ R219, R220, R222, R219 ;  /* 0x000000dedcdb1223 */ /* 0x004fca00000100db */
[----:B------:R0:W-:Y:S01]  /*6830*/  STS [R224.X4+0x420], R219 ;  /* 0x000420dbe0007388 */ /* 0x0001e20000004800 */
[----:B------:R-:W-:-:S03]  /*6840*/  @!P0 FMNMX.FTZ R0, R0, R219, !PT ;  /* 0x000000db00008209 */ /* 0x000fc60007810000 */
.L_x_1892:
[----:B------:R-:W-:Y:S05]  /*6850*/  BSYNC B1 ;  /* 0x0000000000017941 */ /* 0x000fea0003800000 */
.L_x_1891:
[----:B------:R-:W-:-:S04]  /*6860*/  IADD3 R213, R213, 0x40, RZ ;  /* 0x00000040d5d57810 */ /* 0x000fc80007ffe0ff */
[----:B------:R-:W-:-:S13]  /*6870*/  ISETP.GE.AND P0, PT, R213, R210, PT ;  /* 0x000000d2d500720c */ /* 0x000fda0003f06270 */
[----:B0-----:R-:W-:Y:S01]  /*6880*/  @P0 CALL.REL.NOINC `(.L_x_1761) ;  /* 0x0000001000000944 */ /* 0x001fe20003c00000 */
[----:B------:R-:W-:Y:S05]  /*6890*/  BRA `(.L_x_1893) ;  /* 0xffffbb4000007947 */ /* 0x000fea000383ffff */
.L_x_1761:
[----:B------:R-:W-:Y:S05]  /*68a0*/  BSYNC B0 ;  /* 0x0000000000007941 */ /* 0x000fea0003800000 */
.L_x_1760:
[----:B------:R-:W-:Y:S05]  /*68b0*/  BRA.DIV ~URZ, `(.L_x_1894) ;  /* 0x00002e827f007947 */ /* 0x000fea000b800000 */
[----:B------:R1:W2:Y:S02]  /*68c0*/  SHFL.BFLY PT, R3, R0, 0x10, 0x1f ;  /* 0x0e001f0000037f89 */ /* 0x0002a400000e0000 */
.L_x_1956:
[----:B--2---:R-:W-:Y:S01]  /*68d0*/  FMNMX.FTZ R4, R3, R0, !PT ;  /* 0x0000000003047209 */ /* 0x004fe20007810000 */
[----:B------:R-:W-:Y:S05]  /*68e0*/  BRA.DIV ~URZ, `(.L_x_1895) ;  /* 0x00002ed27f007947 */ /* 0x000fea000b800000 */
[----:B-1----:R-:W1:Y:S02]  /*68f0*/  SHFL.BFLY PT, R0, R4, 0x8, 0x1f ;  /* 0x0d001f0004007f89 */ /* 0x002e6400000e0000 */
[----:B-1----:R-:W-:-:S05]  /*6900*/  FMNMX.FTZ R0, R4, R0, !PT ;  /* 0x0000000004007209 */ /* 0x002fca0007810000 */
[----:B------:R-:W1:Y:S02]  /*6910*/  SHFL.BFLY PT, R3, R0, 0x4, 0x1f ;  /* 0x0c801f0000037f89 */ /* 0x000e6400000e0000 */
[----:B-1----:R-:W-:-:S05]  /*6920*/  FMNMX.FTZ R3, R0, R3, !PT ;  /* 0x0000000300037209 */ /* 0x002fca0007810000 */
[----:B------:R1:W2:Y:S02]  /*6930*/  SHFL.BFLY PT, R2, R3, 0x2, 0x1f ;  /* 0x0c401f0003027f89 */ /* 0x0002a400000e0000 */
.L_x_1957:
[----:B------:R-:W-:Y:S01]  /*6940*/  SHF.R.S32.HI R0, RZ, 0x1f, R23 ;  /* 0x0000001fff007819 */ /* 0x000fe20000011417 */
[----:B------:R-:W-:Y:S01]  /*6950*/  WARPSYNC 0xffffffff ;  /* 0xffffffff00007948 */ /* 0x000fe20003800000 */
[----:B-12---:R-:W-:Y:S02]  /*6960*/  FMNMX.FTZ R3, R2, R3, !PT ;  /* 0x0000000302037209 */ /* 0x006fe40007810000 */
        /* <DEDUP_REMOVED lines=8> */
[----:B-1----:R-:W-:Y:S01]  /*69f0*/  IMAD.MOV.U32 R2, RZ, RZ, -0x800001 ;  /* 0xff7fffffff027424 */ /* 0x002fe200078e00ff */
[----:B------:R-:W-:Y:S01]  /*6a00*/  IADD3 R7, R23, R29, RZ ;  /* 0x0000001d17077210 */ /* 0x000fe20007ffe0ff */
[----:B------:R-:W-:Y:S02]  /*6a10*/  IMAD.MOV.U32 R5, RZ, RZ, RZ ;  /* 0x000000ffff057224 */ /* 0x000fe400078e00ff */
[----:B------:R-:W-:Y:S01]  /*6a20*/  BSSY B0, `(.L_x_1896) ;  /* 0x0000079000007945 */ /* 0x000fe20003800000 */
[----:B------:R-:W-:-:S07]  /*6a30*/  ISETP.GE.AND P1, PT, R7, R24, PT ;  /* 0x000000180700720c */ /* 0x000fce0003f26270 */
[----:B------:R-:W1:Y:S04]  /*6a40*/  @!P0 LDS R2, [R0.X4] ;  /* 0x0000000000028984 */ /* 0x000e680000004800 */
[----:B-1----:R-:W1:Y:S02]  /*6a50*/  SHFL.BFLY PT, R3, R2, 0x2, 0x1f ;  /* 0x0c401f0002037f89 */ /* 0x002e6400000e0000 */
[----:B-1----:R-:W-:-:S05]  /*6a60*/  FMNMX.FTZ R3, R3, R2, !PT ;  /* 0x0000000203037209 */ /* 0x002fca0007810000 */
[----:B------:R-:W1:Y:S02]  /*6a70*/  SHFL.BFLY PT, R4, R3, 0x1, 0x1f ;  /* 0x0c201f0003047f89 */ /* 0x000e6400000e0000 */
[----:B-1----:R-:W-:-:S05]  /*6a80*/  FMNMX.FTZ R4, R3, R4, !PT ;  /* 0x0000000403047209 */ /* 0x002fca0007810000 */
[----:B0-----:R0:W1:Y:S01]  /*6a90*/  SHFL.IDX PT, R14, R4, RZ, 0x1f ;  /* 0x00001fff040e7589 */ /* 0x00106200000e0000 */
        /* <DEDUP_REMOVED lines=11> */
[----:B------:R-:W-:Y:S01]  /*6b50*/  IMAD.MOV.U32 R8, RZ, RZ, R2 ;  /* 0x000000ffff087224 */ /* 0x000fe200078e0002 */
[----:B------:R-:W-:Y:S01]  /*6b60*/  ISETP.NE.U32.AND P0, PT, RZ, c[0x0][0x200], PT ;  /* 0x00008000ff007a0c */ /* 0x000fe20003f05070 */
[----:B------:R-:W-:Y:S01]  /*6b70*/  IMAD.MOV.U32 R5, RZ, RZ, RZ ;  /* 0x000000ffff057224 */ /* 0x000fe200078e00ff */
[----:B------:R-:W-:Y:S01]  /*6b80*/  SHF.R.S32.HI R10, RZ, 0x1f, R12 ;  /* 0x0000001fff0a7819 */ /* 0x000fe2000001140c */
[--C-:B------:R-:W-:Y:S01]  /*6b90*/  IMAD.MOV.U32 R9, RZ, RZ, R7.reuse ;  /* 0x000000ffff097224 */ /* 0x100fe200078e0007 */
[----:B------:R-:W-:Y:S02]  /*6ba0*/  IADD3 R12, P3, P4, R12, c[0x0][0x200], R7 ;  /* 0x000080000c0c7a10 */ /* 0x000fe40007c7e007 */
[----:B------:R-:W-:Y:S02]  /*6bb0*/  ISETP.NE.AND.EX P0, PT, RZ, c[0x0][0x204], PT, P0 ;  /* 0x00008100ff007a0c */ /* 0x000fe40003f05300 */
[----:B------:R-:W-:-:S02]  /*6bc0*/  IADD3.X R3, R10, c[0x0][0x204], R3, P3, P4 ;  /* 0x000081000a037a10 */ /* 0x000fc40001fe8403 */
[----:B------:R-:W-:-:S08]  /*6bd0*/  IADD3 R10, R17, 0x420, RZ ;  /* 0x00000420110a7810 */ /* 0x000fd00007ffe0ff */
.L_x_1903:
[----:B------:R-:W-:Y:S01]  /*6be0*/  BSSY B2, `(.L_x_1900) ;  /* 0x000000b000027945 */ /* 0x000fe20003800000 */
[----:B0-----:R-:W-:Y:S05]  /*6bf0*/  @!P0 BRA `(.L_x_1901) ;  /* 0x0000005000008947 */ /* 0x001fea0003800000 */
[----:B------:R-:W-:-:S06]  /*6c00*/  MOV R2, R12 ;  /* 0x0000000c00027202 */ /* 0x000fcc0000000f00 */
[----:B------:R-:W2:Y:S01]  /*6c10*/  LDG.E.U8 R2, [R2.64] ;  /* 0x0000002402027981 */ /* 0x000ea2000c1e1100 */
[----:B------:R-:W-:Y:S01]  /*6c20*/  IMAD.MOV.U32 R11, RZ, RZ, RZ ;  /* 0x000000ffff0b7224 */ /* 0x000fe200078e00ff */
[----:B--2---:R-:W-:-:S13]  /*6c30*/  ISETP.NE.AND P3, PT, R2, RZ, PT ;  /* 0x000000ff0200720c */ /* 0x004fda0003f65270 */
[----:B------:R-:W-:Y:S05]  /*6c40*/  @P3 BRA `(.L_x_1902) ;  /* 0x0000004000003947 */ /* 0x000fea0003800000 */
.L_x_1901:
[----:B------:R-:W0:Y:S02]  /*6c50*/  LDS R2, [R10] ;  /* 0x000000000a027984 */ /* 0x000e240000000800 */
[----:B01----:R-:W-:-:S04]  /*6c60*/  FADD.FTZ R2, -R14, R2 ;  /* 0x000000020e027221 */ /* 0x003fc80000010100 */
[----:B------:R-:W-:-:S04]  /*6c70*/  FMUL.FTZ R2, R2, 1.4426950216293334961 ;  /* 0x3fb8aa3b02027820 */ /* 0x000fc80000410000 */
[----:B------:R0:W1:Y:S03]  /*6c80*/  MUFU.EX2 R11, R2 ;  /* 0x00000002000b7308 */ /* 0x0000660000000800 */
.L_x_1902:
[----:B------:R-:W-:Y:S05]  /*6c90*/  BSYNC B2 ;  /* 0x0000000000027941 */ /* 0x000fea0003800000 */
.L_x_1900:
        /* <DEDUP_REMOVED lines=9> */
.L_x_1899:
[----:B------:R-:W-:Y:S05]  /*6d30*/  BSYNC B1 ;  /* 0x0000000000017941 */ /* 0x000fea0003800000 */
.L_x_1898:
[----:B------:R-:W-:-:S13]  /*6d40*/  ISETP.GE.U32.AND P0, PT, R4, 0x180, PT ;  /* 0x000001800400780c */ /* 0x000fda0003f06070 */
[----:B------:R-:W-:Y:S05]  /*6d50*/  @!P0 BRA `(.L_x_1897) ;  /* 0x0000045000008947 */ /* 0x000fea0003800000 */
[----:B------:R-:W-:Y:S01]  /*6d60*/  IMAD R8, R27, c[0x0][0x1d4], RZ ;  /* 0x000075001b087a24 */ /* 0x000fe200078e02ff */
[----:B0-----:R-:W-:Y:S02]  /*6d70*/  LEA R2, R9, 0x400, 0x2 ;  /* 0x0000040009027811 */ /* 0x001fe400078e10ff */
[----:B------:R-:W-:Y:S02]  /*6d80*/  SHF.R.S32.HI R3, RZ, 0x1f, R9 ;  /* 0x0000001fff037819 */ /* 0x000fe40000011409 */
[----:B------:R-:W-:Y:S01]  /*6d90*/  SHF.R.S32.HI R4, RZ, 0x1f, R8 ;  /* 0x0000001fff047819 */ /* 0x000fe20000011408 */
[----:B------:R-:W-:Y:S01]  /*6da0*/  IMAD R2, R29, -0x4, R2 ;  /* 0xfffffffc1d027824 */ /* 0x000fe200078e0202 */
[----:B------:R-:W-:Y:S02]  /*6db0*/  IADD3 R8, P3, P4, R9, c[0x0][0x200], R8 ;  /* 0x0000800009087a10 */ /* 0x000fe40007c7e008 */
[----:B------:R-:W-:Y:S02]  /*6dc0*/  ISETP.NE.U32.AND P0, PT, RZ, c[0x0][0x200], PT ;  /* 0x00008000ff007a0c */ /* 0x000fe40003f05070 */
[----:B------:R-:W-:-:S02]  /*6dd0*/  IADD3.X R3, R3, c[0x0][0x204], R4, P3, P4 ;  /* 0x0000810003037a10 */ /* 0x000fc40001fe8404 */
[----:B------:R-:W-:Y:S02]  /*6de0*/  ISETP.NE.AND.EX P0, PT, RZ, c[0x0][0x204], PT, P0 ;  /* 0x00008100ff007a0c */ /* 0x000fe40003f05300 */
[----:B------:R-:W-:-:S09]  /*6df0*/  IADD3 R4, R2, 0x420, RZ ;  /* 0x0000042002047810 */ /* 0x000fd20007ffe0ff */
.L_x_1916:
[----:B------:R-:W-:Y:S01]  /*6e00*/  BSSY B1, `(.L_x_1904) ;  /* 0x000000b000017945 */ /* 0x000fe20003800000 */
[----:B------:R-:W-:Y:S01]  /*6e10*/  IMAD.MOV.U32 R2, RZ, RZ, R8 ;  /* 0x000000ffff027224 */ /* 0x000fe200078e0008 */
[----:B------:R-:W-:Y:S05]  /*6e20*/  @!P0 BRA `(.L_x_1905) ;  /* 0x0000004000008947 */ /* 0x000fea0003800000 */
[----:B------:R-:W2:Y:S02]  /*6e30*/  LDG.E.U8 R8, [R2.64] ;  /* 0x0000002402087981 */ /* 0x000ea4000c1e1100 */
[----:B--2---:R-:W-:-:S13]  /*6e40*/  ISETP.NE.AND P3, PT, R8, RZ, PT ;  /* 0x000000ff0800720c */ /* 0x004fda0003f65270 */
[----:B------:R-:W-:Y:S01]  /*6e50*/  @P3 IMAD.MOV.U32 R8, RZ, RZ, RZ ;  /* 0x000000ffff083224 */ /* 0x000fe200078e00ff */
[----:B------:R-:W-:Y:S05]  /*6e60*/  @P3 BRA `(.L_x_1906) ;  /* 0x0000004000003947 */ /* 0x000fea0003800000 */
.L_x_1905:
[----:B------:R-:W0:Y:S02]  /*6e70*/  LDS R8, [R4+-0x400] ;  /* 0xfffc000004087984 */ /* 0x000e240000000800 */
[----:B01----:R-:W-:-:S04]  /*6e80*/  FADD.FTZ R8, -R14, R8 ;  /* 0x000000080e087221 */ /* 0x003fc80000010100 */
[----:B------:R-:W-:-:S06]  /*6e90*/  FMUL.FTZ R8, R8, 1.4426950216293334961 ;  /* 0x3fb8aa3b08087820 */ /* 0x000fcc0000410000 */
[----:B------:R-:W0:Y:S02]  /*6ea0*/  MUFU.EX2 R8, R8 ;  /* 0x0000000800087308 */ /* 0x000e240000000800 */
.L_x_1906:
[----:B------:R-:W-:Y:S05]  /*6eb0*/  BSYNC B1 ;  /* 0x0000000000017941 */ /* 0x000fea0003800000 */
.L_x_1904:
        /* <DEDUP_REMOVED lines=8> */
.L_x_1908:
[----:B------:R-:W2:Y:S02]  /*6f40*/  LDS R5, [R4+-0x200] ;  /* 0xfffe000004057984 */ /* 0x000ea40000000800 */
[----:B-12---:R-:W-:-:S04]  /*6f50*/  FADD.FTZ R5, -R14, R5 ;  /* 0x000000050e057221 */ /* 0x006fc80000010100 */
[----:B------:R-:W-:-:S06]  /*6f60*/  FMUL.FTZ R5, R5, 1.4426950216293334961 ;  /* 0x3fb8aa3b05057820 */ /* 0x000fcc0000410000 */
[----:B------:R-:W1:Y:S02]  /*6f70*/  MUFU.EX2 R5, R5 ;  /* 0x0000000500057308 */ /* 0x000e640000000800 */
.L_x_1909:
[----:B------:R-:W-:Y:S05]  /*6f80*/  BSYNC B1 ;  /* 0x0000000000017941 */ /* 0x000fea0003800000 */
.L_x_1907:
        /* <DEDUP_REMOVED lines=8> */
.L_x_1911:
[----:B-1----:R-:W1:Y:S02]  /*7010*/  LDS R5, [R4] ;  /* 0x0000000004057984 */ /* 0x002e640000000800 */
[----:B-1----:R-:W-:-:S04]  /*7020*/  FADD.FTZ R5, -R14, R5 ;  /* 0x000000050e057221 */ /* 0x002fc80000010100 */
[----:B------:R-:W-:-:S06]  /*7030*/  FMUL.FTZ R5, R5, 1.4426950216293334961 ;  /* 0x3fb8aa3b05057820 */ /* 0x000fcc0000410000 */
[----:B------:R-:W1:Y:S02]  /*7040*/  MUFU.EX2 R5, R5 ;  /* 0x0000000500057308 */ /* 0x000e640000000800 */
.L_x_1912:
[----:B------:R-:W-:Y:S05]  /*7050*/  BSYNC B1 ;  /* 0x0000000000017941 */ /* 0x000fea0003800000 */
.L_x_1910:
[----:B-1----:R1:W-:Y:S01]  /*7060*/  STS [R4], R5 ;  /* 0x0000000504007388 */ /* 0x0023e20000000800 */
[----:B------:R-:W-:Y:S01]  /*7070*/  BSSY B1, `(.L_x_1913) ;  /* 0x000000b000017945 */ /* 0x000fe20003800000 */
[----:B------:R-:W-:Y:S01]  /*7080*/  FADD.FTZ R10, R10, R5 ;  /* 0x000000050a0a7221 */ /* 0x000fe20000010000 */
[----:B------:R-:W-:Y:S05]  /*7090*/  @!P0 BRA `(.L_x_1914) ;  /* 0x0000004000008947 */ /* 0x000fea0003800000 */
[----:B-1----:R-:W2:Y:S02]  /*70a0*/  LDG.E.U8 R5, [R2.64+0x180] ;  /* 0x0001802402057981 */ /* 0x002ea4000c1e1100 */
[----:B--2---:R-:W-:-:S13]  /*70b0*/  ISETP.NE.AND P3, PT, R5, RZ, PT ;  /* 0x000000ff0500720c */ /* 0x004fda0003f65270 */
[----:B------:R-:W-:Y:S01]  /*70c0*/  @P3 MOV R11, RZ ;  /* 0x000000ff000b3202 */ /* 0x000fe20000000f00 */
[----:B------:R-:W-:Y:S05]  /*70d0*/  @P3 BRA `(.L_x_1915) ;  /* 0x0000004000003947 */ /* 0x000fea0003800000 */
.L_x_1914:
[----:B-1----:R-:W1:Y:S02]  /*70e0*/  LDS R5, [R4+0x200] ;  /* 0x0002000004057984 */ /* 0x002e640000000800 */
[----:B-1----:R-:W-:-:S04]  /*70f0*/  FADD.FTZ R5, -R14, R5 ;  /* 0x000000050e057221 */ /* 0x002fc80000010100 */
[----:B------:R-:W-:-:S04]  /*7100*/  FMUL.FTZ R5, R5, 1.4426950216293334961 ;  /* 0x3fb8aa3b05057820 */ /* 0x000fc80000410000 */
[----:B------:R1:W2:Y:S03]  /*7110*/  MUFU.EX2 R11, R5 ;  /* 0x00000005000b7308 */ /* 0x0002a60000000800 */
.L_x_1915:
[----:B------:R-:W-:Y:S05]  /*7120*/  BSYNC B1 ;  /* 0x0000000000017941 */ /* 0x000fea0003800000 */
.L_x_1913:
        /* <DEDUP_REMOVED lines=8> */
.L_x_1897:
[----:B------:R-:W-:Y:S05]  /*71b0*/  BSYNC B0 ;  /* 0x0000000000007941 */ /* 0x000fea0003800000 */
.L_x_1896:
        /* <DEDUP_REMOVED lines=26> */
[----:B------:R-:W-:-:S04]  /*7360*/  @P0 IMAD.MOV.U32 R3, RZ, RZ, c[0x0][0x268] ;  /* 0x00009a00ff030624 */ /* 0x000fc800078e00ff */
        /* <DEDUP_REMOVED lines=19> */
[----:B------:R-:W-:-:S04]  /*74a0*/  LEA.HI.X R10, R10, c[0x0][0x264], R5, 0x2, P4 ;  /* 0x000099000a0a7a11 */ /* 0x000fc800020f1405 */
.L_x_1921:
[----:B--2---:R-:W0:Y:S01]  /*74b0*/  LDS R4, [R17] ;  /* 0x0000000011047984 */ /* 0x004e220000000800 */
        /* <DEDUP_REMOVED lines=12> */
.L_x_1920:
[----:B0-2---:R-:W-:Y:S05]  /*7580*/  BSYNC B1 ;  /* 0x0000000000017941 */ /* 0x005fea0003800000 */
.L_x_1919:
[----:B------:R-:W-:Y:S05]  /*7590*/  @!P1 BRA `(.L_x_1918) ;  /* 0x0000021000009947 */ /* 0x000fea0003800000 */
[----:B------:R-:W-:Y:S02]  /*75a0*/  IADD3 R11, P0, R7, R2, RZ ;  /* 0x00000002070b7210 */ /* 0x000fe40007f1e0ff */
[----:B------:R-:W-:Y:S02]  /*75b0*/  SHF.L.U32 R2, R29, 0x2, RZ ;  /* 0x000000021d027819 */ /* 0x000fe400000006ff */
[----:B------:R-:W-:-:S02]  /*75c0*/  LEA R10, P1, R11, c[0x0][0x260], 0x2 ;  /* 0x000098000b0a7a11 */ /* 0x000fc400078210ff */
[C---:B------:R-:W-:Y:S01]  /*75d0*/  LEA.HI.X.SX32 R4, R7.reuse, R3, 0x1, P0 ;  /* 0x0000000307047211 */ /* 0x040fe200000f0eff */
[----:B------:R-:W-:Y:S01]  /*75e0*/  IMAD R2, R7, 0x4, -R2 ;  /* 0x0000000407027824 */ /* 0x000fe200078e0a02 */
[----:B------:R-:W-:Y:S02]  /*75f0*/  ISETP.NE.AND P3, PT, R12, RZ, PT ;  /* 0x000000ff0c00720c */ /* 0x000fe40003f65270 */
[----:B------:R-:W-:Y:S02]  /*7600*/  LEA.HI.X R11, R11, c[0x0][0x264], R4, 0x2, P1 ;  /* 0x000099000b0b7a11 */ /* 0x000fe400008f1404 */
[----:B------:R-:W-:-:S05]  /*7610*/  IADD3 R4, R2, 0x420, RZ ;  /* 0x0000042002047810 */ /* 0x000fca0007ffe0ff */
.L_x_1922:
        /* <DEDUP_REMOVED lines=15> */
[----:B----4-:R-:W-:-:S03]  /*7710*/  FMUL.FTZ R9, R9, R13 ;  /* 0x0000000d09097220 */ /* 0x010fc60000410000 */
[----:B------:R-:W-:Y:S01]  /*7720*/  @P3 STG.E [R2.64], R15 ;  /* 0x0000000f02003986 */ /* 0x000fe2000c101924 */
[----:B------:R-:W-:-:S03]  /*7730*/  IMAD.X R11, RZ, RZ, R3, P1 ;  /* 0x000000ffff0b7224 */ /* 0x000fc600008e0603 */
[----:B------:R-:W-:Y:S04]  /*7740*/  @P3 STG.E [R2.64+0x200], R17 ;  /* 0x0002001102003986 */ /* 0x000fe8000c101924 */
[----:B------:R-:W-:Y:S04]  /*7750*/  @P3 STG.E [R2.64+0x400], R9 ;  /* 0x0004000902003986 */ /* 0x000fe8000c101924 */
[----:B------:R-:W-:Y:S04]  /*7760*/  STS [R4], R15 ;  /* 0x0000000f04007388 */ /* 0x000fe80000000800 */
[----:B------:R-:W-:Y:S04]  /*7770*/  STS [R4+0x200], R17 ;  /* 0x0002001104007388 */ /* 0x000fe80000000800 */
[----:B------:R0:W-:Y:S02]  /*7780*/  STS [R4+0x400], R9 ;  /* 0x0004000904007388 */ /* 0x0001e40000000800 */
[----:B0-----:R-:W-:Y:S01]  /*7790*/  IMAD.MOV.U32 R4, RZ, RZ, R5 ;  /* 0x000000ffff047224 */ /* 0x001fe200078e0005 */
[----:B------:R-:W-:Y:S05]  /*77a0*/  @!P0 BRA `(.L_x_1922) ;  /* 0xfffffe7000008947 */ /* 0x000fea000383ffff */
.L_x_1918:
[----:B------:R-:W-:Y:S05]  /*77b0*/  BSYNC B0 ;  /* 0x0000000000007941 */ /* 0x000fea0003800000 */
.L_x_1917:
[----:B-1----:R-:W1:Y:S01]  /*77c0*/  S2R R14, SR_CTAID.X ;  /* 0x00000000000e7919 */ /* 0x002e620000002500 */
[----:B------:R-:W-:Y:S01]  /*77d0*/  SHF.R.S32.HI R3, RZ, 0x1f, R16 ;  /* 0x0000001fff037819 */ /* 0x000fe20000011410 */
[----:B------:R-:W-:Y:S01]  /*77e0*/  ULDC UR4, c[0x0][0x1d4] ;  /* 0x0000750000047ab9 */ /* 0x000fe20000000800 */
[C---:B------:R-:W-:Y:S01]  /*77f0*/  ISETP.GT.OR P1, PT, R0.reuse, 0x17, P2 ;  /* 0x000000170000780c */ /* 0x040fe20001724670 */
[----:B------:R-:W-:Y:S01]  /*7800*/  UIMAD UR4, UR4, 0x60, URZ ;  /* 0x00000060040478a4 */ /* 0x000fe2000f8e023f */
[----:B------:R-:W-:Y:S01]  /*7810*/  LEA.HI R3, R3, R16, RZ, 0x2 ;  /* 0x0000001003037211 */ /* 0x000fe200078f10ff */
[----:B------:R-:W-:Y:S01]  /*7820*/  BSSY B0, `(.L_x_1923) ;  /* 0x000001d000007945 */ /* 0x000fe20003800000 */
[----:B------:R-:W-:Y:S01]  /*7830*/  ISETP.GT.AND P3, PT, R0, 0x17, PT ;  /* 0x000000170000780c */ /* 0x000fe20003f64270 */
[----:B------:R-:W-:Y:S01]  /*7840*/  IMAD.MOV.U32 R11, RZ, RZ, RZ ;  /* 0x000000ffff0b7224 */ /* 0x000fe200078e00ff */
[----:B------:R-:W-:-:S02]  /*7850*/  LOP3.LUT R5, R3, 0xfffffffc, RZ, 0xc0, !PT ;  /* 0xfffffffc03057812 */ /* 0x000fc400078ec0ff */
[----:B------:R-:W-:Y:S02]  /*7860*/  SHF.R.S32.HI R3, RZ, 0x5, R6 ;  /* 0x00000005ff037819 */ /* 0x000fe40000011406 */
[----:B------:R-:W-:Y:S01]  /*7870*/  CS2R R6, SRZ ;  /* 0x0000000000067805 */ /* 0x000fe2000001ff00 */
[----:B0-----:R-:W-:Y:S02]  /*7880*/  IMAD.IADD R2, R16, 0x1, -R5 ;  /* 0x0000000110027824 */ /* 0x001fe400078e0a05 */
[----:B------:R-:W-:-:S03]  /*7890*/  IMAD R5, R26, c[0x0][0x1d8], RZ ;  /* 0x000076001a057a24 */ /* 0x000fc600078e02ff */
[CC--:B------:R-:W-:Y:S02]  /*78a0*/  ISETP.NE.OR P1, PT, R3.reuse, R2.reuse, P1 ;  /* 0x000000020300720c */ /* 0x0c0fe40000f25670 */
[----:B------:R-:W-:Y:S02]  /*78b0*/  ISETP.NE.AND P0, PT, R3, R2, PT ;  /* 0x000000020300720c */ /* 0x000fe40003f05270 */
[----:B------:R-:W-:Y:S01]  /*78c0*/  SHF.L.U32 R2, R0, 0x2, RZ ;  /* 0x0000000200027819 */ /* 0x000fe200000006ff */
[--C-:B-1----:R-:W-:Y:S02]  /*78d0*/  IMAD R27, R27, c[0x0][0x1d8], R14.reuse ;  /* 0x000076001b1b7a24 */ /* 0x102fe400078e020e */
[----:B------:R-:W-:Y:S02]  /*78e0*/  IMAD R5, R5, c[0x0][0x1d0], R14 ;  /* 0x0000740005057a24 */ /* 0x000fe400078e020e */
[--C-:B------:R-:W-:Y:S02]  /*78f0*/  IMAD R12, R27, UR4, R2.reuse ;  /* 0x000000041b0c7c24 */ /* 0x100fe4000f8e0202 */
[----:B------:R-:W-:-:S02]  /*7900*/  IMAD R48, R5, UR4, R2 ;  /* 0x0000000405307c24 */ /* 0x000fc4000f8e0202 */
[----:B--2---:R-:W-:Y:S01]  /*7910*/  CS2R R4, SRZ ;  /* 0x0000000000047805 */ /* 0x004fe2000001ff00 */
        /* <DEDUP_REMOVED lines=12> */
.L_x_1925:
[----:B-----5:R0:W-:Y:S02]  /*79e0*/  STS.128 [R0.X16+0x220], R4 ;  /* 0x0002200400007388 */ /* 0x0201e4000000cc00 */
.L_x_1924:
[----:B------:R-:W-:Y:S05]  /*79f0*/  BSYNC B0 ;  /* 0x0000000000007941 */ /* 0x000fea0003800000 */
.L_x_1923:
        /* <DEDUP_REMOVED lines=10> */
[----:B------:R-:W-:Y:S02]  /*7aa0*/  SHF.R.S32.HI R26, RZ, 0x1f, R17 ;  /* 0x0000001fff1a7819 */ /* 0x000fe40000011411 */
[----:B------:R-:W-:-:S04]  /*7ab0*/  IADD3 R8, P1, R12, R17, RZ ;  /* 0x000000110c087210 */ /* 0x000fc80007f3e0ff */
[----:B------:R-:W-:Y:S01]  /*7ac0*/  LEA R18, P4, R8, c[0x0][0x1a0], 0x2 ;  /* 0x0000680008127a11 */ /* 0x000fe200078810ff */
[----:B------:R-:W-:Y:S01]  /*7ad0*/  IMAD.X R9, R13, 0x1, R26, P1 ;  /* 0x000000010d097824 */ /* 0x000fe200008e061a */
[----:B------:R-:W-:-:S04]  /*7ae0*/  ISETP.GE.AND P1, PT, R35, R15, PT ;  /* 0x0000000f2300720c */ /* 0x000fc80003f26270 */
[----:B------:R-:W-:Y:S02]  /*7af0*/  LEA.HI.X R19, R8, c[0x0][0x1a4], R9, 0x2, P4 ;  /* 0x0000690008137a11 */ /* 0x000fe400020f1409 */
[----:B------:R-:W-:-:S07]  /*7b00*/  CS2R R8, SRZ ;  /* 0x0000000000087805 */ /* 0x000fce000001ff00 */
        /* <DEDUP_REMOVED lines=17> */
[----:B------:R-:W-:-:S05]  /*7c20*/  IADD3 R17, P1, R48, R17, RZ ;  /* 0x0000001130117210 */ /* 0x000fca0007f3e0ff */
[----:B------:R-:W-:Y:S01]  /*7c30*/  IMAD.X R26, R49, 0x1, R26, P1 ;  /* 0x00000001311a7824 */ /* 0x000fe200008e061a */
        /* <DEDUP_REMOVED lines=20> */
.L_x_1932:
[----:B-12--5:R-:W-:Y:S01]  /*7d80*/  FFMA.FTZ R8, R17, R8, RZ ;  /* 0x0000000811087223 */ /* 0x026fe200000100ff */
[----:B------:R-:W-:Y:S01]  /*7d90*/  IADD3 R22, R35, 0x4, RZ ;  /* 0x0000000423167810 */ /* 0x000fe20007ffe0ff */
[C---:B------:R-:W-:Y:S02]  /*7da0*/  FFMA.FTZ R9, R17.reuse, R9, RZ ;  /* 0x0000000911097223 */ /* 0x040fe400000100ff */
[C---:B------:R-:W-:Y:S02]  /*7db0*/  FFMA.FTZ R10, R17.reuse, R10, RZ ;  /* 0x0000000a110a7223 */ /* 0x040fe400000100ff */
[----:B------:R-:W-:Y:S02]  /*7dc0*/  FFMA.FTZ R11, R17, R11, RZ ;  /* 0x0000000b110b7223 */ /* 0x000fe400000100ff */
.L_x_1931:
[----:B------:R-:W-:Y:S05]  /*7dd0*/  BSYNC B2 ;  /* 0x0000000000027941 */ /* 0x000fea0003800000 */
.L_x_1930:
        /* <DEDUP_REMOVED lines=10> */
[----:B------:R-:W-:Y:S01]  /*7e80*/  PLOP3.LUT P2, PT, PT, PT, UP0, 0x80, 0x0 ;  /* 0x000000000000781c */ /* 0x000fe20003f4f008 */
[--C-:B------:R-:W-:Y:S01]  /*7e90*/  IMAD.X R36, R13, 0x1, R26.reuse, P4 ;  /* 0x000000010d247824 */ /* 0x100fe200020e061a */
[----:B------:R-:W-:Y:S01]  /*7ea0*/  LEA R30, P5, R17, c[0x0][0x1a0], 0x2 ;  /* 0x00006800111e7a11 */ /* 0x000fe200078a10ff */
[----:B------:R-:W-:Y:S01]  /*7eb0*/  IMAD.X R26, R49, 0x1, R26, P1 ;  /* 0x00000001311a7824 */ /* 0x000fe200008e061a */
[----:B------:R-:W-:-:S04]  /*7ec0*/  LEA R34, P4, R21, c[0x0][0x1a0], 0x2 ;  /* 0x0000680015227a11 */ /* 0x000fc800078810ff */
[----:B------:R-:W-:Y:S02]  /*7ed0*/  LEA.HI.X R31, R17, c[0x0][0x1a4], R26, 0x2, P5 ;  /* 0x00006900111f7a11 */ /* 0x000fe400028f141a */
[----:B------:R-:W-:Y:S02]  /*7ee0*/  LEA.HI.X R21, R21, c[0x0][0x1a4], R36, 0x2, P4 ;  /* 0x0000690015157a11 */ /* 0x000fe400020f1424 */
[----:B------:R-:W-:Y:S02]  /*7ef0*/  IADD3 R17, R20, 0x420, RZ ;  /* 0x0000042014117810 */ /* 0x000fe40007ffe0ff */
.L_x_1935:
[----:B------:R1:W5:Y:S01]  /*7f00*/  LDG.E.128 R36, [R30.64] ;  /* 0x000000241e247981 */ /* 0x000362000c1e1d00 */
[----:B------:R-:W-:Y:S01]  /*7f10*/  ISETP.NE.AND P1, PT, R221, RZ, PT ;  /* 0x000000ffdd00720c */ /* 0x000fe20003f25270 */
[----:B------:R-:W-:Y:S01]  /*7f20*/  IMAD.MOV.U32 R20, RZ, RZ, R34 ;  /* 0x000000ffff147224 */ /* 0x000fe200078e0022 */
[----:B------:R-:W-:Y:S11]  /*7f30*/  @P2 BRA `(.L_x_1933) ;  /* 0x000000b000002947 */ /* 0x000ff60003800000 */
[----:B------:R-:W2:Y:S04]  /*7f40*/  @P1 LDG.E.128 R44, [R32.64] ;  /* 0x00000024202c1981 */ /* 0x000ea8000c1e1d00 */
[----:B------:R-:W3:Y:S02]  /*7f50*/  LDS.128 R40, [R0.X16+0x220] ;  /* 0x0002200000287984 */ /* 0x000ee4000000cc00 */
[----:B---3-5:R-:W-:-:S02]  /*7f60*/  FADD.FTZ R36, R36, R40 ;  /* 0x0000002824247221 */ /* 0x028fc40000010000 */
[----:B------:R-:W-:Y:S02]  /*7f70*/  FADD.FTZ R37, R37, R41 ;  /* 0x0000002925257221 */ /* 0x000fe40000010000 */
[----:B------:R-:W-:Y:S02]  /*7f80*/  FADD.FTZ R38, R38, R42 ;  /* 0x0000002a26267221 */ /* 0x000fe40000010000 */
[----:B------:R-:W-:Y:S02]  /*7f90*/  FADD.FTZ R39, R39, R43 ;  /* 0x0000002b27277221 */ /* 0x000fe40000010000 */
[----:B--2---:R-:W-:Y:S02]  /*7fa0*/  @P1 FMUL.FTZ R36, R36, R44 ;  /* 0x0000002c24241220 */ /* 0x004fe40000410000 */
[----:B------:R-:W-:Y:S02]  /*7fb0*/  @P1 FMUL.FTZ R37, R37, R45 ;  /* 0x0000002d25251220 */ /* 0x000fe40000410000 */
[----:B------:R-:W-:-:S02]  /*7fc0*/  @P1 FMUL.FTZ R38, R38, R46 ;  /* 0x0000002e26261220 */ /* 0x000fc40000410000 */
[----:B------:R-:W-:-:S05]  /*7fd0*/  @P1 FMUL.FTZ R39, R39, R47 ;  /* 0x0000002f27271220 */ /* 0x000fca0000410000 */
[----:B------:R2:W-:Y:S02]  /*7fe0*/  STG.E.128 [R20.64], R36 ;  /* 0x0000002414007986 */ /* 0x0005e4000c101d24 */
.L_x_1933:
[----:B------:R3:W5:Y:S04]  /*7ff0*/  LDG.E.128 R40, [R30.64+0x600] ;  /* 0x000600241e287981 */ /* 0x000768000c1e1d00 */
[----:B------:R-:W4:Y:S02]  /*8000*/  LDS R26, [R17+-0x10] ;  /* 0xfffff000111a7984 */ /* 0x000f240000000800 */
[C---:B--2-45:R-:W-:Y:S02]  /*8010*/  FFMA.FTZ R36, R26.reuse, R36, R8 ;  /* 0x000000241a247223 */ /* 0x074fe40000010008 */
[C---:B------:R-:W-:Y:S02]  /*8020*/  FFMA.FTZ R44, R26.reuse, R37, R9 ;  /* 0x000000251a2c7223 */ /* 0x040fe40000010009 */
[----:B------:R-:W-:-:S02]  /*8030*/  FFMA.FTZ R38, R26, R38, R10 ;  /* 0x000000261a267223 */ /* 0x000fc4000001000a */
        /* <DEDUP_REMOVED lines=13> */
.L_x_1934:
[----:B---3--:R3:W4:Y:S01]  /*8110*/  LDS R11, [R17] ;  /* 0x00000000110b7984 */ /* 0x0087220000000800 */
[----:B------:R-:W-:Y:S02]  /*8120*/  IADD3 R34, P1, R20, 0xc00, RZ ;  /* 0x00000c0014227810 */ /* 0x000fe40007f3e0ff */
[----:B------:R-:W-:Y:S02]  /*8130*/  IADD3 R22, R22, 0x8, RZ ;  /* 0x0000000816167810 */ /* 0x000fe40007ffe0ff */
[----:B--2---:R-:W-:Y:S02]  /*8140*/  IADD3.X R21, RZ, R21, RZ, P1, !PT ;  /* 0x00000015ff157210 */ /* 0x004fe40000ffe4ff */
[----:B------:R-:W-:Y:S02]  /*8150*/  ISETP.GE.AND P1, PT, R22, R15, PT ;  /* 0x0000000f1600720c */ /* 0x000fe40003f26270 */
[----:B-1----:R-:W-:Y:S02]  /*8160*/  IADD3 R30, P4, R30, 0xc00, RZ ;  /* 0x00000c001e1e7810 */ /* 0x002fe40007f9e0ff */
[----:B---3--:R-:W-:-:S03]  /*8170*/  IADD3 R17, R17, 0x20, RZ ;  /* 0x0000002011117810 */ /* 0x008fc60007ffe0ff */
[----:B------:R-:W-:Y:S02]  /*8180*/  IMAD.X R31, RZ, RZ, R31, P4 ;  /* 0x000000ffff1f7224 */ /* 0x000fe400020e061f */
[C---:B----4-:R-:W-:Y:S02]  /*8190*/  FFMA.FTZ R8, R11.reuse, R40, R36 ;  /* 0x000000280b087223 */ /* 0x050fe40000010024 */
[C---:B------:R-:W-:Y:S02]  /*81a0*/  FFMA.FTZ R9, R11.reuse, R41, R44 ;  /* 0x000000290b097223 */ /* 0x040fe4000001002c */
[C---:B------:R-:W-:Y:S02]  /*81b0*/  FFMA.FTZ R10, R11.reuse, R42, R38 ;  /* 0x0000002a0b0a7223 */ /* 0x040fe40000010026 */
[----:B------:R-:W-:Y:S01]  /*81c0*/  FFMA.FTZ R11, R11, R43, R26 ;  /* 0x0000002b0b0b7223 */ /* 0x000fe2000001001a */
[----:B------:R-:W-:Y:S05]  /*81d0*/  @!P1 BRA `(.L_x_1935) ;  /* 0xfffffd2000009947 */ /* 0x000fea000383ffff */
.L_x_1929:
[----:B------:R-:W-:Y:S05]  /*81e0*/  BSYNC B1 ;  /* 0x0000000000017941 */ /* 0x000fea0003800000 */
.L_x_1928:
        /* <DEDUP_REMOVED lines=39> */
[C---:B------:R-:W-:Y:S01]  /*8460*/  LEA R20, P1, R21.reuse, c[0x0][0x1a0], 0x2 ;  /* 0x0000680015147a11 */ /* 0x040fe200078210ff */
[----:B------:R1:W2:Y:S03]  /*8470*/  LDS R17, [R3.X4+0x420] ;  /* 0x0004200003117984 */ /* 0x0002a60000004800 */
[----:B------:R-:W-:-:S05]  /*8480*/  LEA.HI.X R21, R21, c[0x0][0x1a4], R22, 0x2, P1 ;  /* 0x0000690015157a11 */ /* 0x000fca00008f1416 */
        /* <DEDUP_REMOVED lines=17> */
.L_x_1940:
[C---:B-12--5:R-:W-:Y:S02]  /*85a0*/  FFMA.FTZ R8, R17.reuse, R36, R8 ;  /* 0x0000002411087223 */ /* 0x066fe40000010008 */
[C---:B------:R-:W-:Y:S02]  /*85b0*/  FFMA.FTZ R9, R17.reuse, R37, R9 ;  /* 0x0000002511097223 */ /* 0x040fe40000010009 */
[C---:B------:R-:W-:Y:S02]  /*85c0*/  FFMA.FTZ R10, R17.reuse, R38, R10 ;  /* 0x00000026110a7223 */ /* 0x040fe4000001000a */
[----:B------:R-:W-:Y:S02]  /*85d0*/  FFMA.FTZ R11, R17, R39, R11 ;  /* 0x00000027110b7223 */ /* 0x000fe4000001000b */
.L_x_1939:
[----:B------:R-:W-:Y:S05]  /*85e0*/  BSYNC B2 ;  /* 0x0000000000027941 */ /* 0x000fea0003800000 */
.L_x_1938:
[----:B------:R-:W-:Y:S02]  /*85f0*/  IADD3 R35, R35, 0x4, RZ ;  /* 0x0000000423237810 */ /* 0x000fe40007ffe0ff */
.L_x_1937:
[----:B------:R-:W-:Y:S05]  /*8600*/  BSYNC B1 ;  /* 0x0000000000017941 */ /* 0x000fea0003800000 */
.L_x_1936:
[----:B------:R-:W-:-:S13]  /*8610*/  LOP3.LUT P1, RZ, R15, 0xfffffffc, RZ, 0xc0, !PT ;  /* 0xfffffffc0fff7812 */ /* 0x000fda000782c0ff */
[----:B------:R-:W-:Y:S05]  /*8620*/  @!P1 BRA `(.L_x_1927) ;  /* 0x000007b000009947 */ /* 0x000fea0003800000 */
[----:B------:R-:W-:Y:S02]  /*8630*/  IMAD.SHL.U32 R26, R29, 0x4, RZ ;  /* 0x000000041d1a7824 */ /* 0x000fe400078e00ff */
[----:B------:R-:W-:Y:S02]  /*8640*/  IMAD.MOV.U32 R18, RZ, RZ, 0x60 ;  /* 0x00000060ff127424 */ /* 0x000fe400078e00ff */
[----:B------:R-:W-:Y:S01]  /*8650*/  IMAD.MOV.U32 R17, RZ, RZ, RZ ;  /* 0x000000ffff117224 */ /* 0x000fe200078e00ff */
[C---:B------:R-:W-:Y:S01]  /*8660*/  LEA R26, R35.reuse, -R26, 0x2 ;  /* 0x8000001a231a7211 */ /* 0x040fe200078e10ff */
[----:B------:R-:W-:-:S05]  /*8670*/  IMAD R15, R35, R18, 0x180 ;  /* 0x00000180230f7424 */ /* 0x000fca00078e0212 */
.L_x_1947:
        /* <DEDUP_REMOVED lines=54> */
.L_x_1943:
[C---:B-12--5:R-:W-:Y:S02]  /*89e0*/  FFMA.FTZ R8, R22.reuse, R36, R8 ;  /* 0x0000002416087223 */ /* 0x066fe40000010008 */
[C---:B------:R-:W-:Y:S02]  /*89f0*/  FFMA.FTZ R9, R22.reuse, R37, R9 ;  /* 0x0000002516097223 */ /* 0x040fe40000010009 */
[C---:B------:R-:W-:Y:S02]  /*8a00*/  FFMA.FTZ R10, R22.reuse, R38, R10 ;  /* 0x00000026160a7223 */ /* 0x040fe4000001000a */
[----:B------:R-:W-:Y:S02]  /*8a10*/  FFMA.FTZ R11, R22, R39, R11 ;  /* 0x00000027160b7223 */ /* 0x000fe4000001000b */
.L_x_1942:
[----:B------:R-:W-:Y:S05]  /*8a20*/  BSYNC B1 ;  /* 0x0000000000017941 */ /* 0x000fea0003800000 */
.L_x_1941:
        /* <DEDUP_REMOVED lines=49> */
.L_x_1946:
[C---:B-12--5:R-:W-:Y:S02]  /*8d40*/  FFMA.FTZ R8, R22.reuse, R36, R8 ;  /* 0x0000002416087223 */ /* 0x066fe40000010008 */
[C---:B------:R-:W-:Y:S02]  /*8d50*/  FFMA.FTZ R9, R22.reuse, R37, R9 ;  /* 0x0000002516097223 */ /* 0x040fe40000010009 */
[C---:B------:R-:W-:Y:S02]  /*8d60*/  FFMA.FTZ R10, R22.reuse, R38, R10 ;  /* 0x00000026160a7223 */ /* 0x040fe4000001000a */
[----:B------:R-:W-:Y:S02]  /*8d70*/  FFMA.FTZ R11, R22, R39, R11 ;  /* 0x00000027160b7223 */ /* 0x000fe4000001000b */
.L_x_1945:
[----:B------:R-:W-:Y:S05]  /*8d80*/  BSYNC B1 ;  /* 0x0000000000017941 */ /* 0x000fea0003800000 */
.L_x_1944:
[----:B------:R-:W-:Y:S02]  /*8d90*/  IADD3 R35, R35, 0x8, RZ ;  /* 0x0000000823237810 */ /* 0x000fe40007ffe0ff */
[----:B------:R-:W-:Y:S02]  /*8da0*/  IADD3 R17, R17, 0x20, RZ ;  /* 0x0000002011117810 */ /* 0x000fe40007ffe0ff */
[----:B------:R-:W-:-:S02]  /*8db0*/  ISETP.GE.AND P1, PT, R35, R16, PT ;  /* 0x000000102300720c */ /* 0x000fc40003f26270 */
[----:B------:R-:W-:-:S11]  /*8dc0*/  IADD3 R15, R15, 0x300, RZ ;  /* 0x000003000f0f7810 */ /* 0x000fd60007ffe0ff */
[----:B------:R-:W-:Y:S05]  /*8dd0*/  @!P1 BRA `(.L_x_1947) ;  /* 0xfffff8a000009947 */ /* 0x000fea000383ffff */
.L_x_1927:
[----:B------:R-:W-:Y:S05]  /*8de0*/  BSYNC B0 ;  /* 0x0000000000007941 */ /* 0x000fea0003800000 */
.L_x_1926:
        /* <DEDUP_REMOVED lines=8> */
[----:B------:R-:W-:-:S05]  /*8e70*/  LEA.HI.X R19, R0, c[0x0][0x1a4], R15, 0x2, P0 ;  /* 0x0000690000137a11 */ /* 0x000fca00000f140f */
[----:B------:R0:W5:Y:S01]  /*8e80*/  LDG.E.128 R32, [R18.64] ;  /* 0x0000002412207981 */ /* 0x000162000c1e1d00 */
[----:B------:R-:W-:Y:S01]  /*8e90*/  IMAD.IADD R16, R16, 0x1, -R29 ;  /* 0x0000000110107824 */ /* 0x000fe200078e0a1d */
[----:B------:R-:W-:Y:S04]  /*8ea0*/  BSSY B1, `(.L_x_1950) ;  /* 0x0000017000017945 */ /* 0x000fe80003800000 */
[----:B------:R0:W1:Y:S01]  /*8eb0*/  LDS R0, [R16.X4+0x420] ;  /* 0x0004200010007984 */ /* 0x0000620000004800 */
[----:B------:R-:W-:Y:S05]  /*8ec0*/  @P2 BRA `(.L_x_1951) ;  /* 0x0000014000002947 */ /* 0x000fea0003800000 */
[----:B------:R-:W-:-:S13]  /*8ed0*/  ISETP.NE.AND P1, PT, R221, RZ, PT ;  /* 0x000000ffdd00720c */ /* 0x000fda0003f25270 */
[----:B------:R-:W-:Y:S02]  /*8ee0*/  @P1 IMAD R25, R25, c[0x0][0x1d8], R14 ;  /* 0x0000760019191a24 */ /* 0x000fe400078e020e */
[----:B------:R-:W-:Y:S02]  /*8ef0*/  @P1 IMAD.MOV.U32 R15, RZ, RZ, 0x4 ;  /* 0x00000004ff0f1424 */ /* 0x000fe400078e00ff */
[----:B------:R-:W-:-:S04]  /*8f00*/  @P1 IMAD R14, R25, 0x60, R2 ;  /* 0x00000060190e1824 */ /* 0x000fc800078e0202 */
[----:B------:R-:W-:-:S05]  /*8f10*/  @P1 IMAD.WIDE R14, R14, R15, c[0x0][0x238] ;  /* 0x00008e000e0e1625 */ /* 0x000fca00078e020f */
[----:B0-----:R-:W2:Y:S01]  /*8f20*/  @P1 LDG.E.128 R16, [R14.64] ;  /* 0x000000240e101981 */ /* 0x001ea2000c1e1d00 */
        /* <DEDUP_REMOVED lines=14> */
.L_x_1951:
[----:B------:R-:W-:Y:S05]  /*9010*/  BSYNC B1 ;  /* 0x0000000000017941 */ /* 0x000fea0003800000 */
.L_x_1950:
[C---:B-1---5:R-:W-:Y:S02]  /*9020*/  FFMA.FTZ R8, R0.reuse, R32, R8 ;  /* 0x0000002000087223 */ /* 0x062fe40000010008 */
[C---:B------:R-:W-:Y:S02]  /*9030*/  FFMA.FTZ R9, R0.reuse, R33, R9 ;  /* 0x0000002100097223 */ /* 0x040fe40000010009 */
[C---:B------:R-:W-:Y:S02]  /*9040*/  FFMA.FTZ R10, R0.reuse, R34, R10 ;  /* 0x00000022000a7223 */ /* 0x040fe4000001000a */
[----:B------:R-:W-:Y:S02]  /*9050*/  FFMA.FTZ R11, R0, R35, R11 ;  /* 0x00000023000b7223 */ /* 0x000fe4000001000b */
.L_x_1949:
[----:B------:R-:W-:Y:S05]  /*9060*/  BSYNC B0 ;  /* 0x0000000000007941 */ /* 0x000fea0003800000 */
.L_x_1948:
[----:B0-----:R-:W-:Y:S01]  /*9070*/  IADD3 R0, R23, 0x1f, RZ ;  /* 0x0000001f17007810 */ /* 0x001fe20007ffe0ff */
[----:B------:R-:W-:Y:S03]  /*9080*/  BAR.SYNC.DEFER_BLOCKING 0x0 ;  /* 0x0000000000007b1d */ /* 0x000fe60000010000 */
[----:B------:R-:W-:-:S03]  /*9090*/  ISETP.GT.U32.OR P0, PT, R0, 0x3e, P3 ;  /* 0x0000003e0000780c */ /* 0x000fc60001f04470 */
[----:B------:R-:W-:Y:S10]  /*90a0*/  @P3 BRA `(.L_x_1952) ;  /* 0x0000018000003947 */ /* 0x000ff40003800000 */
[----:B------:R-:W-:Y:S01]  /*90b0*/  LOP3.LUT R0, R23, 0xffffffc0, RZ, 0xc0, !PT ;  /* 0xffffffc017007812 */ /* 0x000fe200078ec0ff */
[----:B------:R-:W-:Y:S01]  /*90c0*/  IMAD R3, R3, 0x60, R2 ;  /* 0x0000006003037824 */ /* 0x000fe200078e0202 */
[----:B------:R-:W-:Y:S01]  /*90d0*/  WARPSYNC 0xffffffff ;  /* 0xffffffff00007948 */ /* 0x000fe20003800000 */
[C---:B------:R-:W-:Y:S02]  /*90e0*/  ISETP.GT.AND P2, PT, R23.reuse, 0x3f, PT ;  /* 0x0000003f1700780c */ /* 0x040fe40003f44270 */
        /* <DEDUP_REMOVED lines=20> */
.L_x_1952:
        /* <DEDUP_REMOVED lines=11> */
[----:B------:R-:W-:-:S05]  /*92e0*/  IMAD R27, R27, 0x60, R2 ;  /* 0x000000601b1b7824 */ /* 0x000fca00078e0202 */
[----:B------:R-:W-:Y:S01]  /*92f0*/  IADD3 R2, P0, R27, c[0x0][0x160], RZ ;  /* 0x000058001b027a10 */ /* 0x000fe20007f1e0ff */
        /* <DEDUP_REMOVED lines=16> */
[----:B0-----:R-:W-:-:S04]  /*9400*/  PRMT R5, R11, 0x8880, RZ ;  /* 0x000088800b057816 */ /* 0x001fc800000000ff */
[----:B------:R-:W-:Y:S02]  /*9410*/  PRMT R4, R5, 0x7710, RZ ;  /* 0x0000771005047816 */ /* 0x000fe400000000ff */
[----:B------:R-:W-:Y:S02]  /*9420*/  PRMT R5, R0, 0x7054, R3 ;  /* 0x0000705400057816 */ /* 0x000fe40000000003 */
[----:B------:R-:W-:Y:S02]  /*9430*/  LEA.HI.X.SX32 R3, R27, c[0x0][0x164], 0x1, P0 ;  /* 0x000059001b037a11 */ /* 0x000fe400000f0eff */
[----:B------:R-:W-:-:S05]  /*9440*/  PRMT R5, R4, 0x654, R5 ;  /* 0x0000065404057816 */ /* 0x000fca0000000005 */
[----:B------:R-:W-:Y:S01]  /*9450*/  STG.E [R2.64], R5 ;  /* 0x0000000502007986 */ /* 0x000fe2000c101924 */
[----:B------:R-:W-:Y:S05]  /*9460*/  EXIT ;  /* 0x000000000000794d */ /* 0x000fea0003800000 */
.L_x_1756:
[----:B------:R-:W-:Y:S01]  /*9470*/  IMAD.MOV.U32 R219, RZ, RZ, R5 ;  /* 0x000000ffffdb7224 */ /* 0x000fe200078e0005 */
[----:B------:R-:W-:Y:S01]  /*9480*/  MOV R146, 0x94d0 ;  /* 0x000094d000927802 */ /* 0x000fe20000000f00 */
[----:B------:R-:W-:Y:S02]  /*9490*/  IMAD.MOV.U32 R220, RZ, RZ, 0x10 ;  /* 0x00000010ffdc7424 */ /* 0x000fe400078e00ff */
[----:B------:R-:W-:Y:S02]  /*94a0*/  IMAD.MOV.U32 R222, RZ, RZ, 0x1f ;  /* 0x0000001fffde7424 */ /* 0x000fe400078e00ff */
[----:B------:R-:W-:Y:S02]  /*94b0*/  IMAD.MOV.U32 R223, RZ, RZ, -0x1 ;  /* 0xffffffffffdf7424 */ /* 0x000fe400078e00ff */
[----:B01----:R-:W-:Y:S05]  /*94c0*/  CALL.REL.NOINC `($__internal_10_$__cuda_sm70_shflsync_bfly_p) ;  /* 0x0000045000007944 */ /* 0x003fea0003c00000 */
[----:B-1----:R-:W-:Y:S01]  /*94d0*/  IMAD.MOV.U32 R0, RZ, RZ, R219 ;  /* 0x000000ffff007224 */ /* 0x002fe200078e00db */
[----:B0-----:R-:W-:Y:S05]  /*94e0*/  BRA `(.L_x_1953) ;  /* 0xffff872000007947 */ /* 0x001fea000383ffff */
.L_x_1757:
[----:B------:R-:W-:Y:S01]  /*94f0*/  MOV R219, R4 ;  /* 0x0000000400db7202 */ /* 0x000fe20000000f00 */
[----:B------:R-:W-:Y:S01]  /*9500*/  IMAD.MOV.U32 R220, RZ, RZ, 0x8 ;  /* 0x00000008ffdc7424 */ /* 0x000fe200078e00ff */
[----:B------:R-:W-:Y:S01]  /*9510*/  MOV R146, 0x9550 ;  /* 0x0000955000927802 */ /* 0x000fe20000000f00 */
[----:B------:R-:W-:-:S02]  /*9520*/  IMAD.MOV.U32 R222, RZ, RZ, 0x1f ;  /* 0x0000001fffde7424 */ /* 0x000fc400078e00ff */
[----:B------:R-:W-:Y:S02]  /*9530*/  IMAD.MOV.U32 R223, RZ, RZ, -0x1 ;  /* 0xffffffffffdf7424 */ /* 0x000fe400078e00ff */
[----:B012---:R-:W-:Y:S05]  /*9540*/  CALL.REL.NOINC `($__internal_10_$__cuda_sm70_shflsync_bfly_p) ;  /* 0x000003d000007944 */ /* 0x007fea0003c00000 */
[----:B-1----:R-:W-:Y:S01]  /*9550*/  FADD.FTZ R4, R4, R219 ;  /* 0x000000db04047221 */ /* 0x002fe20000010000 */
[----:B------:R-:W-:Y:S01]  /*9560*/  MOV R146, 0x95c0 ;  /* 0x000095c000927802 */ /* 0x000fe20000000f00 */
[----:B0-----:R-:W-:Y:S02]  /*9570*/  IMAD.MOV.U32 R220, RZ, RZ, 0x4 ;  /* 0x00000004ffdc7424 */ /* 0x001fe400078e00ff */
[----:B------:R-:W-:Y:S01]  /*9580*/  IMAD.MOV.U32 R222, RZ, RZ, 0x1f ;  /* 0x0000001fffde7424 */ /* 0x000fe200078e00ff */
[----:B------:R-:W-:Y:S01]  /*9590*/  MOV R219, R4 ;  /* 0x0000000400db7202 */ /* 0x000fe20000000f00 */
[----:B------:R-:W-:Y:S02]  /*95a0*/  IMAD.MOV.U32 R223, RZ, RZ, -0x1 ;  /* 0xffffffffffdf7424 */ /* 0x000fe400078e00ff */
[----:B------:R-:W-:Y:S05]  /*95b0*/  CALL.REL.NOINC `($__internal_10_$__cuda_sm70_shflsync_bfly_p) ;  /* 0x0000036000007944 */ /* 0x000fea0003c00000 */
[----:B-1----:R-:W-:Y:S01]  /*95c0*/  FADD.FTZ R2, R4, R219 ;  /* 0x000000db04027221 */ /* 0x002fe20000010000 */
[----:B------:R-:W-:Y:S01]  /*95d0*/  MOV R146, 0x9630 ;  /* 0x0000963000927802 */ /* 0x000fe20000000f00 */
[----:B0-----:R-:W-:Y:S02]  /*95e0*/  IMAD.MOV.U32 R220, RZ, RZ, 0x2 ;  /* 0x00000002ffdc7424 */ /* 0x001fe400078e00ff */
[----:B------:R-:W-:-:S02]  /*95f0*/  IMAD.MOV.U32 R222, RZ, RZ, 0x1f ;  /* 0x0000001fffde7424 */ /* 0x000fc400078e00ff */
[----:B------:R-:W-:Y:S02]  /*9600*/  IMAD.MOV.U32 R223, RZ, RZ, -0x1 ;  /* 0xffffffffffdf7424 */ /* 0x000fe400078e00ff */
[----:B------:R-:W-:Y:S02]  /*9610*/  IMAD.MOV.U32 R219, RZ, RZ, R2 ;  /* 0x000000ffffdb7224 */ /* 0x000fe400078e0002 */
[----:B------:R-:W-:Y:S05]  /*9620*/  CALL.REL.NOINC `($__internal_10_$__cuda_sm70_shflsync_bfly_p) ;  /* 0x000002f000007944 */ /* 0x000fea0003c00000 */
[----:B-1----:R-:W-:Y:S01]  /*9630*/  FADD.FTZ R2, R2, R219 ;  /* 0x000000db02027221 */ /* 0x002fe20000010000 */
[----:B0-----:R-:W-:Y:S01]  /*9640*/  MOV R223, 0xffffffff ;  /* 0xffffffff00df7802 */ /* 0x001fe20000000f00 */
[----:B------:R-:W-:Y:S01]  /*9650*/  IMAD.MOV.U32 R220, RZ, RZ, 0x1 ;  /* 0x00000001ffdc7424 */ /* 0x000fe200078e00ff */
[----:B------:R-:W-:Y:S01]  /*9660*/  MOV R146, 0x96a0 ;  /* 0x000096a000927802 */ /* 0x000fe20000000f00 */
[----:B------:R-:W-:Y:S02]  /*9670*/  IMAD.MOV.U32 R222, RZ, RZ, 0x1f ;  /* 0x0000001fffde7424 */ /* 0x000fe400078e00ff */
[----:B------:R-:W-:Y:S02]  /*9680*/  IMAD.MOV.U32 R219, RZ, RZ, R2 ;  /* 0x000000ffffdb7224 */ /* 0x000fe400078e0002 */
[----:B------:R-:W-:Y:S05]  /*9690*/  CALL.REL.NOINC `($__internal_10_$__cuda_sm70_shflsync_bfly_p) ;  /* 0x0000028000007944 */ /* 0x000fea0003c00000 */
[----:B-1----:R-:W-:Y:S01]  /*96a0*/  IMAD.MOV.U32 R5, RZ, RZ, R219 ;  /* 0x000000ffff057224 */ /* 0x002fe200078e00db */
[----:B0-----:R-:W-:Y:S05]  /*96b0*/  BRA `(.L_x_1954) ;  /* 0xffff85e000007947 */ /* 0x001fea000383ffff */
.L_x_1890:
[----:B------:R-:W-:Y:S01]  /*96c0*/  IMAD.MOV.U32 R219, RZ, RZ, R225 ;  /* 0x000000ffffdb7224 */ /* 0x000fe200078e00e1 */
[----:B------:R-:W-:Y:S01]  /*96d0*/  MOV R146, 0x9720 ;  /* 0x0000972000927802 */ /* 0x000fe20000000f00 */
[----:B------:R-:W-:-:S02]  /*96e0*/  IMAD.MOV.U32 R220, RZ, RZ, 0x1 ;  /* 0x00000001ffdc7424 */ /* 0x000fc400078e00ff */
[----:B------:R-:W-:Y:S02]  /*96f0*/  IMAD.MOV.U32 R222, RZ, RZ, 0x1f ;  /* 0x0000001fffde7424 */ /* 0x000fe400078e00ff */
[----:B------:R-:W-:Y:S02]  /*9700*/  IMAD.MOV.U32 R223, RZ, RZ, -0x1 ;  /* 0xffffffffffdf7424 */ /* 0x000fe400078e00ff */
[----:B------:R-:W-:Y:S05]  /*9710*/  CALL.REL.NOINC `($__internal_10_$__cuda_sm70_shflsync_bfly_p) ;  /* 0x0000020000007944 */ /* 0x000fea0003c00000 */
[----:B-1----:R-:W-:Y:S01]  /*9720*/  MOV R146, R219 ;  /* 0x000000db00927202 */ /* 0x002fe20000000f00 */
[----:B0-----:R-:W-:Y:S05]  /*9730*/  BRA `(.L_x_1955) ;  /* 0xffffcf5000007947 */ /* 0x001fea000383ffff */
.L_x_1894:
[----:B------:R-:W-:Y:S01]  /*9740*/  IMAD.MOV.U32 R219, RZ, RZ, R0 ;  /* 0x000000ffffdb7224 */ /* 0x000fe200078e0000 */
[----:B------:R-:W-:Y:S01]  /*9750*/  MOV R146, 0x97a0 ;  /* 0x000097a000927802 */ /* 0x000fe20000000f00 */
[----:B------:R-:W-:Y:S02]  /*9760*/  IMAD.MOV.U32 R220, RZ, RZ, 0x10 ;  /* 0x00000010ffdc7424 */ /* 0x000fe400078e00ff */
[----:B------:R-:W-:Y:S02]  /*9770*/  IMAD.MOV.U32 R222, RZ, RZ, 0x1f ;  /* 0x0000001fffde7424 */ /* 0x000fe400078e00ff */
[----:B------:R-:W-:Y:S02]  /*9780*/  IMAD.MOV.U32 R223, RZ, RZ, -0x1 ;  /* 0xffffffffffdf7424 */ /* 0x000fe400078e00ff */
[----:B0-----:R-:W-:Y:S05]  /*9790*/  CALL.REL.NOINC `($__internal_10_$__cuda_sm70_shflsync_bfly_p) ;  /* 0x0000018000007944 */ /* 0x001fea0003c00000 */
[----:B-1----:R-:W-:Y:S01]  /*97a0*/  IMAD.MOV.U32 R3, RZ, RZ, R219 ;  /* 0x000000ffff037224 */ /* 0x002fe200078e00db */
[----:B0-----:R-:W-:Y:S05]  /*97b0*/  BRA `(.L_x_1956) ;  /* 0xffffd11000007947 */ /* 0x001fea000383ffff */
.L_x_1895:
[----:B------:R-:W-:Y:S01]  /*97c0*/  HFMA2.MMA R220, -RZ, RZ, 0, 4.76837158203125e-07 ;  /* 0x00000008ffdc7435 */ /* 0x000fe200000001ff */
[----:B------:R-:W-:Y:S01]  /*97d0*/  IMAD.MOV.U32 R219, RZ, RZ, R4 ;  /* 0x000000ffffdb7224 */ /* 0x000fe200078e0004 */
[----:B------:R-:W-:Y:S01]  /*97e0*/  MOV R146, 0x9820 ;  /* 0x0000982000927802 */ /* 0x000fe20000000f00 */
[----:B------:R-:W-:-:S02]  /*97f0*/  IMAD.MOV.U32 R222, RZ, RZ, 0x1f ;  /* 0x0000001fffde7424 */ /* 0x000fc400078e00ff */
[----:B------:R-:W-:Y:S02]  /*9800*/  IMAD.MOV.U32 R223, RZ, RZ, -0x1 ;  /* 0xffffffffffdf7424 */ /* 0x000fe400078e00ff */
[----:B01----:R-:W-:Y:S05]  /*9810*/  CALL.REL.NOINC `($__internal_10_$__cuda_sm70_shflsync_bfly_p) ;  /* 0x0000010000007944 */ /* 0x003fea0003c00000 */
[----:B-1----:R-:W-:Y:S01]  /*9820*/  FMNMX.FTZ R4, R4, R219, !PT ;  /* 0x000000db04047209 */ /* 0x002fe20007810000 */
[----:B0-----:R-:W-:Y:S01]  /*9830*/  IMAD.MOV.U32 R220, RZ, RZ, 0x4 ;  /* 0x00000004ffdc7424 */ /* 0x001fe200078e00ff */
[----:B------:R-:W-:Y:S01]  /*9840*/  MOV R146, 0x9890 ;  /* 0x0000989000927802 */ /* 0x000fe20000000f00 */
[----:B------:R-:W-:Y:S02]  /*9850*/  IMAD.MOV.U32 R222, RZ, RZ, 0x1f ;  /* 0x0000001fffde7424 */ /* 0x000fe400078e00ff */
[----:B------:R-:W-:Y:S02]  /*9860*/  IMAD.MOV.U32 R223, RZ, RZ, -0x1 ;  /* 0xffffffffffdf7424 */ /* 0x000fe400078e00ff */
[----:B------:R-:W-:Y:S02]  /*9870*/  IMAD.MOV.U32 R219, RZ, RZ, R4 ;  /* 0x000000ffffdb7224 */ /* 0x000fe400078e0004 */
[----:B------:R-:W-:Y:S05]  /*9880*/  CALL.REL.NOINC `($__internal_10_$__cuda_sm70_shflsync_bfly_p) ;  /* 0x0000009000007944 */ /* 0x000fea0003c00000 */
[----:B-1----:R-:W-:Y:S01]  /*9890*/  FMNMX.FTZ R3, R4, R219, !PT ;  /* 0x000000db04037209 */ /* 0x002fe20007810000 */
[----:B0-----:R-:W-:Y:S01]  /*98a0*/  IMAD.MOV.U32 R222, RZ, RZ, 0x1f ;  /* 0x0000001fffde7424 */ /* 0x001fe200078e00ff */
[----:B------:R-:W-:Y:S01]  /*98b0*/  MOV R220, 0x2 ;  /* 0x0000000200dc7802 */ /* 0x000fe20000000f00 */
[----:B------:R-:W-:Y:S01]  /*98c0*/  IMAD.MOV.U32 R223, RZ, RZ, -0x1 ;  /* 0xffffffffffdf7424 */ /* 0x000fe200078e00ff */
[----:B------:R-:W-:Y:S01]  /*98d0*/  MOV R146, 0x9900 ;  /* 0x0000990000927802 */ /* 0x000fe20000000f00 */
[----:B------:R-:W-:-:S02]  /*98e0*/  IMAD.MOV.U32 R219, RZ, RZ, R3 ;  /* 0x000000ffffdb7224 */ /* 0x000fc400078e0003 */
[----:B------:R-:W-:Y:S05]  /*98f0*/  CALL.REL.NOINC `($__internal_10_$__cuda_sm70_shflsync_bfly_p) ;  /* 0x0000002000007944 */ /* 0x000fea0003c00000 */
[----:B-1----:R-:W-:Y:S01]  /*9900*/  IMAD.MOV.U32 R2, RZ, RZ, R219 ;  /* 0x000000ffff027224 */ /* 0x002fe200078e00db */
[----:B0-----:R-:W-:Y:S05]  /*9910*/  BRA `(.L_x_1957) ;  /* 0xffffd02000007947 */ /* 0x001fea000383ffff */
        .weak           $__internal_10_$__cuda_sm70_shflsync_bfly_p
        .type           $__internal_10_$__cuda_sm70_shflsync_bfly_p,@function
        .size           $__internal_10_$__cuda_sm70_shflsync_bfly_p,(.L_x_3261 - $__internal_10_$__cuda_sm70_shflsync_bfly_p)
$__internal_10_$__cuda_sm70_shflsync_bfly_p:
[----:B------:R-:W-:Y:S01]  /*9920*/  IMAD.MOV.U32 R147, RZ, RZ, 0x0 ;  /* 0x00000000ff937424 */ /* 0x000fe200078e00ff */
[----:B------:R-:W-:Y:S04]  /*9930*/  WARPSYNC R223 ;  /* 0x000000df00007348 */ /* 0x000fe80003800000 */
[----:B------:R0:W1:Y:S01]  /*9940*/  SHFL.BFLY PT, R219, R219, R220, R222 ;  /* 0x0c0000dcdbdb7389 */ /* 0x00006200000e00de */
[----:B------:R-:W-:Y:S05]  /*9950*/  RET.REL.NODEC R146 `(_ZN4mmha33masked_multihead_attention_kernelIfLi96ELi128ELi2ELi32ELi128ELb1ELb0EEEv26Multihead_attention_paramsIT_XT5_EE) ;  /* 0xffff66a092007950 */ /* 0x000fea0003c3ffff */
.L_x_1958:
        /* <DEDUP_REMOVED lines=10> */
.L_x_3261:


//--------------------- .text._ZN4mmha33masked_multihead_attention_kernelIfLi96ELi128ELi4ELi32ELi64ELb1ELb0EEEv26Multihead_attention_paramsIT_XT5_EE --------------------------
	.section	.text._ZN4mmha33masked_multihead_attention_kernelIfLi96ELi128ELi4ELi32ELi64ELb1ELb0EEEv26Multihead_attention_paramsIT_XT5_EE,"ax",@progbits
	.sectioninfo	@"SHI_REGISTERS=134"
	.align	128
        .global         _ZN4mmha33masked_multihead_attention_kernelIfLi96ELi128ELi4ELi32ELi64ELb1ELb0EEEv26Multihead_attention_paramsIT_XT5_EE
        .type           _ZN4mmha33masked_multihead_attention_kernelIfLi96ELi128ELi4ELi32ELi64ELb1ELb0EEEv26Multihead_attention_paramsIT_XT5_EE,@function
        .size           _ZN4mmha33masked_multihead_attention_kernelIfLi96ELi128ELi4ELi32ELi64ELb1ELb0EEEv26Multihead_attention_paramsIT_XT5_EE,(.L_x_3262 - _ZN4mmha33masked_multihead_attention_kernelIfLi96ELi128ELi4ELi32ELi64ELb1ELb0EEEv26Multihead_attention_paramsIT_XT5_EE)
        .other          _ZN4mmha33masked_multihead_attention_kernelIfLi96ELi128ELi4ELi32ELi64ELb1ELb0EEEv26Multihead_attention_paramsIT_XT5_EE,@"STO_CUDA_ENTRY STV_DEFAULT"
_ZN4mmha33masked_multihead_attention_kernelIfLi96ELi128ELi4ELi32ELi64ELb1ELb0EEEv26Multihead_attention_paramsIT_XT5_EE:
.text._ZN4mmha33masked_multihead_attention_kernelIfLi96ELi128ELi4ELi32ELi64ELb1ELb0EEEv26Multihead_attention_paramsIT_XT5_EE:
        /* <DEDUP_REMOVED lines=11> */
.L_x_1959:
        /* <DEDUP_REMOVED lines=75> */
[----:B------:R-:W-:-:S04]  /*0560*/  IMAD.HI.U32 R37, R37, R16, RZ ;  /* 0x0000001025257227 */ /* 0x000fc800078e00ff */
[----:B------:R-:W-:-:S04]  /*0570*/  IMAD.MOV R37, RZ, RZ, -R37 ;  /* 0x000000ffff257224 */ /* 0x000fc800078e0a25 */
        /* <DEDUP_REMOVED lines=37> */
.L_x_1961:
[----:B01----:R-:W-:Y:S05]  /*07d0*/  BSYNC B0 ;  /* 0x0000000000007941 */ /* 0x003fea0003800000 */
.L_x_1960:
        /* <DEDUP_REMOVED lines=11> */
.L_x_1963:
[----:B------:R-:W-:Y:S05]  /*0890*/  BSYNC B0 ;  /* 0x0000000000007941 */ /* 0x000fea0003800000 */
.L_x_1962:
        /* <DEDUP_REMOVED lines=80> */
.L_x_1966:
        /* <DEDUP_REMOVED lines=9> */
.L_x_1967:
        /* <DEDUP_REMOVED lines=54> */
.L_x_1971:
[C---:B------:R-:W-:Y:S01]  /*1190*/  IMAD R29, R5.reuse, 0x4, R21 ;  /* 0x00000004051d7824 */ /* 0x040fe200078e0215 */
[----:B0-----:R-:W-:Y:S01]  /*11a0*/  LEA.HI R0, R0, R0, RZ, 0x1 ;  /* 0x0000000000007211 */ /* 0x001fe200078f08ff */
[----:B------:R-:W-:Y:S01]  /*11b0*/  IMAD R44, R5, 0x4, R20 ;  /* 0x00000004052c7824 */ /* 0x000fe200078e0214 */
[----:B------:R-:W-:Y:S02]  /*11c0*/  BSSY B2, `(.L_x_1973) ;  /* 0x0000030000027945 */ /* 0x000fe40003800000 */
[----:B------:R0:W4:Y:S01]  /*11d0*/  LDS R32, [R29] ;  /* 0x000000001d207984 */ /* 0x0001220000000800 */
[----:B------:R-:W-:-:S03]  /*11e0*/  IMAD.SHL.U32 R0, R0, 0x2, RZ ;  /* 0x0000000200007824 */ /* 0x000fc600078e00ff */
[----:B------:R0:W3:Y:S02]  /*11f0*/  LDS R34, [R29+0x4] ;  /* 0x000004001d227984 */ /* 0x0000e40000000800 */
[----:B------:R-:W-:Y:S02]  /*1200*/  LOP3.LUT R7, R0, 0xfffffffc, RZ, 0xc0, !PT ;  /* 0xfffffffc00077812 */ /* 0x000fe400078ec0ff */
[----:B------:R0:W2:Y:S02]  /*1210*/  LDS R33, [R44] ;  /* 0x000000002c217984 */ /* 0x0000a40000000800 */
[----:B------:R-:W-:Y:S02]  /*1220*/  ISETP.GE.AND P0, PT, R7, c[0x0][0x1e0], PT ;  /* 0x0000780007007a0c */ /* 0x000fe40003f06270 */
[----:B------:R0:W1:Y:S11]  /*1230*/  LDS R35, [R44+0x4] ;  /* 0x000004002c237984 */ /* 0x0000760000000800 */
[----:B------:R-:W-:Y:S05]  /*1240*/  @P0 BRA `(.L_x_1974) ;  /* 0x0000027000000947 */ /* 0x000fea0003800000 */
[----:B0-----:R-:W0:Y:S01]  /*1250*/  I2F R6, c[0x0][0x1e0] ;  /* 0x0000780000067b06 */ /* 0x001e220000201400 */
[----:B------:R-:W-:-:S02]  /*1260*/  IADD3 R4, R7, 0x2, RZ ;  /* 0x0000000207047810 */ /* 0x000fc40007ffe0ff */
        /* <DEDUP_REMOVED lines=37> */
.L_x_1974:
[----:B0-----:R-:W-:Y:S05]  /*14c0*/  BSYNC B2 ;  /* 0x0000000000027941 */ /* 0x001fea0003800000 */
.L_x_1973:
[----:B----4-:R0:W-:Y:S04]  /*14d0*/  STS [R29], R32 ;  /* 0x000000201d007388 */ /* 0x0101e80000000800 */
[----:B---3--:R0:W-:Y:S04]  /*14e0*/  STS [R29+0x4], R34 ;  /* 0x000004221d007388 */ /* 0x0081e80000000800 */
[----:B--2---:R0:W-:Y:S04]  /*14f0*/  STS [R44], R33 ;  /* 0x000000212c007388 */ /* 0x0041e80000000800 */
[----:B-1----:R0:W-:Y:S02]  /*1500*/  STS [R44+0x4], R35 ;  /* 0x000004232c007388 */ /* 0x0021e40000000800 */
.L_x_1972:
[----:B------:R-:W-:Y:S05]  /*1510*/  BSYNC B1 ;  /* 0x0000000000017941 */ /* 0x000fea0003800000 */
.L_x_1970:
[----:B-1----:R1:W-:Y:S04]  /*1520*/  STS [R21], R40 ;  /* 0x0000002815007388 */ /* 0x0023e80000000800 */
[----:B--2---:R1:W-:Y:S04]  /*1530*/  STS [R21+0x4], R42 ;  /* 0x0000042a15007388 */ /* 0x0043e80000000800 */
[----:B---3--:R1:W-:Y:S04]  /*1540*/  STS [R20], R41 ;  /* 0x0000002914007388 */ /* 0x0083e80000000800 */
[----:B----4-:R1:W-:Y:S02]  /*1550*/  STS [R20+0x4], R43 ;  /* 0x0000042b14007388 */ /* 0x0103e40000000800 */
.L_x_1969:
[----:B------:R-:W-:Y:S05]  /*1560*/  BSYNC B0 ;  /* 0x0000000000007941 */ /* 0x000fea0003800000 */
.L_x_1968:
[----:B------:R-:W-:Y:S06]  /*1570*/  BAR.SYNC.DEFER_BLOCKING 0x0 ;  /* 0x0000000000007b1d */ /* 0x000fec0000010000 */
[----:B------:R-:W-:Y:S01]  /*1580*/  BSSY B0, `(.L_x_1975) ;  /* 0x0000005000007945 */ /* 0x000fe20003800000 */
[----:B------:R-:W-:Y:S05]  /*1590*/  @!P6 BRA `(.L_x_1976) ;  /* 0x000000300000e947 */ /* 0x000fea0003800000 */
[----:B------:R-:W-:Y:S01]  /*15a0*/  ISETP.NE.AND P0, PT, RZ, c[0x0][0x1ec], PT ;  /* 0x00007b00ff007a0c */ /* 0x000fe20003f05270 */
[----:B01----:R0:W1:-:S12]  /*15b0*/  LDS.128 R40, [R14] ;  /* 0x000000000e287984 */ /* 0x0030580000000c00 */
[----:B------:R0:W2:Y:S02]  /*15c0*/  @!P0 LDS.128 R32, [R15] ;  /* 0x000000000f208984 */ /* 0x0000a40000000c00 */
.L_x_1976:
[----:B------:R-:W-:Y:S05]  /*15d0*/  BSYNC B0 ;  /* 0x0000000000007941 */ /* 0x000fea0003800000 */
.L_x_1975:
[----:B------:R-:W-:Y:S06]  /*15e0*/  BAR.SYNC.DEFER_BLOCKING 0x0 ;  /* 0x0000000000007b1d */ /* 0x000fec0000010000 */
[----:B------:R-:W-:Y:S05]  /*15f0*/  BRA `(.L_x_1965) ;  /* 0x000004c000007947 */ /* 0x000fea0003800000 */
.L_x_1964:
        /* <DEDUP_REMOVED lines=35> */
.L_x_1977:
        /* <DEDUP_REMOVED lines=40> */
.L_x_1978:
[----:B------:R-:W-:Y:S05]  /*1ab0*/  BSYNC B0 ;  /* 0x0000000000007941 */ /* 0x000fea0003800000 */
.L_x_1965:
        /* <DEDUP_REMOVED lines=21> */
.L_x_2179:
        /* <DEDUP_REMOVED lines=9> */
.L_x_2180:
[----:B--2---:R-:W-:Y:S02]  /*1ca0*/  FADD.FTZ R0, R5, R6 ;  /* 0x0000000605007221 */ /* 0x004fe40000010000 */
.L_x_1980:
[----:B------:R-:W-:Y:S05]  /*1cb0*/  BSYNC B0 ;  /* 0x0000000000007941 */ /* 0x000fea0003800000 */
.L_x_1979:
[----:B------:R-:W-:Y:S02]  /*1cc0*/  ISETP.NE.AND P0, PT, R24, RZ, PT ;  /* 0x000000ff1800720c */ /* 0x000fe40003f05270 */
[----:B------:R-:W-:-:S04]  /*1cd0*/  SHF.R.S32.HI R3, RZ, 0x1f, R24 ;  /* 0x0000001fff037819 */ /* 0x000fc80000011418 */
[----:B------:R-:W-:-:S04]  /*1ce0*/  LEA.HI R81, R3, R24, RZ, 0x2 ;  /* 0x0000001803517211 */ /* 0x000fc800078f10ff */
[----:B------:R-:W-:-:S05]  /*1cf0*/  LOP3.LUT R3, R81, 0xfffffffc, RZ, 0xc0, !PT ;  /* 0xfffffffc51037812 */ /* 0x000fca00078ec0ff */
[----:B------:R-:W-:Y:S02]  /*1d00*/  IMAD.IADD R82, R24, 0x1, -R3 ;  /* 0x0000000118527824 */ /* 0x000fe400078e0a03 */
        /* <DEDUP_REMOVED lines=16> */
.L_x_1983:
        /* <DEDUP_REMOVED lines=70> */
.L_x_1984:
        /* <DEDUP_REMOVED lines=24> */
.L_x_2119:
        /* <DEDUP_REMOVED lines=43> */
.L_x_1990:
[----:B------:R-:W-:Y:S05]  /*26a0*/  BSYNC B2 ;  /* 0x0000000000027941 */ /* 0x000fea0003800000 */
.L_x_1989:
        /* <DEDUP_REMOVED lines=13> */
.L_x_1988:
[----:B------:R-:W-:Y:S05]  /*2780*/  BSYNC B1 ;  /* 0x0000000000017941 */ /* 0x000fea0003800000 */
.L_x_1987:
[----:B------:R-:W-:Y:S01]  /*2790*/  BSSY B1, `(.L_x_1991) ;  /* 0x000001e000017945 */ /* 0x000fe20003800000 */
[----:B------:R-:W-:Y:S05]  /*27a0*/  @P2 BRA `(.L_x_1992) ;  /* 0x000001c000002947 */ /* 0x000fea0003800000 */
[----:B-1----:R-:W-:Y:S01]  /*27b0*/  IADD3 R84, R94, c[0x0][0x1d4], RZ ;  /* 0x000075005e547a10 */ /* 0x002fe20007ffe0ff */
        /* <DEDUP_REMOVED lines=10> */
.L_x_1994:
[----:B------:R-:W-:Y:S05]  /*2860*/  BSYNC B2 ;  /* 0x0000000000027941 */ /* 0x000fea0003800000 */
.L_x_1993:
        /* <DEDUP_REMOVED lines=16> */
.L_x_1992:
[----:B------:R-:W-:Y:S05]  /*2970*/  BSYNC B1 ;  /* 0x0000000000017941 */ /* 0x000fea0003800000 */
.L_x_1991:
        /* <DEDUP_REMOVED lines=14> */
.L_x_1998:
[----:B------:R-:W-:Y:S05]  /*2a60*/  BSYNC B2 ;  /* 0x0000000000027941 */ /* 0x000fea0003800000 */
.L_x_1997:
        /* <DEDUP_REMOVED lines=13> */
.L_x_1996:
[----:B------:R-:W-:Y:S05]  /*2b40*/  BSYNC B1 ;  /* 0x0000000000017941 */ /* 0x000fea0003800000 */
.L_x_1995:
        /* <DEDUP_REMOVED lines=14> */
.L_x_2002:
[----:B------:R-:W-:Y:S05]  /*2c30*/  BSYNC B2 ;  /* 0x0000000000027941 */ /* 0x000fea0003800000 */
.L_x_2001:
        /* <DEDUP_REMOVED lines=13> */
.L_x_2000:
[----:B------:R-:W-:Y:S05]  /*2d10*/  BSYNC B1 ;  /* 0x0000000000017941 */ /* 0x000fea0003800000 */
.L_x_1999:
        /* <DEDUP_REMOVED lines=13> */
.L_x_2006:
[----:B------:R-:W-:Y:S05]  /*2df0*/  BSYNC B2 ;  /* 0x0000000000027941 */ /* 0x000fea0003800000 */
.L_x_2005:
        /* <DEDUP_REMOVED lines=13> */
.L_x_2004:
[----:B------:R-:W-:Y:S05]  /*2ed0*/  BSYNC B1 ;  /* 0x0000000000017941 */ /* 0x000fea0003800000 */
.L_x_2003:
        /* <DEDUP_REMOVED lines=13> */
.L_x_2010:
[----:B------:R-:W-:Y:S05]  /*2fb0*/  BSYNC B2 ;  /* 0x0000000000027941 */ /* 0x000fea0003800000 */
.L_x_2009:
        /* <DEDUP_REMOVED lines=13> */
.L_x_2008:
[----:B------:R-:W-:Y:S05]  /*3090*/  BSYNC B1 ;  /* 0x0000000000017941 */ /* 0x000fea0003800000 */
.L_x_2007:
        /* <DEDUP_REMOVED lines=13> */
.L_x_2014:
[----:B------:R-:W-:Y:S05]  /*3170*/  BSYNC B2 ;  /* 0x0000000000027941 */ /* 0x000fea0003800000 */
.L_x_2013:
        /* <DEDUP_REMOVED lines=13> */
.L_x_2012:
[----:B------:R-:W-:Y:S05]  /*3250*/  BSYNC B1 ;  /* 0x0000000000017941 */ /* 0x000fea0003800000 */
.L_x_2011:
        /* <DEDUP_REMOVED lines=13> */
.L_x_2018:
[----:B------:R-:W-:Y:S05]  /*3330*/  BSYNC B2 ;  /* 0x0000000000027941 */ /* 0x000fea0003800000 */
.L_x_2017:
        /* <DEDUP_REMOVED lines=13> */
.L_x_2016:
[----:B------:R-:W-:Y:S05]  /*3410*/  BSYNC B1 ;  /* 0x0000000000017941 */ /* 0x000fea0003800000 */
.L_x_2015:
        /* <DEDUP_REMOVED lines=13> */
.L_x_2022:
[----:B------:R-:W-:Y:S05]  /*34f0*/  BSYNC B2 ;  /* 0x0000000000027941 */ /* 0x000fea0003800000 */
.L_x_2021:
        /* <DEDUP_REMOVED lines=13> */
.L_x_2020:
[----:B------:R-:W-:Y:S05]  /*35d0*/  BSYNC B1 ;  /* 0x0000000000017941 */ /* 0x000fea0003800000 */
.L_x_2019:
        /* <DEDUP_REMOVED lines=13> */
.L_x_2026:
[----:B------:R-:W-:Y:S05]  /*36b0*/  BSYNC B2 ;  /* 0x0000000000027941 */ /* 0x000fea0003800000 */
.L_x_2025:
        /* <DEDUP_REMOVED lines=13> */
.L_x_2024:
[----:B------:R-:W-:Y:S05]  /*3790*/  BSYNC B1 ;  /* 0x0000000000017941 */ /* 0x000fea0003800000 */
.L_x_2023:
        /* <DEDUP_REMOVED lines=9> */
[----:B01----:R-:W-:Y:S02]  /*3830*/  LEA.HI.X.SX32 R85, R126, R93, 0x1, P1 ;  /* 0x0000005d7e557211 */ /* 0x003fe400008f0eff */
[----:B------:R-:W-:-:S04]  /*3840*/  LEA R84, P1, R0, c[0x0][0x198], 0x2 ;  /* 0x0000660000547a11 */ /* 0x000fc800078210ff */
[----:B------:R-:W-:-:S05]  /*3850*/  LEA.HI.X R85, R0, c[0x0][0x19c], R85, 0x2, P1 ;  /* 0x0000670000557a11 */ /* 0x000fca00008f1455 */
[----:B------:R0:W5:Y:S04]  /*3860*/  LDG.E R0, [R84.64] ;  /* 0x0000002454007981 */ /* 0x000168000c1e1900 */
.L_x_2030:
[----:B------:R-:W-:Y:S05]  /*3870*/  BSYNC B2 ;  /* 0x0000000000027941 */ /* 0x000fea0003800000 */
.L_x_2029:
        /* <DEDUP_REMOVED lines=13> */
.L_x_2028:
[----:B------:R-:W-:Y:S05]  /*3950*/  BSYNC B1 ;  /* 0x0000000000017941 */ /* 0x000fea0003800000 */
.L_x_2027:
        /* <DEDUP_REMOVED lines=13> */
.L_x_2034:
[----:B------:R-:W-:Y:S05]  /*3a30*/  BSYNC B2 ;  /* 0x0000000000027941 */ /* 0x000fea0003800000 */
.L_x_2033:
        /* <DEDUP_REMOVED lines=13> */
.L_x_2032:
[----:B------:R-:W-:Y:S05]  /*3b10*/  BSYNC B1 ;  /* 0x0000000000017941 */ /* 0x000fea0003800000 */
.L_x_2031:
        /* <DEDUP_REMOVED lines=13> */
.L_x_2038:
[----:B------:R-:W-:Y:S05]  /*3bf0*/  BSYNC B2 ;  /* 0x0000000000027941 */ /* 0x000fea0003800000 */
.L_x_2037:
        /* <DEDUP_REMOVED lines=13> */
.L_x_2036:
[----:B------:R-:W-:Y:S05]  /*3cd0*/  BSYNC B1 ;  /* 0x0000000000017941 */ /* 0x000fea0003800000 */
.L_x_2035:
        /* <DEDUP_REMOVED lines=13> */
.L_x_2042:
[----:B------:R-:W-:Y:S05]  /*3db0*/  BSYNC B2 ;  /* 0x0000000000027941 */ /* 0x000fea0003800000 */
.L_x_2041:
        /* <DEDUP_REMOVED lines=13> */
.L_x_2040:
[----:B------:R-:W-:Y:S05]  /*3e90*/  BSYNC B1 ;  /* 0x0000000000017941 */ /* 0x000fea0003800000 */
.L_x_2039:
        /* <DEDUP_REMOVED lines=13> */
.L_x_2046:
[----:B------:R-:W-:Y:S05]  /*3f70*/  BSYNC B2 ;  /* 0x0000000000027941 */ /* 0x000fea0003800000 */
.L_x_2045:
        /* <DEDUP_REMOVED lines=13> */
.L_x_2044:
[----:B------:R-:W-:Y:S05]  /*4050*/  BSYNC B1 ;  /* 0x0000000000017941 */ /* 0x000fea0003800000 */
.L_x_2043:
        /* <DEDUP_REMOVED lines=13> */
.L_x_2050:
[----:B------:R-:W-:Y:S05]  /*4130*/  BSYNC B2 ;  /* 0x0000000000027941 */ /* 0x000fea0003800000 */
.L_x_2049:
        /* <DEDUP_REMOVED lines=13> */
.L_x_2048:
[----:B------:R-:W-:Y:S05]  /*4210*/  BSYNC B1 ;  /* 0x0000000000017941 */ /* 0x000fea0003800000 */
.L_x_2047:
        /* <DEDUP_REMOVED lines=13> */
.L_x_2054:
[----:B------:R-:W-:Y:S05]  /*42f0*/  BSYNC B2 ;  /* 0x0000000000027941 */ /* 0x000fea0003800000 */
.L_x_2053:
        /* <DEDUP_REMOVED lines=13> */
.L_x_2052:
[----:B------:R-:W-:Y:S05]  /*43d0*/  BSYNC B1 ;  /* 0x0000000000017941 */ /* 0x000fea0003800000 */
.L_x_2051:
        /* <DEDUP_REMOVED lines=13> */
.L_x_2058:
[----:B------:R-:W-:Y:S05]  /*44b0*/  BSYNC B2 ;  /* 0x0000000000027941 */ /* 0x000fea0003800000 */
.L_x_2057:
        /* <DEDUP_REMOVED lines=13> */
.L_x_2056:
[----:B------:R-:W-:Y:S05]  /*4590*/  BSYNC B1 ;  /* 0x0000000000017941 */ /* 0x000fea0003800000 */
.L_x_2055:
        /* <DEDUP_REMOVED lines=13> */
.L_x_2062:
[----:B------:R-:W-:Y:S05]  /*4670*/  BSYNC B2 ;  /* 0x0000000000027941 */ /* 0x000fea0003800000 */
.L_x_2061:
        /* <DEDUP_REMOVED lines=13> */
.L_x_2060:
[----:B------:R-:W-:Y:S05]  /*4750*/  BSYNC B1 ;  /* 0x0000000000017941 */ /* 0x000fea0003800000 */
.L_x_2059:
        /* <DEDUP_REMOVED lines=13> */
.L_x_2066:
[----:B------:R-:W-:Y:S05]  /*4830*/  BSYNC B2 ;  /* 0x0000000000027941 */ /* 0x000fea0003800000 */
.L_x_2065:
        /* <DEDUP_REMOVED lines=13> */
.L_x_2064:
[----:B------:R-:W-:Y:S05]  /*4910*/  BSYNC B1 ;  /* 0x0000000000017941 */ /* 0x000fea0003800000 */
.L_x_2063:
        /* <DEDUP_REMOVED lines=13> */
.L_x_2070:
[----:B------:R-:W-:Y:S05]  /*49f0*/  BSYNC B2 ;  /* 0x0000000000027941 */ /* 0x000fea0003800000 */
.L_x_2069:
        /* <DEDUP_REMOVED lines=13> */
.L_x_2068:
[----:B------:R-:W-:Y:S05]  /*4ad0*/  BSYNC B1 ;  /* 0x0000000000017941 */ /* 0x000fea0003800000 */
.L_x_2067:
        /* <DEDUP_REMOVED lines=13> */
.L_x_2074:
[----:B------:R-:W-:Y:S05]  /*4bb0*/  BSYNC B2 ;  /* 0x0000000000027941 */ /* 0x000fea0003800000 */
.L_x_2073:
        /* <DEDUP_REMOVED lines=13> */
.L_x_2072:
[----:B------:R-:W-:Y:S05]  /*4c90*/  BSYNC B1 ;  /* 0x0000000000017941 */ /* 0x000fea0003800000 */
.L_x_2071:
        /* <DEDUP_REMOVED lines=13> */
.L_x_2078:
[----:B------:R-:W-:Y:S05]  /*4d70*/  BSYNC B2 ;  /* 0x0000000000027941 */ /* 0x000fea0003800000 */
.L_x_2077:
        /* <DEDUP_REMOVED lines=13> */
.L_x_2076:
[----:B------:R-:W-:Y:S05]  /*4e50*/  BSYNC B1 ;  /* 0x0000000000017941 */ /* 0x000fea0003800000 */
.L_x_2075:
        /* <DEDUP_REMOVED lines=13> */
.L_x_2082:
[----:B------:R-:W-:Y:S05]  /*4f30*/  BSYNC B2 ;  /* 0x0000000000027941 */ /* 0x000fea0003800000 */
.L_x_2081:
        /* <DEDUP_REMOVED lines=13> */
.L_x_2080:
[----:B------:R-:W-:Y:S05]  /*5010*/  BSYNC B1 ;  /* 0x0000000000017941 */ /* 0x000fea0003800000 */
.L_x_2079:
        /* <DEDUP_REMOVED lines=13> */
.L_x_2086:
[----:B------:R-:W-:Y:S05]  /*50f0*/  BSYNC B2 ;  /* 0x0000000000027941 */ /* 0x000fea0003800000 */
.L_x_2085:
        /* <DEDUP_REMOVED lines=13> */
.L_x_2084:
[----:B------:R-:W-:Y:S05]  /*51d0*/  BSYNC B1 ;  /* 0x0000000000017941 */ /* 0x000fea0003800000 */
.L_x_2083:
        /* <DEDUP_REMOVED lines=13> */
.L_x_2090:
[----:B------:R-:W-:Y:S05]  /*52b0*/  BSYNC B2 ;  /* 0x0000000000027941 */ /* 0x000fea0003800000 */
.L_x_2089:
        /* <DEDUP_REMOVED lines=13> */
.L_x_2088:
[----:B------:R-:W-:Y:S05]  /*5390*/  BSYNC B1 ;  /* 0x0000000000017941 */ /* 0x000fea0003800000 */
.L_x_2087:
        /* <DEDUP_REMOVED lines=13> */
.L_x_2094:
[----:B------:R-:W-:Y:S05]  /*5470*/  BSYNC B2 ;  /* 0x0000000000027941 */ /* 0x000fea0003800000 */
.L_x_2093:
        /* <DEDUP_REMOVED lines=13> */
.L_x_2092:
[----:B------:R-:W-:Y:S05]  /*5550*/  BSYNC B1 ;  /* 0x0000000000017941 */ /* 0x000fea0003800000 */
.L_x_2091:
        /* <DEDUP_REMOVED lines=13> */
.L_x_2098:
[----:B------:R-:W-:Y:S05]  /*5630*/  BSYNC B2 ;  /* 0x0000000000027941 */ /* 0x000fea0003800000 */
.L_x_2097:
        /* <DEDUP_REMOVED lines=13> */
.L_x_2096:
[----:B------:R-:W-:Y:S05]  /*5710*/  BSYNC B1 ;  /* 0x0000000000017941 */ /* 0x000fea0003800000 */
.L_x_2095:
        /* <DEDUP_REMOVED lines=13> */
.L_x_2102:
[----:B------:R-:W-:Y:S05]  /*57f0*/  BSYNC B2 ;  /* 0x0000000000027941 */ /* 0x000fea0003800000 */
.L_x_2101:
        /* <DEDUP_REMOVED lines=13> */
.L_x_2100:
[----:B------:R-:W-:Y:S05]  /*58d0*/  BSYNC B1 ;  /* 0x0000000000017941 */ /* 0x000fea0003800000 */
.L_x_2099:
        /* <DEDUP_REMOVED lines=13> */
.L_x_2106:
[----:B------:R-:W-:Y:S05]  /*59b0*/  BSYNC B2 ;  /* 0x0000000000027941 */ /* 0x000fea0003800000 */
.L_x_2105:
        /* <DEDUP_REMOVED lines=13> */
.L_x_2104:
[----:B------:R-:W-:Y:S05]  /*5a90*/  BSYNC B1 ;  /* 0x0000000000017941 */ /* 0x000fea0003800000 */
.L_x_2103:
        /* <DEDUP_REMOVED lines=13> */
.L_x_2110:
[----:B------:R-:W-:Y:S05]  /*5b70*/  BSYNC B2 ;  /* 0x0000000000027941 */ /* 0x000fea0003800000 */
.L_x_2109:
        /* <DEDUP_REMOVED lines=13> */
.L_x_2108:
[----:B------:R-:W-:Y:S05]  /*5c50*/  BSYNC B1 ;  /* 0x0000000000017941 */ /* 0x000fea0003800000 */
.L_x_2107:
        /* <DEDUP_REMOVED lines=8> */
[----:B01----:R-:W-:-:S04]  /*5ce0*/  IADD3 R85, P1, R88, R126, RZ ;  /* 0x0000007e58557210 */ /* 0x003fc80007f3e0ff */
[----:B------:R-:W-:Y:S02]  /*5cf0*/  LEA.HI.X.SX32 R94, R126, R93, 0x1, P1 ;  /* 0x0000005d7e5e7211 */ /* 0x000fe400008f0eff */
[----:B------:R-:W-:-:S04]  /*5d00*/  LEA R84, P1, R85, c[0x0][0x198], 0x2 ;  /* 0x0000660055547a11 */ /* 0x000fc800078210ff */
[----:B------:R-:W-:-:S05]  /*5d10*/  LEA.HI.X R85, R85, c[0x0][0x19c], R94, 0x2, P1 ;  /* 0x0000670055557a11 */ /* 0x000fca00008f145e */
[----:B------:R0:W5:Y:S04]  /*5d20*/  LDG.E R124, [R84.64] ;  /* 0x00000024547c7981 */ /* 0x000168000c1e1900 */
.L_x_2114:
[----:B------:R-:W-:Y:S05]  /*5d30*/  BSYNC B2 ;  /* 0x0000000000027941 */ /* 0x000fea0003800000 */
.L_x_2113:
        /* <DEDUP_REMOVED lines=13> */
.L_x_2112:
[----:B------:R-:W-:Y:S05]  /*5e10*/  BSYNC B1 ;  /* 0x0000000000017941 */ /* 0x000fea0003800000 */
.L_x_2111:
[----:B01---5:R-:W-:Y:S01]  /*5e20*/  FMUL.FTZ R84, R6, R96 ;  /* 0x0000006006547220 */ /* 0x023fe20000410000 */
        /* <DEDUP_REMOVED lines=33> */
[----:B------:R0:W1:Y:S02]  /*6040*/  SHFL.BFLY PT, R84, R131, 0x2, 0x1f ;  /* 0x0c401f0083547f89 */ /* 0x00006400000e0000 */
.L_x_2181:
[----:B01----:R-:W-:Y:S01]  /*6050*/  FADD.FTZ R131, R131, R84 ;  /* 0x0000005483837221 */ /* 0x003fe20000010000 */
[----:B------:R-:W-:Y:S05]  /*6060*/  BRA.DIV ~URZ, `(.L_x_2116) ;  /* 0x00002f727f007947 */ /* 0x000fea000b800000 */
[----:B------:R0:W1:Y:S02]  /*6070*/  SHFL.BFLY PT, R84, R131, 0x1, 0x1f ;  /* 0x0c201f0083547f89 */ /* 0x00006400000e0000 */
.L_x_2182:
        /* <DEDUP_REMOVED lines=21> */
[----:B------:R-:W-:-:S05]  /*61d0*/  @P2 SEL R99, R22, RZ, !P4 ;  /* 0x000000ff16632207 */ /* 0x000fca0006000000 */
[----:B------:R-:W-:-:S06]  /*61e0*/  @P2 IMAD.IADD R99, R99, 0x1, R126 ;  /* 0x0000000163632824 */ /* 0x000fcc00078e027e */
[----:B------:R-:W3:Y:S01]  /*61f0*/  @P2 I2F R99, R99 ;  /* 0x0000006300632306 */ /* 0x000ee20000201400 */
[----:B--2---:R-:W-:-:S04]  /*6200*/  @P3 FADD.FTZ R94, R94, R129 ;  /* 0x000000815e5e3221 */ /* 0x004fc80000010000 */
[----:B---3--:R-:W-:-:S05]  /*6210*/  @P2 FFMA.FTZ R94, R99, R84, R94 ;  /* 0x00000054635e2223 */ /* 0x008fca000001005e */
[----:B------:R0:W-:Y:S01]  /*6220*/  STS [R131.X4+0x410], R94 ;  /* 0x0004105e83007388 */ /* 0x0001e20000004800 */
[----:B------:R-:W-:-:S03]  /*6230*/  @!P0 FMNMX.FTZ R3, R3, R94, !PT ;  /* 0x0000005e03038209 */ /* 0x000fc60007810000 */
.L_x_2118:
[----:B------:R-:W-:Y:S05]  /*6240*/  BSYNC B1 ;  /* 0x0000000000017941 */ /* 0x000fea0003800000 */
.L_x_2117:
[----:B------:R-:W-:-:S04]  /*6250*/  IADD3 R90, R90, 0x10, RZ ;  /* 0x000000105a5a7810 */ /* 0x000fc80007ffe0ff */
[----:B------:R-:W-:-:S13]  /*6260*/  ISETP.GE.AND P0, PT, R90, R86, PT ;  /* 0x000000565a00720c */ /* 0x000fda0003f06270 */
[----:B0-----:R-:W-:Y:S01]  /*6270*/  @P0 CALL.REL.NOINC `(.L_x_1986) ;  /* 0x0000001000000944 */ /* 0x001fe20003c00000 */
[----:B------:R-:W-:Y:S05]  /*6280*/  BRA `(.L_x_2119) ;  /* 0xffffc16000007947 */ /* 0x000fea000383ffff */
.L_x_1986:
[----:B------:R-:W-:Y:S05]  /*6290*/  BSYNC B0 ;  /* 0x0000000000007941 */ /* 0x000fea0003800000 */
.L_x_1985:
[----:B------:R-:W-:Y:S01]  /*62a0*/  SHF.R.S32.HI R7, RZ, 0x1f, R24 ;  /* 0x0000001fff077819 */ /* 0x000fe20000011418 */
[----:B------:R-:W-:Y:S05]  /*62b0*/  BRA.DIV ~URZ, `(.L_x_2120) ;  /* 0x00002da27f007947 */ /* 0x000fea000b800000 */
[----:B------:R1:W2:Y:S02]  /*62c0*/  SHFL.BFLY PT, R0, R3, 0x10, 0x1f ;  /* 0x0e001f0003007f89 */ /* 0x0002a400000e0000 */
.L_x_2183:
[----:B--2---:R-:W-:Y:S01]  /*62d0*/  FMNMX.FTZ R5, R0, R3, !PT ;  /* 0x0000000300057209 */ /* 0x004fe20007810000 */
[----:B------:R-:W-:Y:S05]  /*62e0*/  BRA.DIV ~URZ, `(.L_x_2121) ;  /* 0x00002df27f007947 */ /* 0x000fea000b800000 */
[----:B------:R-:W2:Y:S02]  /*62f0*/  SHFL.BFLY PT, R0, R5, 0x8, 0x1f ;  /* 0x0d001f0005007f89 */ /* 0x000ea400000e0000 */
[----:B-12---:R-:W-:-:S05]  /*6300*/  FMNMX.FTZ R3, R5, R0, !PT ;  /* 0x0000000005037209 */ /* 0x006fca0007810000 */
[----:B------:R1:W2:Y:S02]  /*6310*/  SHFL.BFLY PT, R6, R3, 0x4, 0x1f ;  /* 0x0c801f0003067f89 */ /* 0x0002a400000e0000 */
.L_x_2184:
        /* <DEDUP_REMOVED lines=22> */
[----:B------:R-:W-:Y:S02]  /*6480*/  IMAD.MOV.U32 R8, RZ, RZ, RZ ;  /* 0x000000ffff087224 */ /* 0x000fe400078e00ff */
[----:B------:R-:W-:Y:S01]  /*6490*/  IADD3 R3, -R24, R25, R3 ;  /* 0x0000001918037210 */ /* 0x000fe20007ffe103 */
[----:B------:R-:W-:-:S03]  /*64a0*/  IMAD.MOV.U32 R10, RZ, RZ, R11 ;  /* 0x000000ffff0a7224 */ /* 0x000fc600078e000b */
        /* <DEDUP_REMOVED lines=14> */
.L_x_2129:
[----:B------:R-:W-:Y:S01]  /*6590*/  BSSY B2, `(.L_x_2126) ;  /* 0x000000b000027945 */ /* 0x000fe20003800000 */
[----:B0-----:R-:W-:Y:S05]  /*65a0*/  @!P0 BRA `(.L_x_2127) ;  /* 0x0000005000008947 */ /* 0x001fea0003800000 */
[----:B------:R-:W-:-:S06]  /*65b0*/  IMAD.MOV.U32 R6, RZ, RZ, R14 ;  /* 0x000000ffff067224 */ /* 0x000fcc00078e000e */
[----:B------:R-:W2:Y:S01]  /*65c0*/  LDG.E.U8 R6, [R6.64] ;  /* 0x0000002406067981 */ /* 0x000ea2000c1e1100 */
[----:B------:R-:W-:Y:S01]  /*65d0*/  IMAD.MOV.U32 R13, RZ, RZ, RZ ;  /* 0x000000ffff0d7224 */ /* 0x000fe200078e00ff */
[----:B--2---:R-:W-:-:S13]  /*65e0*/  ISETP.NE.AND P3, PT, R6, RZ, PT ;  /* 0x000000ff0600720c */ /* 0x004fda0003f65270 */
[----:B------:R-:W-:Y:S05]  /*65f0*/  @P3 BRA `(.L_x_2128) ;  /* 0x0000004000003947 */ /* 0x000fea0003800000 */
.L_x_2127:
[----:B------:R-:W0:Y:S02]  /*6600*/  LDS R6, [R12] ;  /* 0x000000000c067984 */ /* 0x000e240000000800 */
[----:B01----:R-:W-:-:S04]  /*6610*/  FADD.FTZ R6, -R15, R6 ;  /* 0x000000060f067221 */ /* 0x003fc80000010100 */
[----:B------:R-:W-:-:S04]  /*6620*/  FMUL.FTZ R6, R6, 1.4426950216293334961 ;  /* 0x3fb8aa3b06067820 */ /* 0x000fc80000410000 */
[----:B------:R0:W1:Y:S03]  /*6630*/  MUFU.EX2 R13, R6 ;  /* 0x00000006000d7308 */ /* 0x0000660000000800 */
.L_x_2128:
[----:B------:R-:W-:Y:S05]  /*6640*/  BSYNC B2 ;  /* 0x0000000000027941 */ /* 0x000fea0003800000 */
.L_x_2126:
        /* <DEDUP_REMOVED lines=9> */
.L_x_2125:
[----:B------:R-:W-:Y:S05]  /*66e0*/  BSYNC B1 ;  /* 0x0000000000017941 */ /* 0x000fea0003800000 */
.L_x_2124:
        /* <DEDUP_REMOVED lines=12> */
.L_x_2142:
[----:B------:R-:W-:Y:S01]  /*67b0*/  BSSY B1, `(.L_x_2130) ;  /* 0x000000b000017945 */ /* 0x000fe20003800000 */
[----:B------:R-:W-:Y:S01]  /*67c0*/  IMAD.MOV.U32 R6, RZ, RZ, R9 ;  /* 0x000000ffff067224 */ /* 0x000fe200078e0009 */
[----:B------:R-:W-:Y:S05]  /*67d0*/  @!P0 BRA `(.L_x_2131) ;  /* 0x0000004000008947 */ /* 0x000fea0003800000 */
[----:B------:R-:W2:Y:S02]  /*67e0*/  LDG.E.U8 R9, [R6.64] ;  /* 0x0000002406097981 */ /* 0x000ea4000c1e1100 */
[----:B--2---:R-:W-:-:S13]  /*67f0*/  ISETP.NE.AND P3, PT, R9, RZ, PT ;  /* 0x000000ff0900720c */ /* 0x004fda0003f65270 */
[----:B------:R-:W-:Y:S01]  /*6800*/  @P3 IMAD.MOV.U32 R9, RZ, RZ, RZ ;  /* 0x000000ffff093224 */ /* 0x000fe200078e00ff */
[----:B------:R-:W-:Y:S05]  /*6810*/  @P3 BRA `(.L_x_2132) ;  /* 0x0000004000003947 */ /* 0x000fea0003800000 */
.L_x_2131:
[----:B------:R-:W0:Y:S02]  /*6820*/  LDS R9, [R3+-0x200] ;  /* 0xfffe000003097984 */ /* 0x000e240000000800 */
[----:B01----:R-:W-:-:S04]  /*6830*/  FADD.FTZ R9, -R15, R9 ;  /* 0x000000090f097221 */ /* 0x003fc80000010100 */
[----:B------:R-:W-:-:S06]  /*6840*/  FMUL.FTZ R9, R9, 1.4426950216293334961 ;  /* 0x3fb8aa3b09097820 */ /* 0x000fcc0000410000 */
[----:B------:R-:W0:Y:S02]  /*6850*/  MUFU.EX2 R9, R9 ;  /* 0x0000000900097308 */ /* 0x000e240000000800 */
.L_x_2132:
[----:B------:R-:W-:Y:S05]  /*6860*/  BSYNC B1 ;  /* 0x0000000000017941 */ /* 0x000fea0003800000 */
.L_x_2130:
        /* <DEDUP_REMOVED lines=8> */
.L_x_2134:
[----:B------:R-:W2:Y:S02]  /*68f0*/  LDS R8, [R3+-0x100] ;  /* 0xffff000003087984 */ /* 0x000ea40000000800 */
[----:B-12---:R-:W-:-:S04]  /*6900*/  FADD.FTZ R8, -R15, R8 ;  /* 0x000000080f087221 */ /* 0x006fc80000010100 */
[----:B------:R-:W-:-:S06]  /*6910*/  FMUL.FTZ R8, R8, 1.4426950216293334961 ;  /* 0x3fb8aa3b08087820 */ /* 0x000fcc0000410000 */
[----:B------:R-:W1:Y:S02]  /*6920*/  MUFU.EX2 R8, R8 ;  /* 0x0000000800087308 */ /* 0x000e640000000800 */
.L_x_2135:
[----:B------:R-:W-:Y:S05]  /*6930*/  BSYNC B1 ;  /* 0x0000000000017941 */ /* 0x000fea0003800000 */
.L_x_2133:
        /* <DEDUP_REMOVED lines=8> */
.L_x_2137:
[----:B-1----:R-:W1:Y:S02]  /*69c0*/  LDS R8, [R3] ;  /* 0x0000000003087984 */ /* 0x002e640000000800 */
[----:B-1----:R-:W-:-:S04]  /*69d0*/  FADD.FTZ R8, -R15, R8 ;  /* 0x000000080f087221 */ /* 0x002fc80000010100 */
[----:B------:R-:W-:-:S06]  /*69e0*/  FMUL.FTZ R8, R8, 1.4426950216293334961 ;  /* 0x3fb8aa3b08087820 */ /* 0x000fcc0000410000 */
[----:B------:R-:W1:Y:S02]  /*69f0*/  MUFU.EX2 R8, R8 ;  /* 0x0000000800087308 */ /* 0x000e640000000800 */
.L_x_2138:
[----:B------:R-:W-:Y:S05]  /*6a00*/  BSYNC B1 ;  /* 0x0000000000017941 */ /* 0x000fea0003800000 */
.L_x_2136:
        /* <DEDUP_REMOVED lines=8> */
.L_x_2140:
[----:B-1----:R-:W1:Y:S02]  /*6a90*/  LDS R8, [R3+0x100] ;  /* 0x0001000003087984 */ /* 0x002e640000000800 */
[----:B-1----:R-:W-:-:S04]  /*6aa0*/  FADD.FTZ R8, -R15, R8 ;  /* 0x000000080f087221 */ /* 0x002fc80000010100 */
[----:B------:R-:W-:-:S04]  /*6ab0*/  FMUL.FTZ R8, R8, 1.4426950216293334961 ;  /* 0x3fb8aa3b08087820 */ /* 0x000fc80000410000 */
[----:B------:R1:W2:Y:S03]  /*6ac0*/  MUFU.EX2 R12, R8 ;  /* 0x00000008000c7308 */ /* 0x0002a60000000800 */
.L_x_2141:
[----:B------:R-:W-:Y:S05]  /*6ad0*/  BSYNC B1 ;  /* 0x0000000000017941 */ /* 0x000fea0003800000 */
.L_x_2139:
        /* <DEDUP_REMOVED lines=8> */
.L_x_2123:
[----:B------:R-:W-:Y:S05]  /*6b60*/  BSYNC B0 ;  /* 0x0000000000007941 */ /* 0x000fea0003800000 */
.L_x_2122:
        /* <DEDUP_REMOVED lines=46> */
.L_x_2147:
        /* <DEDUP_REMOVED lines=13> */
.L_x_2146:
[----:B01----:R-:W-:Y:S05]  /*6f20*/  BSYNC B1 ;  /* 0x0000000000017941 */ /* 0x003fea0003800000 */
.L_x_2145:
        /* <DEDUP_REMOVED lines=9> */
.L_x_2148:
[----:B------:R-:W0:Y:S01]  /*6fc0*/  LDS R6, [R3+0x300] ;  /* 0x0003000003067984 */ /* 0x000e220000000800 */
[----:B------:R-:W-:Y:S01]  /*6fd0*/  IMAD.MOV.U32 R7, RZ, RZ, R13 ;  /* 0x000000ffff077224 */ /* 0x000fe200078e000d */
[----:B------:R-:W-:Y:S02]  /*6fe0*/  IADD3 R11, R11, 0x100, RZ ;  /* 0x000001000b0b7810 */ /* 0x000fe40007ffe0ff */
[----:B------:R-:W1:Y:S02]  /*6ff0*/  LDS R8, [R3] ;  /* 0x0000000003087984 */ /* 0x000e640000000800 */
[----:B------:R-:W-:Y:S02]  /*7000*/  ISETP.GE.AND P0, PT, R11, R25, PT ;  /* 0x000000190b00720c */ /* 0x000fe40003f06270 */
[----:B------:R-:W2:Y:S04]  /*7010*/  LDS R9, [R3+0x100] ;  /* 0x0001000003097984 */ /* 0x000ea80000000800 */
[----:B------:R-:W3:Y:S01]  /*7020*/  LDS R10, [R3+0x200] ;  /* 0x00020000030a7984 */ /* 0x000ee20000000800 */
[----:B0-----:R-:W-:-:S02]  /*7030*/  FMUL.FTZ R18, R6, R15 ;  /* 0x0000000f06127220 */ /* 0x001fc40000410000 */
[----:B------:R-:W-:Y:S02]  /*7040*/  IMAD.MOV.U32 R6, RZ, RZ, R12 ;  /* 0x000000ffff067224 */ /* 0x000fe400078e000c */
[-C--:B-1----:R-:W-:Y:S01]  /*7050*/  FMUL.FTZ R14, R8, R15.reuse ;  /* 0x0000000f080e7220 */ /* 0x082fe20000410000 */
[----:B------:R-:W-:Y:S01]  /*7060*/  IADD3 R8, R3, 0x400, RZ ;  /* 0x0000040003087810 */ /* 0x000fe20007ffe0ff */
[----:B------:R-:W-:Y:S01]  /*7070*/  STS [R3+0x300], R18 ;  /* 0x0003001203007388 */ /* 0x000fe20000000800 */
[----:B------:R-:W-:Y:S01]  /*7080*/  IADD3 R12, P2, R6, 0x400, RZ ;  /* 0x00000400060c7810 */ /* 0x000fe20007f5e0ff */
[-C--:B--2---:R-:W-:Y:S02]  /*7090*/  FMUL.FTZ R9, R9, R15.reuse ;  /* 0x0000000f09097220 */ /* 0x084fe40000410000 */
[----:B------:R-:W-:Y:S01]  /*70a0*/  @P3 STG.E [R6.64+0x300], R18 ;  /* 0x0003001206003986 */ /* 0x000fe2000c101924 */
[----:B---3--:R-:W-:-:S03]  /*70b0*/  FMUL.FTZ R10, R10, R15 ;  /* 0x0000000f0a0a7220 */ /* 0x008fc60000410000 */
        /* <DEDUP_REMOVED lines=9> */
.L_x_2144:
[----:B------:R-:W-:Y:S05]  /*7150*/  BSYNC B0 ;  /* 0x0000000000007941 */ /* 0x000fea0003800000 */
.L_x_2143:
        /* <DEDUP_REMOVED lines=33> */
.L_x_2151:
[----:B-----5:R0:W-:Y:S02]  /*7370*/  STS.128 [R0.X16+0x210], R12 ;  /* 0x0002100c00007388 */ /* 0x0201e4000000cc00 */
.L_x_2150:
[----:B------:R-:W-:Y:S05]  /*7380*/  BSYNC B0 ;  /* 0x0000000000007941 */ /* 0x000fea0003800000 */
.L_x_2149:
        /* <DEDUP_REMOVED lines=28> */
[----:B------:R-:W-:-:S02]  /*7550*/  IMAD.MOV.U32 R38, RZ, RZ, R30 ;  /* 0x000000ffff267224 */ /* 0x000fc400078e001e */
[----:B------:R-:W-:Y:S02]  /*7560*/  IMAD.IADD R29, R8, 0x1, -R9 ;  /* 0x00000001081d7824 */ /* 0x000fe400078e0a09 */
[----:B------:R-:W-:Y:S01]  /*7570*/  CS2R R8, SRZ ;  /* 0x0000000000087805 */ /* 0x000fe2000001ff00 */
[----:B------:R-:W-:Y:S02]  /*7580*/  IMAD.WIDE R36, R36, R37, c[0x0][0x238] ;  /* 0x00008e0024247625 */ /* 0x000fe400078e0225 */
[----:B------:R-:W-:-:S13]  /*7590*/  LOP3.LUT P2, RZ, R29, 0x2, RZ, 0xc0, !PT ;  /* 0x000000021dff7812 */ /* 0x000fda000784c0ff */
        /* <DEDUP_REMOVED lines=23> */
.L_x_2158:
[C---:B-12--5:R-:W-:Y:S01]  /*7710*/  FFMA.FTZ R8, R27.reuse, R8, RZ ;  /* 0x000000081b087223 */ /* 0x066fe200000100ff */
[----:B------:R-:W-:Y:S01]  /*7720*/  IADD3 R38, R30, 0x2, RZ ;  /* 0x000000021e267810 */ /* 0x000fe20007ffe0ff */
[C---:B------:R-:W-:Y:S02]  /*7730*/  FFMA.FTZ R9, R27.reuse, R9, RZ ;  /* 0x000000091b097223 */ /* 0x040fe400000100ff */
[C---:B------:R-:W-:Y:S02]  /*7740*/  FFMA.FTZ R10, R27.reuse, R10, RZ ;  /* 0x0000000a1b0a7223 */ /* 0x040fe400000100ff */
[----:B------:R-:W-:Y:S02]  /*7750*/  FFMA.FTZ R11, R27, R11, RZ ;  /* 0x0000000b1b0b7223 */ /* 0x000fe400000100ff */
.L_x_2157:
[----:B------:R-:W-:Y:S05]  /*7760*/  BSYNC B2 ;  /* 0x0000000000027941 */ /* 0x000fea0003800000 */
.L_x_2156:
        /* <DEDUP_REMOVED lines=14> */
[----:B------:R-:W-:-:S02]  /*7850*/  LEA R34, P5, R27, c[0x0][0x1a0], 0x2 ;  /* 0x000068001b227a11 */ /* 0x000fc400078a10ff */
[----:B------:R-:W-:Y:S02]  /*7860*/  LEA.HI.X R33, R33, c[0x0][0x1a4], R42, 0x2, P4 ;  /* 0x0000690021217a11 */ /* 0x000fe400020f142a */
[----:B------:R-:W-:Y:S02]  /*7870*/  LEA.HI.X R35, R27, c[0x0][0x1a4], R40, 0x2, P5 ;  /* 0x000069001b237a11 */ /* 0x000fe400028f1428 */
[----:B------:R-:W-:-:S03]  /*7880*/  IADD3 R29, R29, 0x410, RZ ;  /* 0x000004101d1d7810 */ /* 0x000fc60007ffe0ff */
.L_x_2161:
[----:B------:R1:W5:Y:S01]  /*7890*/  LDG.E.128 R40, [R34.64] ;  /* 0x0000002422287981 */ /* 0x000362000c1e1d00 */
[----:B------:R-:W-:Y:S01]  /*78a0*/  ISETP.NE.AND P2, PT, R2, RZ, PT ;  /* 0x000000ff0200720c */ /* 0x000fe20003f45270 */
[----:B------:R-:W-:-:S12]  /*78b0*/  @P1 BRA `(.L_x_2159) ;  /* 0x000000b000001947 */ /* 0x000fd80003800000 */
        /* <DEDUP_REMOVED lines=11> */
.L_x_2159:
        /* <DEDUP_REMOVED lines=18> */
.L_x_2160:
[----:B---3--:R3:W4:Y:S01]  /*7a90*/  LDS R11, [R29] ;  /* 0x000000001d0b7984 */ /* 0x0087220000000800 */
[----:B--2---:R-:W-:Y:S02]  /*7aa0*/  IADD3 R32, P2, R32, 0x600, RZ ;  /* 0x0000060020207810 */ /* 0x004fe40007f5e0ff */
[----:B------:R-:W-:Y:S02]  /*7ab0*/  IADD3 R38, R38, 0x4, RZ ;  /* 0x0000000426267810 */ /* 0x000fe40007ffe0ff */
[----:B-1----:R-:W-:Y:S01]  /*7ac0*/  IADD3 R34, P4, R34, 0x600, RZ ;  /* 0x0000060022227810 */ /* 0x002fe20007f9e0ff */
[----:B------:R-:W-:Y:S01]  /*7ad0*/  IMAD.X R33, RZ, RZ, R33, P2 ;  /* 0x000000ffff217224 */ /* 0x000fe200010e0621 */
[----:B------:R-:W-:Y:S02]  /*7ae0*/  ISETP.GE.AND P2, PT, R38, R21, PT ;  /* 0x000000152600720c */ /* 0x000fe40003f46270 */
[----:B---3--:R-:W-:Y:S01]  /*7af0*/  IADD3 R29, R29, 0x10, RZ ;  /* 0x000000101d1d7810 */ /* 0x008fe20007ffe0ff */
[----:B------:R-:W-:-:S02]  /*7b00*/  IMAD.X R35, RZ, RZ, R35, P4 ;  /* 0x000000ffff237224 */ /* 0x000fc400020e0623 */
[C---:B----4-:R-:W-:Y:S02]  /*7b10*/  FFMA.FTZ R8, R11.reuse, R44, R40 ;  /* 0x0000002c0b087223 */ /* 0x050fe40000010028 */
[C---:B------:R-:W-:Y:S02]  /*7b20*/  FFMA.FTZ R9, R11.reuse, R45, R48 ;  /* 0x0000002d0b097223 */ /* 0x040fe40000010030 */
[C---:B------:R-:W-:Y:S02]  /*7b30*/  FFMA.FTZ R10, R11.reuse, R46, R42 ;  /* 0x0000002e0b0a7223 */ /* 0x040fe4000001002a */
[----:B------:R-:W-:Y:S02]  /*7b40*/  FFMA.FTZ R11, R11, R47, R50 ;  /* 0x0000002f0b0b7223 */ /* 0x000fe40000010032 */
[----:B------:R-:W-:Y:S05]  /*7b50*/  @!P2 BRA `(.L_x_2161) ;  /* 0xfffffd300000a947 */ /* 0x000fea000383ffff */
.L_x_2155:
[----:B------:R-:W-:Y:S05]  /*7b60*/  BSYNC B1 ;  /* 0x0000000000017941 */ /* 0x000fea0003800000 */
.L_x_2154:
        /* <DEDUP_REMOVED lines=58> */
.L_x_2166:
[C---:B-12--5:R-:W-:Y:S02]  /*7f10*/  FFMA.FTZ R8, R27.reuse, R36, R8 ;  /* 0x000000241b087223 */ /* 0x066fe40000010008 */
[C---:B------:R-:W-:Y:S02]  /*7f20*/  FFMA.FTZ R9, R27.reuse, R37, R9 ;  /* 0x000000251b097223 */ /* 0x040fe40000010009 */
[C---:B------:R-:W-:Y:S02]  /*7f30*/  FFMA.FTZ R10, R27.reuse, R38, R10 ;  /* 0x000000261b0a7223 */ /* 0x040fe4000001000a */
[----:B------:R-:W-:Y:S02]  /*7f40*/  FFMA.FTZ R11, R27, R39, R11 ;  /* 0x000000271b0b7223 */ /* 0x000fe4000001000b */
.L_x_2165:
[----:B------:R-:W-:Y:S05]  /*7f50*/  BSYNC B2 ;  /* 0x0000000000027941 */ /* 0x000fea0003800000 */
.L_x_2164:
[----:B------:R-:W-:Y:S02]  /*7f60*/  IADD3 R30, R30, 0x2, RZ ;  /* 0x000000021e1e7810 */ /* 0x000fe40007ffe0ff */
.L_x_2163:
[----:B------:R-:W-:Y:S05]  /*7f70*/  BSYNC B1 ;  /* 0x0000000000017941 */ /* 0x000fea0003800000 */
.L_x_2162:
[----:B------:R-:W-:-:S13]  /*7f80*/  LOP3.LUT P2, RZ, R21, 0xfffffffe, RZ, 0xc0, !PT ;  /* 0xfffffffe15ff7812 */ /* 0x000fda000784c0ff */
[----:B------:R-:W-:Y:S05]  /*7f90*/  @!P2 BRA `(.L_x_2153) ;  /* 0x000007900000a947 */ /* 0x000fea0003800000 */
[----:B------:R-:W-:Y:S02]  /*7fa0*/  IMAD.SHL.U32 R21, R4, 0x4, RZ ;  /* 0x0000000404157824 */ /* 0x000fe400078e00ff */
[----:B------:R-:W-:Y:S02]  /*7fb0*/  IMAD.MOV.U32 R23, RZ, RZ, 0x60 ;  /* 0x00000060ff177424 */ /* 0x000fe400078e00ff */
[C---:B------:R-:W-:Y:S02]  /*7fc0*/  IMAD R48, R30.reuse, 0x4, -R21 ;  /* 0x000000041e307824 */ /* 0x040fe400078e0a15 */
[----:B------:R-:W-:Y:S02]  /*7fd0*/  IMAD.MOV.U32 R27, RZ, RZ, RZ ;  /* 0x000000ffff1b7224 */ /* 0x000fe400078e00ff */
[----:B------:R-:W-:-:S05]  /*7fe0*/  IMAD R21, R30, R23, 0xc0 ;  /* 0x000000c01e157424 */ /* 0x000fca00078e0217 */
.L_x_2173:
[----:B------:R-:W-:Y:S01]  /*7ff0*/  IADD3 R22, R21, -0xc0, RZ ;  /* 0xffffff4015167810 */ /* 0x000fe20007ffe0ff */
[----:B------:R-:W-:Y:S01]  /*8000*/  BSSY B1, `(.L_x_2167) ;  /* 0x0000038000017945 */ /* 0x000fe20003800000 */
[----:B------:R-:W-:-:S02]  /*8010*/  IMAD.IADD R49, R48, 0x1, R27 ;  /* 0x0000000130317824 */ /* 0x000fc400078e021b */
        /* <DEDUP_REMOVED lines=31> */
[----:B------:R1:W2:Y:S03]  /*8210*/  LDS R29, [R49+0x410] ;  /* 0x00041000311d7984 */ /* 0x0002a60000000800 */
        /* <DEDUP_REMOVED lines=18> */
.L_x_2169:
[C---:B-12--5:R-:W-:Y:S02]  /*8340*/  FFMA.FTZ R8, R29.reuse, R36, R8 ;  /* 0x000000241d087223 */ /* 0x066fe40000010008 */
[C---:B------:R-:W-:Y:S02]  /*8350*/  FFMA.FTZ R9, R29.reuse, R37, R9 ;  /* 0x000000251d097223 */ /* 0x040fe40000010009 */
[C---:B------:R-:W-:Y:S02]  /*8360*/  FFMA.FTZ R10, R29.reuse, R38, R10 ;  /* 0x000000261d0a7223 */ /* 0x040fe4000001000a */
[----:B------:R-:W-:Y:S02]  /*8370*/  FFMA.FTZ R11, R29, R39, R11 ;  /* 0x000000271d0b7223 */ /* 0x000fe4000001000b */
.L_x_2168:
[----:B------:R-:W-:Y:S05]  /*8380*/  BSYNC B1 ;  /* 0x0000000000017941 */ /* 0x000fea0003800000 */
.L_x_2167:
        /* <DEDUP_REMOVED lines=48> */
.L_x_2172:
[C---:B-12--5:R-:W-:Y:S02]  /*8690*/  FFMA.FTZ R8, R29.reuse, R36, R8 ;  /* 0x000000241d087223 */ /* 0x066fe40000010008 */
[C---:B------:R-:W-:Y:S02]  /*86a0*/  FFMA.FTZ R9, R29.reuse, R37, R9 ;  /* 0x000000251d097223 */ /* 0x040fe40000010009 */
[C---:B------:R-:W-:Y:S02]  /*86b0*/  FFMA.FTZ R10, R29.reuse, R38, R10 ;  /* 0x000000261d0a7223 */ /* 0x040fe4000001000a */
[----:B------:R-:W-:Y:S02]  /*86c0*/  FFMA.FTZ R11, R29, R39, R11 ;  /* 0x000000271d0b7223 */ /* 0x000fe4000001000b */
.L_x_2171:
[----:B------:R-:W-:Y:S05]  /*86d0*/  BSYNC B1 ;  /* 0x0000000000017941 */ /* 0x000fea0003800000 */
.L_x_2170:
[----:B------:R-:W-:Y:S02]  /*86e0*/  IADD3 R30, R30, 0x4, RZ ;  /* 0x000000041e1e7810 */ /* 0x000fe40007ffe0ff */
[----:B------:R-:W-:Y:S02]  /*86f0*/  IADD3 R27, R27, 0x10, RZ ;  /* 0x000000101b1b7810 */ /* 0x000fe40007ffe0ff */
[----:B------:R-:W-:-:S02]  /*8700*/  ISETP.GE.AND P2, PT, R30, R17, PT ;  /* 0x000000111e00720c */ /* 0x000fc40003f46270 */
[----:B------:R-:W-:-:S11]  /*8710*/  IADD3 R21, R21, 0x180, RZ ;  /* 0x0000018015157810 */ /* 0x000fd60007ffe0ff */
[----:B------:R-:W-:Y:S05]  /*8720*/  @!P2 BRA `(.L_x_2173) ;  /* 0xfffff8c00000a947 */ /* 0x000fea000383ffff */
.L_x_2153:
[----:B------:R-:W-:Y:S05]  /*8730*/  BSYNC B0 ;  /* 0x0000000000007941 */ /* 0x000fea0003800000 */
.L_x_2152:
        /* <DEDUP_REMOVED lines=11> */
[----:B------:R-:W-:Y:S05]  /*87f0*/  BSSY B1, `(.L_x_2176) ;  /* 0x0000017000017945 */ /* 0x000fea0003800000 */
[----:B------:R-:W0:Y:S01]  /*8800*/  LDS R4, [R4.X4+0x410] ;  /* 0x0004100004047984 */ /* 0x000e220000004800 */
        /* <DEDUP_REMOVED lines=21> */
.L_x_2177:
[----:B------:R-:W-:Y:S05]  /*8960*/  BSYNC B1 ;  /* 0x0000000000017941 */ /* 0x000fea0003800000 */
.L_x_2176:
[C---:B0----5:R-:W-:Y:S02]  /*8970*/  FFMA.FTZ R8, R4.reuse, R20, R8 ;  /* 0x0000001404087223 */ /* 0x061fe40000010008 */
[C---:B------:R-:W-:Y:S02]  /*8980*/  FFMA.FTZ R9, R4.reuse, R21, R9 ;  /* 0x0000001504097223 */ /* 0x040fe40000010009 */
[C---:B------:R-:W-:Y:S02]  /*8990*/  FFMA.FTZ R10, R4.reuse, R22, R10 ;  /* 0x00000016040a7223 */ /* 0x040fe4000001000a */
[----:B------:R-:W-:Y:S02]  /*89a0*/  FFMA.FTZ R11, R4, R23, R11 ;  /* 0x00000017040b7223 */ /* 0x000fe4000001000b */
.L_x_2175:
[----:B------:R-:W-:Y:S05]  /*89b0*/  BSYNC B0 ;  /* 0x0000000000007941 */ /* 0x000fea0003800000 */
.L_x_2174:
        /* <DEDUP_REMOVED lines=17> */
.L_x_2178:
        /* <DEDUP_REMOVED lines=36> */
.L_x_1981:
[----:B------:R-:W-:Y:S01]  /*8d10*/  IMAD.MOV.U32 R94, RZ, RZ, R3 ;  /* 0x000000ffff5e7224 */ /* 0x000fe200078e0003 */
[----:B------:R-:W-:Y:S01]  /*8d20*/  MOV R84, 0x8d70 ;  /* 0x00008d7000547802 */ /* 0x000fe20000000f00 */
[----:B------:R-:W-:Y:S02]  /*8d30*/  IMAD.MOV.U32 R99, RZ, RZ, 0x10 ;  /* 0x00000010ff637424 */ /* 0x000fe400078e00ff */
[----:B------:R-:W-:Y:S02]  /*8d40*/  IMAD.MOV.U32 R126, RZ, RZ, 0x1f ;  /* 0x0000001fff7e7424 */ /* 0x000fe400078e00ff */
[----:B------:R-:W-:Y:S02]  /*8d50*/  IMAD.MOV.U32 R129, RZ, RZ, -0x1 ;  /* 0xffffffffff817424 */ /* 0x000fe400078e00ff */
[----:B01----:R-:W-:Y:S05]  /*8d60*/  CALL.REL.NOINC `($__internal_11_$__cuda_sm70_shflsync_bfly_p) ;  /* 0x0000046000007944 */ /* 0x003fea0003c00000 */
[----:B-1----:R-:W-:Y:S01]  /*8d70*/  IMAD.MOV.U32 R0, RZ, RZ, R94 ;  /* 0x000000ffff007224 */ /* 0x002fe200078e005e */
[----:B0-----:R-:W-:Y:S05]  /*8d80*/  BRA `(.L_x_2179) ;  /* 0xffff8e8000007947 */ /* 0x001fea000383ffff */
.L_x_1982:
[----:B------:R-:W-:Y:S01]  /*8d90*/  IMAD.MOV.U32 R94, RZ, RZ, R7 ;  /* 0x000000ffff5e7224 */ /* 0x000fe200078e0007 */
[----:B------:R-:W-:Y:S01]  /*8da0*/  MOV R84, 0x8df0 ;  /* 0x00008df000547802 */ /* 0x000fe20000000f00 */
[----:B------:R-:W-:-:S02]  /*8db0*/  IMAD.MOV.U32 R99, RZ, RZ, 0x8 ;  /* 0x00000008ff637424 */ /* 0x000fc400078e00ff */
[----:B------:R-:W-:Y:S02]  /*8dc0*/  IMAD.MOV.U32 R126, RZ, RZ, 0x1f ;  /* 0x0000001fff7e7424 */ /* 0x000fe400078e00ff */
[----:B------:R-:W-:Y:S02]  /*8dd0*/  IMAD.MOV.U32 R129, RZ, RZ, -0x1 ;  /* 0xffffffffff817424 */ /* 0x000fe400078e00ff */
[----:B0-2---:R-:W-:Y:S05]  /*8de0*/  CALL.REL.NOINC `($__internal_11_$__cuda_sm70_shflsync_bfly_p) ;  /* 0x000003e000007944 */ /* 0x005fea0003c00000 */
[----:B-1----:R-:W-:Y:S01]  /*8df0*/  FADD.FTZ R7, R7, R94 ;  /* 0x0000005e07077221 */ /* 0x002fe20000010000 */
[----:B------:R-:W-:Y:S01]  /*8e00*/  MOV R84, 0x8e60 ;  /* 0x00008e6000547802 */ /* 0x000fe20000000f00 */
[----:B0-----:R-:W-:Y:S02]  /*8e10*/  IMAD.MOV.U32 R99, RZ, RZ, 0x4 ;  /* 0x00000004ff637424 */ /* 0x001fe400078e00ff */
[----:B------:R-:W-:Y:S02]  /*8e20*/  IMAD.MOV.U32 R126, RZ, RZ, 0x1f ;  /* 0x0000001fff7e7424 */ /* 0x000fe400078e00ff */
[----:B------:R-:W-:Y:S02]  /*8e30*/  IMAD.MOV.U32 R129, RZ, RZ, -0x1 ;  /* 0xffffffffff817424 */ /* 0x000fe400078e00ff */
[----:B------:R-:W-:-:S02]  /*8e40*/  IMAD.MOV.U32 R94, RZ, RZ, R7 ;  /* 0x000000ffff5e7224 */ /* 0x000fc400078e0007 */
[----:B------:R-:W-:Y:S05]  /*8e50*/  CALL.REL.NOINC `($__internal_11_$__cuda_sm70_shflsync_bfly_p) ;  /* 0x0000037000007944 */ /* 0x000fea0003c00000 */
[----:B-1----:R-:W-:Y:S01]  /*8e60*/  FADD.FTZ R7, R7, R94 ;  /* 0x0000005e07077221 */ /* 0x002fe20000010000 */
[----:B------:R-:W-:Y:S01]  /*8e70*/  MOV R84, 0x8ed0 ;  /* 0x00008ed000547802 */ /* 0x000fe20000000f00 */
[----:B0-----:R-:W-:-:S02]  /*8e80*/  IMAD.MOV.U32 R99, RZ, RZ, 0x2 ;  /* 0x00000002ff637424 */ /* 0x001fc400078e00ff */
[----:B------:R-:W-:Y:S02]  /*8e90*/  IMAD.MOV.U32 R126, RZ, RZ, 0x1f ;  /* 0x0000001fff7e7424 */ /* 0x000fe400078e00ff */
[----:B------:R-:W-:Y:S02]  /*8ea0*/  IMAD.MOV.U32 R129, RZ, RZ, -0x1 ;  /* 0xffffffffff817424 */ /* 0x000fe400078e00ff */
[----:B------:R-:W-:Y:S02]  /*8eb0*/  IMAD.MOV.U32 R94, RZ, RZ, R7 ;  /* 0x000000ffff5e7224 */ /* 0x000fe400078e0007 */
[----:B------:R-:W-:Y:S05]  /*8ec0*/  CALL.REL.NOINC `($__internal_11_$__cuda_sm70_shflsync_bfly_p) ;  /* 0x0000030000007944 */ /* 0x000fea0003c00000 */
[----:B-1----:R-:W-:Y:S01]  /*8ed0*/  FADD.FTZ R6, R7, R94 ;  /* 0x0000005e07067221 */ /* 0x002fe20000010000 */
[----:B------:R-:W-:Y:S01]  /*8ee0*/  MOV R84, 0x8f40 ;  /* 0x00008f4000547802 */ /* 0x000fe20000000f00 */
[----:B0-----:R-:W-:Y:S02]  /*8ef0*/  IMAD.MOV.U32 R99, RZ, RZ, 0x1 ;  /* 0x00000001ff637424 */ /* 0x001fe400078e00ff */
[----:B------:R-:W-:Y:S02]  /*8f00*/  IMAD.MOV.U32 R126, RZ, RZ, 0x1f ;  /* 0x0000001fff7e7424 */ /* 0x000fe400078e00ff */
[----:B------:R-:W-:-:S02]  /*8f10*/  IMAD.MOV.U32 R129, RZ, RZ, -0x1 ;  /* 0xffffffffff817424 */ /* 0x000fc400078e00ff */
[----:B------:R-:W-:Y:S02]  /*8f20*/  IMAD.MOV.U32 R94, RZ, RZ, R6 ;  /* 0x000000ffff5e7224 */ /* 0x000fe400078e0006 */
[----:B------:R-:W-:Y:S05]  /*8f30*/  CALL.REL.NOINC `($__internal_11_$__cuda_sm70_shflsync_bfly_p) ;  /* 0x0000029000007944 */ /* 0x000fea0003c00000 */
[----:B-1----:R-:W-:Y:S01]  /*8f40*/  IMAD.MOV.U32 R5, RZ, RZ, R94 ;  /* 0x000000ffff057224 */ /* 0x002fe200078e005e */
[----:B0-----:R-:W-:Y:S05]  /*8f50*/  BRA `(.L_x_2180) ;  /* 0xffff8d4000007947 */ /* 0x001fea000383ffff */
.L_x_2115:
[----:B------:R-:W-:Y:S01]  /*8f60*/  IMAD.MOV.U32 R94, RZ, RZ, R131 ;  /* 0x000000ffff5e7224 */ /* 0x000fe200078e0083 */
[----:B------:R-:W-:Y:S01]  /*8f70*/  MOV R84, 0x8fc0 ;  /* 0x00008fc000547802 */ /* 0x000fe20000000f00 */
[----:B------:R-:W-:Y:S02]  /*8f80*/  IMAD.MOV.U32 R99, RZ, RZ, 0x2 ;  /* 0x00000002ff637424 */ /* 0x000fe400078e00ff */
[----:B------:R-:W-:Y:S02]  /*8f90*/  IMAD.MOV.U32 R126, RZ, RZ, 0x1f ;  /* 0x0000001fff7e7424 */ /* 0x000fe400078e00ff */
[----:B------:R-:W-:Y:S02]  /*8fa0*/  IMAD.MOV.U32 R129, RZ, RZ, -0x1 ;  /* 0xffffffffff817424 */ /* 0x000fe400078e00ff */
[----:B------:R-:W-:Y:S05]  /*8fb0*/  CALL.REL.NOINC `($__internal_11_$__cuda_sm70_shflsync_bfly_p) ;  /* 0x0000021000007944 */ /* 0x000fea0003c00000 */
[----:B-1----:R-:W-:Y:S01]  /*8fc0*/  IMAD.MOV.U32 R84, RZ, RZ, R94 ;  /* 0x000000ffff547224 */ /* 0x002fe200078e005e */
[----:B0-----:R-:W-:Y:S05]  /*8fd0*/  BRA `(.L_x_2181) ;  /* 0xffffd07000007947 */ /* 0x001fea000383ffff */
.L_x_2116:
[----:B------:R-:W-:Y:S01]  /*8fe0*/  IMAD.MOV.U32 R94, RZ, RZ, R131 ;  /* 0x000000ffff5e7224 */ /* 0x000fe200078e0083 */
[----:B------:R-:W-:Y:S01]  /*8ff0*/  MOV R84, 0x9040 ;  /* 0x0000904000547802 */ /* 0x000fe20000000f00 */
[----:B------:R-:W-:-:S02]  /*9000*/  IMAD.MOV.U32 R99, RZ, RZ, 0x1 ;  /* 0x00000001ff637424 */ /* 0x000fc400078e00ff */
[----:B------:R-:W-:Y:S02]  /*9010*/  IMAD.MOV.U32 R126, RZ, RZ, 0x1f ;  /* 0x0000001fff7e7424 */ /* 0x000fe400078e00ff */
[----:B------:R-:W-:Y:S02]  /*9020*/  IMAD.MOV.U32 R129, RZ, RZ, -0x1 ;  /* 0xffffffffff817424 */ /* 0x000fe400078e00ff */
[----:B------:R-:W-:Y:S05]  /*9030*/  CALL.REL.NOINC `($__internal_11_$__cuda_sm70_shflsync_bfly_p) ;  /* 0x0000019000007944 */ /* 0x000fea0003c00000 */
[----:B-1----:R-:W-:Y:S01]  /*9040*/  IMAD.MOV.U32 R84, RZ, RZ, R94 ;  /* 0x000000ffff547224 */ /* 0x002fe200078e005e */
[----:B0-----:R-:W-:Y:S05]  /*9050*/  BRA `(.L_x_2182) ;  /* 0xffffd02000007947 */ /* 0x001fea000383ffff */
.L_x_2120:
[----:B------:R-:W-:Y:S01]  /*9060*/  IMAD.MOV.U32 R94, RZ, RZ, R3 ;  /* 0x000000ffff5e7224 */ /* 0x000fe200078e0003 */
[----:B------:R-:W-:Y:S01]  /*9070*/  MOV R84, 0x90c0 ;  /* 0x000090c000547802 */ /* 0x000fe20000000f00 */
[----:B------:R-:W-:Y:S02]  /*9080*/  IMAD.MOV.U32 R99, RZ, RZ, 0x10 ;  /* 0x00000010ff637424 */ /* 0x000fe400078e00ff */
[----:B------:R-:W-:Y:S02]  /*9090*/  IMAD.MOV.U32 R126, RZ, RZ, 0x1f ;  /* 0x0000001fff7e7424 */ /* 0x000fe400078e00ff */
[----:B------:R-:W-:Y:S02]  /*90a0*/  IMAD.MOV.U32 R129, RZ, RZ, -0x1 ;  /* 0xffffffffff817424 */ /* 0x000fe400078e00ff */
[----:B0-----:R-:W-:Y:S05]  /*90b0*/  CALL.REL.NOINC `($__internal_11_$__cuda_sm70_shflsync_bfly_p) ;  /* 0x0000011000007944 */ /* 0x001fea0003c00000 */
[----:B-1----:R-:W-:Y:S01]  /*90c0*/  IMAD.MOV.U32 R0, RZ, RZ, R94 ;  /* 0x000000ffff007224 */ /* 0x002fe200078e005e */
[----:B0-----:R-:W-:Y:S05]  /*90d0*/  BRA `(.L_x_2183) ;  /* 0xffffd1f000007947 */ /* 0x001fea000383ffff */
.L_x_2121:
[----:B------:R-:W-:Y:S01]  /*90e0*/  IMAD.MOV.U32 R94, RZ, RZ, R5 ;  /* 0x000000ffff5e7224 */ /* 0x000fe200078e0005 */
[----:B------:R-:W-:Y:S01]  /*90f0*/  MOV R84, 0x9140 ;  /* 0x0000914000547802 */ /* 0x000fe20000000f00 */
[----:B------:R-:W-:-:S02]  /*9100*/  IMAD.MOV.U32 R99, RZ, RZ, 0x8 ;  /* 0x00000008ff637424 */ /* 0x000fc400078e00ff */
[----:B------:R-:W-:Y:S02]  /*9110*/  IMAD.MOV.U32 R126, RZ, RZ, 0x1f ;  /* 0x0000001fff7e7424 */ /* 0x000fe400078e00ff */
[----:B------:R-:W-:Y:S02]  /*9120*/  IMAD.MOV.U32 R129, RZ, RZ, -0x1 ;  /* 0xffffffffff817424 */ /* 0x000fe400078e00ff */
[----:B01----:R-:W-:Y:S05]  /*9130*/  CALL.REL.NOINC `($__internal_11_$__cuda_sm70_shflsync_bfly_p) ;  /* 0x0000009000007944 */ /* 0x003fea0003c00000 */
[----:B-1----:R-:W-:Y:S01]  /*9140*/  FMNMX.FTZ R3, R5, R94, !PT ;  /* 0x0000005e05037209 */ /* 0x002fe20007810000 */
[----:B0-----:R-:W-:Y:S01]  /*9150*/  IMAD.MOV.U32 R99, RZ, RZ, 0x4 ;  /* 0x00000004ff637424 */ /* 0x001fe200078e00ff */
[----:B------:R-:W-:Y:S01]  /*9160*/  MOV R84, 0x91b0 ;  /* 0x000091b000547802 */ /* 0x000fe20000000f00 */
[----:B------:R-:W-:Y:S02]  /*9170*/  IMAD.MOV.U32 R126, RZ, RZ, 0x1f ;  /* 0x0000001fff7e7424 */ /* 0x000fe400078e00ff */
[----:B------:R-:W-:Y:S02]  /*9180*/  IMAD.MOV.U32 R129, RZ, RZ, -0x1 ;  /* 0xffffffffff817424 */ /* 0x000fe400078e00ff */
[----:B------:R-:W-:Y:S02]  /*9190*/  IMAD.MOV.U32 R94, RZ, RZ, R3 ;  /* 0x000000ffff5e7224 */ /* 0x000fe400078e0003 */
[----:B------:R-:W-:Y:S05]  /*91a0*/  CALL.REL.NOINC `($__internal_11_$__cuda_sm70_shflsync_bfly_p) ;  /* 0x0000002000007944 */ /* 0x000fea0003c00000 */
[----:B-1----:R-:W-:Y:S01]  /*91b0*/  IMAD.MOV.U32 R6, RZ, RZ, R94 ;  /* 0x000000ffff067224 */ /* 0x002fe200078e005e */
[----:B0-----:R-:W-:Y:S05]  /*91c0*/  BRA `(.L_x_2184) ;  /* 0xffffd15000007947 */ /* 0x001fea000383ffff */
        .weak           $__internal_11_$__cuda_sm70_shflsync_bfly_p
        .type           $__internal_11_$__cuda_sm70_shflsync_bfly_p,@function
        .size           $__internal_11_$__cuda_sm70_shflsync_bfly_p,(.L_x_3262 - $__internal_11_$__cuda_sm70_shflsync_bfly_p)
$__internal_11_$__cuda_sm70_shflsync_bfly_p:
[----:B------:R-:W-:Y:S01]  /*91d0*/  IMAD.MOV.U32 R85, RZ, RZ, 0x0 ;  /* 0x00000000ff557424 */ /* 0x000fe200078e00ff */
[----:B------:R-:W-:Y:S04]  /*91e0*/  WARPSYNC R129 ;  /* 0x0000008100007348 */ /* 0x000fe80003800000 */
[----:B------:R0:W1:Y:S01]  /*91f0*/  SHFL.BFLY PT, R94, R94, R99, R126 ;  /* 0x0c0000635e5e7389 */ /* 0x00006200000e007e */
[----:B------:R-:W-:Y:S05]  /*9200*/  RET.REL.NODEC R84 `(_ZN4mmha33masked_multihead_attention_kernelIfLi96ELi128ELi4ELi32ELi64ELb1ELb0EEEv26Multihead_attention_paramsIT_XT5_EE) ;  /* 0xffff6df054007950 */ /* 0x000fea0003c3ffff */
.L_x_2185:
        /* <DEDUP_REMOVED lines=15> */
.L_x_3262:


//--------------------- .text._ZN4mmha33masked_multihead_attention_kernelItLi96ELi128ELi1ELi16ELi256ELb0ELb1EEEv26Multihead_attention_paramsIT_XT5_EE --------------------------
	.section	.text._ZN4mmha33masked_multihead_attention_kernelItLi96ELi128ELi1ELi16ELi256ELb0ELb1EEEv26Multihead_attention_paramsIT_XT5_EE,"ax",@progbits
	.sectioninfo	@"SHI_REGISTERS=160"
	.align	128
        .global         _ZN4mmha33masked_multihead_attention_kernelItLi96ELi128ELi1ELi16ELi256ELb0ELb1EEEv26Multihead_attention_paramsIT_XT5_EE
        .type           _ZN4mmha33masked_multihead_attention_kernelItLi96ELi128ELi1ELi16ELi256ELb0ELb1EEEv26Multihead_attention_paramsIT_XT5_EE,@function
        .size           _ZN4mmha33masked_multihead_attention_kernelItLi96ELi128ELi1ELi16ELi256ELb0ELb1EEEv26Multihead_attention_paramsIT_XT5_EE,(.L_x_3263 - _ZN4mmha33masked_multihead_attention_kernelItLi96ELi128ELi1ELi16ELi256ELb0ELb1EEEv26Multihead_attention_paramsIT_XT5_EE)
        .other          _ZN4mmha33masked_multihead_attention_kernelItLi96ELi128ELi1ELi16ELi256ELb0ELb1EEEv26Multihead_attention_paramsIT_XT5_EE,@"STO_CUDA_ENTRY STV_DEFAULT"
_ZN4mmha33masked_multihead_attention_kernelItLi96ELi128ELi1ELi16ELi256ELb0ELb1EEEv26Multihead_attention_paramsIT_XT5_EE:
.text._ZN4mmha33masked_multihead_attention_kernelItLi96ELi128ELi1ELi16ELi256ELb0ELb1EEEv26Multihead_attention_paramsIT_XT5_EE:
        /* <DEDUP_REMOVED lines=11> */
.L_x_2186:
[----:B------:R-:W-:Y:S02]  /*00b0*/  ISETP.NE.U32.AND P0, PT, RZ, c[0x0][0x280], PT ;  /* 0x0000a000ff007a0c */ /* 0x000fe40003f05070 */
[----:B------:R-:W-:Y:S02]  /*00c0*/  IABS R3, c[0x0][0x1d0] ;  /* 0x0000740000037a13 */ /* 0x000fe40000000000 */
[----:B------:R-:W-:Y:S02]  /*00d0*/  ISETP.NE.AND.EX P0, PT, RZ, c[0x0][0x284], PT, P0 ;  /* 0x0000a100ff007a0c */ /* 0x000fe40003f05300 */
[----:B------:R-:W1:Y:S11]  /*00e0*/  I2F.RP R0, R3 ;  /* 0x0000000300007306 */ /* 0x000e760000209400 */
[----:B------:R-:W-:-:S04]  /*00f0*/  @P0 IMAD.MOV.U32 R5, RZ, RZ, 0x4 ;  /* 0x00000004ff050424 */ /* 0x000fc800078e00ff */
[----:B0-----:R-:W-:Y:S01]  /*0100*/  @P0 IMAD.WIDE R4, R2, R5, c[0x0][0x280] ;  /* 0x0000a00002040625 */ /* 0x001fe200078e0205 */
[----:B-1----:R-:W0:Y:S04]  /*0110*/  MUFU.RCP R0, R0 ;  /* 0x0000000000007308 */ /* 0x002e280000001000 */
[----:B------:R1:W2:Y:S01]  /*0120*/  @P0 LDG.E R17, [R4.64] ;  /* 0x0000002404110981 */ /* 0x0002a2000c1e1900 */
[----:B0-----:R-:W-:-:S04]  /*0130*/  IADD3 R6, R0, 0xffffffe, RZ ;  /* 0x0ffffffe00067810 */ /* 0x001fc80007ffe0ff */
[----:B------:R0:W3:Y:S01]  /*0140*/  F2I.FTZ.U32.TRUNC.NTZ R7, R6 ;  /* 0x0000000600077305 */ /* 0x0000e2000021f000 */
[----:B------:R-:W-:Y:S01]  /*0150*/  IABS R0, R2 ;  /* 0x0000000200007213 */ /* 0x000fe20000000000 */
[----:B0-----:R-:W-:Y:S02]  /*0160*/  IMAD.MOV.U32 R6, RZ, RZ, RZ ;  /* 0x000000ffff067224 */ /* 0x001fe400078e00ff */
[----:B---3--:R-:W-:-:S04]  /*0170*/  IMAD.MOV R8, RZ, RZ, -R7 ;  /* 0x000000ffff087224 */ /* 0x008fc800078e0a07 */
[----:B------:R-:W-:-:S04]  /*0180*/  IMAD R9, R8, R3, RZ ;  /* 0x0000000308097224 */ /* 0x000fc800078e02ff */
[----:B------:R-:W-:-:S06]  /*0190*/  IMAD.HI.U32 R7, R7, R9, R6 ;  /* 0x0000000907077227 */ /* 0x000fcc00078e0006 */
[----:B------:R-:W-:-:S04]  /*01a0*/  IMAD.HI.U32 R7, R7, R0, RZ ;  /* 0x0000000007077227 */ /* 0x000fc800078e00ff */
[----:B------:R-:W-:-:S04]  /*01b0*/  IMAD.MOV R6, RZ, RZ, -R7 ;  /* 0x000000ffff067224 */ /* 0x000fc800078e0a07 */
[----:B------:R-:W-:-:S05]  /*01c0*/  IMAD R0, R3, R6, R0 ;  /* 0x0000000603007224 */ /* 0x000fca00078e0200 */
[----:B------:R-:W-:Y:S02]  /*01d0*/  ISETP.GT.U32.AND P3, PT, R3, R0, PT ;  /* 0x000000000300720c */ /* 0x000fe40003f64070 */
[----:B------:R-:W-:-:S11]  /*01e0*/  IABS R8, c[0x0][0x1d4] ;  /* 0x0000750000087a13 */ /* 0x000fd60000000000 */
[----:B------:R-:W-:-:S05]  /*01f0*/  @!P3 IMAD.IADD R0, R0, 0x1, -R3 ;  /* 0x000000010000b824 */ /* 0x000fca00078e0a03 */
[----:B------:R-:W-:Y:S02]  /*0200*/  ISETP.GE.U32.AND P2, PT, R0, R3, PT ;  /* 0x000000030000720c */ /* 0x000fe40003f46070 */
[----:B------:R-:W-:-:S04]  /*0210*/  LOP3.LUT R0, R2, c[0x0][0x1d0], RZ, 0x3c, !PT ;  /* 0x0000740002007a12 */ /* 0x000fc800078e3cff */
[----:B------:R-:W-:Y:S02]  /*0220*/  ISETP.GE.AND P4, PT, R0, RZ, PT ;  /* 0x000000ff0000720c */ /* 0x000fe40003f86270 */
[----:B------:R-:W0:Y:S01]  /*0230*/  I2F.RP R0, R8 ;  /* 0x0000000800007306 */ /* 0x000e220000209400 */
[----:B------:R-:W-:-:S07]  /*0240*/  @!P3 IADD3 R7, R7, 0x1, RZ ;  /* 0x000000010707b810 */ /* 0x000fce0007ffe0ff */
[----:B0-----:R-:W0:Y:S01]  /*0250*/  MUFU.RCP R0, R0 ;  /* 0x0000000000007308 */ /* 0x001e220000001000 */
[----:B------:R-:W-:-:S05]  /*0260*/  @P2 IADD3 R7, R7, 0x1, RZ ;  /* 0x0000000107072810 */ /* 0x000fca0007ffe0ff */
[----:B------:R-:W-:Y:S01]  /*0270*/  IMAD.MOV.U32 R34, RZ, RZ, R7 ;  /* 0x000000ffff227224 */ /* 0x000fe200078e0007 */
[----:B0-----:R-:W-:-:S04]  /*0280*/  IADD3 R6, R0, 0xffffffe, RZ ;  /* 0x0ffffffe00067810 */ /* 0x001fc80007ffe0ff */
[----:B------:R0:W3:Y:S02]  /*0290*/  F2I.FTZ.U32.TRUNC.NTZ R7, R6 ;  /* 0x0000000600077305 */ /* 0x0000e4000021f000 */
[----:B0-----:R-:W-:Y:S02]  /*02a0*/  IMAD.MOV.U32 R6, RZ, RZ, RZ ;  /* 0x000000ffff067224 */ /* 0x001fe400078e00ff */
[----:B---3--:R-:W-:-:S04]  /*02b0*/  IMAD.MOV R3, RZ, RZ, -R7 ;  /* 0x000000ffff037224 */ /* 0x008fc800078e0a07 */
[----:B------:R-:W-:-:S04]  /*02c0*/  IMAD R3, R3, R8, RZ ;  /* 0x0000000803037224 */ /* 0x000fc800078e02ff */
[----:B------:R-:W-:Y:S01]  /*02d0*/  IMAD.HI.U32 R7, R7, R3, R6 ;  /* 0x0000000307077227 */ /* 0x000fe200078e0006 */
[----:B------:R-:W-:Y:S01]  /*02e0*/  ISETP.NE.U32.AND P1, PT, RZ, c[0x0][0x240], PT ;  /* 0x00009000ff007a0c */ /* 0x000fe20003f25070 */
[----:B------:R-:W0:Y:S01]  /*02f0*/  S2R R18, SR_TID.X ;  /* 0x0000000000127919 */ /* 0x000e220000002100 */
[----:B------:R-:W-:Y:S02]  /*0300*/  ISETP.NE.AND P3, PT, RZ, c[0x0][0x1d0], PT ;  /* 0x00007400ff007a0c */ /* 0x000fe40003f65270 */
[----:B------:R-:W-:Y:S01]  /*0310*/  ISETP.NE.AND.EX P1, PT, RZ, c[0x0][0x244], PT, P1 ;  /* 0x00009100ff007a0c */ /* 0x000fe20003f25310 */
[----:B------:R-:W3:Y:S01]  /*0320*/  S2R R19, SR_CTAID.X ;  /* 0x0000000000137919 */ /* 0x000ee20000002500 */
[----:B------:R-:W-:Y:S02]  /*0330*/  @!P4 IMAD.MOV R34, RZ, RZ, -R34 ;  /* 0x000000ffff22c224 */ /* 0x000fe400078e0a22 */
[----:B------:R-:W-:-:S07]  /*0340*/  IMAD.MOV.U32 R16, RZ, RZ, RZ ;  /* 0x000000ffff107224 */ /* 0x000fce00078e00ff */
[----:B------:R-:W-:Y:S02]  /*0350*/  @!P3 LOP3.LUT R34, RZ, c[0x0][0x1d0], RZ, 0x33, !PT ;  /* 0x00007400ff22ba12 */ /* 0x000fe400078e33ff */
[----:B-1----:R-:W-:-:S04]  /*0360*/  @P1 IMAD.MOV.U32 R5, RZ, RZ, 0x4 ;  /* 0x00000004ff051424 */ /* 0x002fc800078e00ff */
[----:B------:R-:W-:Y:S01]  /*0370*/  @P1 IMAD.WIDE R4, R34, R5, c[0x0][0x240] ;  /* 0x0000900022041625 */ /* 0x000fe200078e0205 */
[----:B0-----:R-:W-:-:S04]  /*0380*/  ISETP.GE.AND P3, PT, R18, 0x18, PT ;  /* 0x000000181200780c */ /* 0x001fc80003f66270 */
[----:B------:R0:W5:Y:S01]  /*0390*/  @P1 LDG.E R16, [R4.64] ;  /* 0x0000002404101981 */ /* 0x000162000c1e1900 */
[----:B---3--:R-:W-:Y:S02]  /*03a0*/  IMAD R22, R2, c[0x0][0x1d8], R19 ;  /* 0x0000760002167a24 */ /* 0x008fe400078e0213 */
[----:B------:R-:W-:Y:S01]  /*03b0*/  IMAD R3, R19, 0x60, RZ ;  /* 0x0000006013037824 */ /* 0x000fe200078e02ff */
[----:B------:R-:W-:Y:S01]  /*03c0*/  ISETP.NE.AND P2, PT, RZ, c[0x0][0x1c8], PT ;  /* 0x00007200ff007a0c */ /* 0x000fe20003f45270 */
[----:B------:R-:W-:Y:S02]  /*03d0*/  IMAD R30, R22, 0x60, RZ ;  /* 0x00000060161e7824 */ /* 0x000fe400078e02ff */
[----:B------:R-:W-:Y:S02]  /*03e0*/  IMAD.MOV.U32 R20, RZ, RZ, 0x1 ;  /* 0x00000001ff147424 */ /* 0x000fe400078e00ff */
[----:B0-----:R-:W-:Y:S02]  /*03f0*/  IMAD R5, R2, c[0x0][0x1c8], R3 ;  /* 0x0000720002057a24 */ /* 0x001fe400078e0203 */
[----:B------:R-:W-:-:S02]  /*0400*/  IMAD.MOV.U32 R9, RZ, RZ, c[0x0][0x248] ;  /* 0x00009200ff097624 */ /* 0x000fc400078e00ff */
[----:B------:R-:W-:Y:S01]  /*0410*/  IMAD.MOV.U32 R21, RZ, RZ, 0x2 ;  /* 0x00000002ff157424 */ /* 0x000fe200078e00ff */
[----:B------:R-:W-:Y:S01]  /*0420*/  SEL R26, R30, R5, !P2 ;  /* 0x000000051e1a7207 */ /* 0x000fe20005000000 */
[----:B------:R-:W-:Y:S01]  /*0430*/  IMAD.SHL.U32 R0, R18, 0x4, RZ ;  /* 0x0000000412007824 */ /* 0x000fe200078e00ff */
[----:B------:R-:W-:Y:S01]  /*0440*/  BSSY B0, `(.L_x_2187) ;  /* 0x0000030000007945 */ /* 0x000fe20003800000 */
[----:B------:R-:W-:Y:S01]  /*0450*/  IMAD R25, R20, c[0x0][0x24c], RZ ;  /* 0x0000930014197a24 */ /* 0x000fe200078e02ff */
[----:B------:R-:W-:Y:S01]  /*0460*/  ISETP.NE.AND P4, PT, R21, c[0x0][0x258], PT ;  /* 0x0000960015007a0c */ /* 0x000fe20003f85270 */
[----:B------:R-:W-:Y:S01]  /*0470*/  IMAD.IADD R10, R3, 0x1, R0 ;  /* 0x00000001030a7824 */ /* 0x000fe200078e0200 */
[----:B------:R-:W-:Y:S01]  /*0480*/  @P3 CS2R R32, SRZ ;  /* 0x0000000000203805 */ /* 0x000fe2000001ff00 */
[----:B------:R-:W-:Y:S02]  /*0490*/  IADD3 R3, R0, R26, RZ ;  /* 0x0000001a00037210 */ /* 0x000fe40007ffe0ff */
[----:B--2---:R-:W-:Y:S01]  /*04a0*/  @P0 IADD3 R17, R17, c[0x0][0x210], RZ ;  /* 0x0000840011110a10 */ /* 0x004fe20007ffe0ff */
[----:B------:R-:W-:-:S05]  /*04b0*/  @!P0 IMAD.MOV.U32 R17, RZ, RZ, c[0x0][0x1ec] ;  /* 0x00007b00ff118624 */ /* 0x000fca00078e00ff */
[----:B------:R-:W-:-:S05]  /*04c0*/  IABS R23, R17 ;  /* 0x0000001100177213 */ /* 0x000fca0000000000 */
[----:B------:R-:W-:-:S04]  /*04d0*/  IMAD.HI.U32 R7, R7, R23, RZ ;  /* 0x0000001707077227 */ /* 0x000fc800078e00ff */
[----:B------:R-:W-:-:S04]  /*04e0*/  IMAD.MOV R7, RZ, RZ, -R7 ;  /* 0x000000ffff077224 */ /* 0x000fc800078e0a07 */
[----:B------:R-:W-:-:S05]  /*04f0*/  IMAD R23, R8, R7, R23 ;  /* 0x0000000708177224 */ /* 0x000fca00078e0217 */
[----:B------:R-:W-:Y:S02]  /*0500*/  ISETP.GT.U32.AND P0, PT, R8, R23, PT ;  /* 0x000000170800720c */ /* 0x000fe40003f04070 */
[----:B------:R-:W-:-:S11]  /*0510*/  ISETP.GE.AND P1, PT, R17, RZ, PT ;  /* 0x000000ff1100720c */ /* 0x000fd60003f26270 */
[----:B------:R-:W-:-:S05]  /*0520*/  @!P0 IMAD.IADD R23, R23, 0x1, -R8 ;  /* 0x0000000117178824 */ /* 0x000fca00078e0a08 */
[----:B------:R-:W-:Y:S02]  /*0530*/  ISETP.GT.U32.AND P0, PT, R8, R23, PT ;  /* 0x000000170800720c */ /* 0x000fe40003f04070 */
[----:B------:R-:W-:-:S11]  /*0540*/  IADD3 R144, R17, -c[0x0][0x1d4], R20 ;  /* 0x8000750011907a10 */ /* 0x000fd60007ffe014 */
[----:B------:R-:W-:Y:S02]  /*0550*/  @!P0 IMAD.IADD R23, R23, 0x1, -R8 ;  /* 0x0000000117178824 */ /* 0x000fe400078e0a08 */
[----:B------:R-:W-:Y:S01]  /*0560*/  IMAD.WIDE.U32 R8, R20, R9, c[0x2][0x0] ;  /* 0x0080000014087625 */ /* 0x000fe200078e0009 */
[----:B------:R-:W-:-:S03]  /*0570*/  ISETP.NE.AND P0, PT, RZ, c[0x0][0x1d4], PT ;  /* 0x00007500ff007a0c */ /* 0x000fc60003f05270 */
[----:B------:R-:W-:Y:S02]  /*0580*/  IMAD.IADD R25, R9, 0x1, R25 ;  /* 0x0000000109197824 */ /* 0x000fe400078e0219 */
[----:B------:R-:W-:Y:S01]  /*0590*/  @!P1 IMAD.MOV R23, RZ, RZ, -R23 ;  /* 0x000000ffff179224 */ /* 0x000fe200078e0a17 */
[----:B------:R-:W-:Y:S05]  /*05a0*/  @P3 BRA `(.L_x_2188) ;  /* 0x0000019000003947 */ /* 0x000fea0003800000 */
[----:B------:R-:W-:-:S05]  /*05b0*/  IMAD.MOV.U32 R4, RZ, RZ, 0x2 ;  /* 0x00000002ff047424 */ /* 0x000fca00078e00ff */
        /* <DEDUP_REMOVED lines=19> */
[-C--:B0-----:R-:W-:Y:S02]  /*06f0*/  FMUL.FTZ R7, R12, R4.reuse ;  /* 0x000000040c077220 */ /* 0x081fe40000410000 */
[----:B-1----:R-:W-:-:S05]  /*0700*/  FMUL.FTZ R6, R13, R4 ;  /* 0x000000040d067220 */ /* 0x002fca0000410000 */
[----:B-----5:R-:W-:Y:S01]  /*0710*/  F2FP.PACK_AB R33, R6, R7 ;  /* 0x000000070621723e */ /* 0x020fe200000000ff */
[----:B--2---:R-:W-:-:S05]  /*0720*/  FMUL.FTZ R5, R11, R4 ;  /* 0x000000040b057220 */ /* 0x004fca0000410000 */
[----:B------:R-:W-:Y:S02]  /*0730*/  F2FP.PACK_AB R32, R5, R14 ;  /* 0x0000000e0520723e */ /* 0x000fe400000000ff */
.L_x_2188:
[----:B------:R-:W-:Y:S05]  /*0740*/  BSYNC B0 ;  /* 0x0000000000007941 */ /* 0x000fea0003800000 */
.L_x_2187:
[----:B------:R-:W-:Y:S01]  /*0750*/  BSSY B0, `(.L_x_2189) ;  /* 0x000001e000007945 */ /* 0x000fe20003800000 */
[----:B------:R-:W-:Y:S01]  /*0760*/  IMNMX R144, RZ, R144, !PT ;  /* 0x00000090ff907217 */ /* 0x000fe20007800200 */
[----:B------:R-:W-:Y:S01]  /*0770*/  IMAD R34, R34, c[0x0][0x1d8], RZ ;  /* 0x0000760022227a24 */ /* 0x000fe200078e02ff */
[----:B------:R-:W-:Y:S01]  /*0780*/  @!P0 LOP3.LUT R23, RZ, c[0x0][0x1d4], RZ, 0x33, !PT ;  /* 0x00007500ff178a12 */ /* 0x000fe200078e33ff */
[----:B------:R-:W-:Y:S01]  /*0790*/  IMAD.MOV.U32 R24, RZ, RZ, R8 ;  /* 0x000000ffff187224 */ /* 0x000fe200078e0008 */
[----:B------:R-:W-:Y:S05]  /*07a0*/  @!P4 BRA `(.L_x_2190) ;  /* 0x000000600000c947 */ /* 0x000fea0003800000 */
[----:B------:R-:W-:Y:S01]  /*07b0*/  ISETP.GT.AND P0, PT, R18, 0x17, PT ;  /* 0x000000171200780c */ /* 0x000fe20003f04270 */
[----:B------:R-:W-:-:S12]  /*07c0*/  CS2R R28, SRZ ;  /* 0x00000000001c7805 */ /* 0x000fd8000001ff00 */
[----:B------:R-:W-:Y:S05]  /*07d0*/  @P0 BRA `(.L_x_2191) ;  /* 0x0000015000000947 */ /* 0x000fea0003800000 */
[----:B0-----:R-:W-:-:S05]  /*07e0*/  IMAD.WIDE R4, R3, R21, c[0x0][0x178] ;  /* 0x00005e0003047625 */ /* 0x001fca00078e0215 */
[----:B------:R0:W5:Y:S01]  /*07f0*/  LDG.E.64 R28, [R4.64] ;  /* 0x00000024041c7981 */ /* 0x000162000c1e1b00 */
[----:B------:R-:W-:Y:S05]  /*0800*/  BRA `(.L_x_2191) ;  /* 0x0000012000007947 */ /* 0x000fea0003800000 */
.L_x_2190:
[C---:B0-----:R-:W-:Y:S01]  /*0810*/  IADD3 R4, P0, R3.reuse, c[0x0][0x178], RZ ;  /* 0x00005e0003047a10 */ /* 0x041fe20007f1e0ff */
[----:B------:R-:W2:Y:S03]  /*0820*/  LDG.E R9, [R24.64] ;  /* 0x0000002418097981 */ /* 0x000ea6000c1e1900 */
[----:B------:R-:W-:-:S05]  /*0830*/  LEA.HI.X.SX32 R5, R3, c[0x0][0x17c], 0x1, P0 ;  /* 0x00005f0003057a11 */ /* 0x000fca00000f0eff */
[----:B------:R-:W3:Y:S02]  /*0840*/  LDG.E R4, [R4.64] ;  /* 0x0000002404047981 */ /* 0x000ee4000c1e1900 */
[----:B---3--:R-:W-:Y:S02]  /*0850*/  PRMT R3, R4, 0x9910, RZ ;  /* 0x0000991004037816 */ /* 0x008fe400000000ff */
[--C-:B------:R-:W-:Y:S02]  /*0860*/  SHF.R.U32.HI R6, RZ, 0x10, R4.reuse ;  /* 0x00000010ff067819 */ /* 0x100fe40000011604 */
[----:B------:R-:W-:Y:S02]  /*0870*/  SHF.R.U32.HI R7, RZ, 0x18, R4 ;  /* 0x00000018ff077819 */ /* 0x000fe40000011604 */
[----:B------:R-:W-:Y:S01]  /*0880*/  SHF.R.S32.HI R3, RZ, 0x8, R3 ;  /* 0x00000008ff037819 */ /* 0x000fe20000011403 */
[----:B------:R-:W2:Y:S08]  /*0890*/  I2F.S8 R8, R4 ;  /* 0x0000000400087306 */ /* 0x000eb00000001400 */
[----:B------:R-:W0:Y:S08]  /*08a0*/  I2F.S8 R6, R6 ;  /* 0x0000000600067306 */ /* 0x000e300000001400 */
[----:B------:R-:W1:Y:S08]  /*08b0*/  I2F.S8 R7, R7 ;  /* 0x0000000700077306 */ /* 0x000e700000001400 */
[----:B------:R-:W3:Y:S01]  /*08c0*/  I2F.S16 R3, R3 ;  /* 0x0000000300037306 */ /* 0x000ee20000101400 */
[----:B--2---:R-:W-:-:S02]  /*08d0*/  FMUL.FTZ R8, R8, R9 ;  /* 0x0000000908087220 */ /* 0x004fc40000410000 */
[-C--:B0-----:R-:W-:Y:S02]  /*08e0*/  FMUL.FTZ R5, R6, R9.reuse ;  /* 0x0000000906057220 */ /* 0x081fe40000410000 */
[-C--:B-1----:R-:W-:Y:S02]  /*08f0*/  FMUL.FTZ R4, R7, R9.reuse ;  /* 0x0000000907047220 */ /* 0x082fe40000410000 */
[----:B---3--:R-:W-:-:S03]  /*0900*/  FMUL.FTZ R9, R3, R9 ;  /* 0x0000000903097220 */ /* 0x008fc60000410000 */
[----:B------:R-:W-:Y:S02]  /*0910*/  F2FP.PACK_AB R29, R4, R5 ;  /* 0x00000005041d723e */ /* 0x000fe400000000ff */
[----:B------:R-:W-:Y:S02]  /*0920*/  F2FP.PACK_AB R28, R9, R8 ;  /* 0x00000008091c723e */ /* 0x000fe400000000ff */
.L_x_2191:
[----:B------:R-:W-:Y:S05]  /*0930*/  BSYNC B0 ;  /* 0x0000000000007941 */ /* 0x000fea0003800000 */
.L_x_2189:
[C---:B------:R-:W-:Y:S01]  /*0940*/  ISETP.GT.AND P2, PT, R18.reuse, 0x1f, PT ;  /* 0x0000001f1200780c */ /* 0x040fe20003f44270 */
[----:B------:R-:W-:Y:S01]  /*0950*/  CS2R R12, SRZ ;  /* 0x00000000000c7805 */ /* 0x000fe2000001ff00 */
[----:B------:R-:W-:Y:S01]  /*0960*/  ISETP.EQ.U32.AND P0, PT, RZ, c[0x0][0x240], PT ;  /* 0x00009000ff007a0c */ /* 0x000fe20003f02070 */
[----:B------:R-:W-:Y:S01]  /*0970*/  CS2R R14, SRZ ;  /* 0x00000000000e7805 */ /* 0x000fe2000001ff00 */
[----:B------:R-:W-:Y:S02]  /*0980*/  ISETP.GT.AND P3, PT, R18, 0x17, PT ;  /* 0x000000171200780c */ /* 0x000fe40003f64270 */
[----:B------:R-:W-:Y:S02]  /*0990*/  ISETP.EQ.U32.AND P1, PT, RZ, c[0x0][0x180], PT ;  /* 0x00006000ff007a0c */ /* 0x000fe40003f22070 */
[----:B------:R-:W-:-:S02]  /*09a0*/  ISETP.EQ.OR.EX P0, PT, RZ, c[0x0][0x244], P2, P0 ;  /* 0x00009100ff007a0c */ /* 0x000fc40001702700 */
[----:B------:R-:W-:Y:S02]  /*09b0*/  ISETP.EQ.OR.EX P1, PT, RZ, c[0x0][0x184], P3, P1 ;  /* 0x00006100ff007a0c */ /* 0x000fe40001f22710 */
[----:B------:R-:W-:Y:S02]  /*09c0*/  P2R R3, PR, RZ, 0x4 ;  /* 0x00000004ff037803 */ /* 0x000fe40000000000 */
[----:B------:R-:W-:Y:S02]  /*09d0*/  ISETP.EQ.U32.AND P2, PT, RZ, c[0x0][0x170], PT ;  /* 0x00005c00ff007a0c */ /* 0x000fe40003f42070 */
[----:B------:R-:W-:Y:S02]  /*09e0*/  P2R R3, PR, RZ, 0x8 ;  /* 0x00000008ff037803 */ /* 0x000fe40000000000 */
[----:B------:R-:W-:Y:S02]  /*09f0*/  ISETP.EQ.OR.EX P2, PT, RZ, c[0x0][0x174], P3, P2 ;  /* 0x00005d00ff007a0c */ /* 0x000fe40001f42720 */
[----:B------:R-:W-:Y:S01]  /*0a00*/  ISETP.NE.U32.AND P3, PT, RZ, c[0x0][0x1f8], PT ;  /* 0x00007e00ff007a0c */ /* 0x000fe20003f65070 */
[----:B-----5:R-:W-:-:S02]  /*0a10*/  @!P0 IMAD R3, R16, c[0x0][0x1d8], R19 ;  /* 0x0000760010038a24 */ /* 0x020fc400078e0213 */
[----:B------:R-:W-:Y:S01]  /*0a20*/  @!P1 IMAD.WIDE R6, R10, R21, c[0x0][0x180] ;  /* 0x000060000a069625 */ /* 0x000fe200078e0215 */
[----:B------:R-:W-:-:S03]  /*0a30*/  ISETP.NE.AND.EX P3, PT, RZ, c[0x0][0x1fc], PT, P3 ;  /* 0x00007f00ff007a0c */ /* 0x000fc60003f65330 */
[----:B------:R-:W-:Y:S01]  /*0a40*/  @!P0 IMAD R3, R3, 0x60, R0 ;  /* 0x0000006003038824 */ /* 0x000fe200078e0200 */
[----:B------:R-:W2:Y:S03]  /*0a50*/  @!P1 LDG.E.64 R12, [R6.64] ;  /* 0x00000024060c9981 */ /* 0x000ea6000c1e1b00 */
[----:B------:R-:W-:-:S04]  /*0a60*/  @!P0 IMAD.WIDE R8, R3, R21, c[0x0][0x230] ;  /* 0x00008c0003088625 */ /* 0x000fc800078e0215 */
[----:B0-----:R-:W-:Y:S02]  /*0a70*/  @!P2 IMAD.WIDE R4, R10, R21, c[0x0][0x170] ;  /* 0x00005c000a04a625 */ /* 0x001fe400078e0215 */
[----:B------:R-:W3:Y:S04]  /*0a80*/  @!P0 LDG.E.64 R8, [R8.64] ;  /* 0x0000002408088981 */ /* 0x000ee8000c1e1b00 */
[----:B------:R-:W4:Y:S01]  /*0a90*/  @!P2 LDG.E.64 R14, [R4.64] ;  /* 0x00000024040ea981 */ /* 0x000f22000c1e1b00 */
[----:B------:R-:W0:Y:S01]  /*0aa0*/  LDC.U8 R3, c[0x0][0x1e4] ;  /* 0x00007900ff037b82 */ /* 0x000e220000000000 */
[----:B------:R-:W-:Y:S02]  /*0ab0*/  @P3 IMAD.MOV.U32 R11, RZ, RZ, 0x4 ;  /* 0x00000004ff0b3424 */ /* 0x000fe400078e00ff */
[----:B------:R-:W-:-:S02]  /*0ac0*/  IMAD.MOV.U32 R146, RZ, RZ, RZ ;  /* 0x000000ffff927224 */ /* 0x000fc400078e00ff */
[----:B------:R-:W-:-:S05]  /*0ad0*/  @P3 IMAD.WIDE R10, R2, R11, c[0x0][0x1f8] ;  /* 0x00007e00020a3625 */ /* 0x000fca00078e020b */
[----:B------:R1:W5:Y:S01]  /*0ae0*/  @P3 LDG.E R146, [R10.64] ;  /* 0x000000240a923981 */ /* 0x000362000c1e1900 */
[----:B------:R-:W-:Y:S02]  /*0af0*/  ISETP.LT.AND P3, PT, RZ, c[0x0][0x1e0], PT ;  /* 0x00007800ff007a0c */ /* 0x000fe40003f61270 */
[----:B0-----:R-:W-:Y:S02]  /*0b00*/  ISETP.NE.AND P2, PT, R3, RZ, PT ;  /* 0x000000ff0300720c */ /* 0x001fe40003f45270 */
[----:B------:R-:W-:Y:S01]  /*0b10*/  ISETP.GE.AND P1, PT, R18, 0x20, PT ;  /* 0x000000201200780c */ /* 0x000fe20003f26270 */
[----:B--2---:R-:W-:Y:S01]  /*0b20*/  HFMA2.MMA R28, R28, 1, 1, R12 ;  /* 0x3c003c001c1c7835 */ /* 0x004fe2000000000c */
[----:B------:R-:W-:-:S06]  /*0b30*/  HADD2 R29, R29, R13 ;  /* 0x0000000d1d1d7230 */ /* 0x000fcc0000000000 */
[----:B---3--:R-:W-:-:S03]  /*0b40*/  @!P0 HFMA2.MMA R29, R29, R9, -RZ ;  /* 0x000000091d1d8235 */ /* 0x008fc600001000ff */
[----:B------:R-:W-:Y:S01]  /*0b50*/  @!P0 HMUL2 R28, R28, R8 ;  /* 0x000000081c1c8232 */ /* 0x000fe20000000000 */
[----:B----4-:R-:W-:Y:S01]  /*0b60*/  HFMA2.MMA R32, R32, 1, 1, R14 ;  /* 0x3c003c0020207835 */ /* 0x010fe2000000000e */
[----:B------:R-:W-:Y:S01]  /*0b70*/  HADD2 R33, R33, R15 ;  /* 0x0000000f21217230 */ /* 0x000fe20000000000 */
[----:B------:R-:W-:Y:S05]  /*0b80*/  @!P2 BRA P3, `(.L_x_2192) ;  /* 0x000009e00000a947 */ /* 0x000fea0001800000 */
[----:B-1----:R-:W-:-:S13]  /*0b90*/  ISETP.GT.OR P0, PT, R20, c[0x0][0x1e0], !P2 ;  /* 0x0000780014007a0c */ /* 0x002fda0005704670 */
[----:B------:R-:W-:Y:S05]  /*0ba0*/  @P0 BRA `(.L_x_2193) ;  /* 0x00000d1000000947 */ /* 0x000fea0003800000 */
[----:B------:R-:W-:Y:S01]  /*0bb0*/  IMAD.MOV.U32 R3, RZ, RZ, c[0x0][0x1e0] ;  /* 0x00007800ff037624 */ /* 0x000fe200078e00ff */
[----:B------:R-:W-:Y:S01]  /*0bc0*/  IABS R8, R0 ;  /* 0x0000000000087213 */ /* 0x000fe20000000000 */
[----:B------:R-:W-:Y:S01]  /*0bd0*/  IMAD.MOV.U32 R4, RZ, RZ, RZ ;  /* 0x000000ffff047224 */ /* 0x000fe200078e00ff */
[----:B------:R-:W-:Y:S01]  /*0be0*/  ISETP.LT.AND P1, PT, R0, c[0x0][0x1e0], !P1 ;  /* 0x0000780000007a0c */ /* 0x000fe20004f21270 */
[----:B------:R-:W-:-:S03]  /*0bf0*/  IMAD.MOV.U32 R5, RZ, RZ, c[0x0][0x1e0] ;  /* 0x00007800ff057624 */ /* 0x000fc600078e00ff */
[----:B------:R-:W-:Y:S01]  /*0c00*/  P2R R37, PR, RZ, 0x2 ;  /* 0x00000002ff257803 */ /* 0x000fe20000000000 */
[----:B------:R-:W-:-:S05]  /*0c10*/  IMAD.HI.U32 R4, R21, R3, R4 ;  /* 0x0000000315047227 */ /* 0x000fca00078e0004 */
        /* <DEDUP_REMOVED lines=22> */
[----:B------:R-:W-:-:S03]  /*0d80*/  LOP3.LUT P0, RZ, R31, 0x3, RZ, 0xc0, !PT ;  /* 0x000000031fff7812 */ /* 0x000fc6000780c0ff */
[----:B------:R-:W-:-:S04]  /*0d90*/  IMAD.MOV.U32 R36, RZ, RZ, R5 ;  /* 0x000000ffff247224 */ /* 0x000fc800078e0005 */
[----:B------:R-:W-:Y:S01]  /*0da0*/  @!P3 IMAD.MOV R36, RZ, RZ, -R36 ;  /* 0x000000ffff24b224 */ /* 0x000fe200078e0a24 */
[----:B------:R-:W-:-:S05]  /*0db0*/  @!P2 LOP3.LUT R36, RZ, R31, RZ, 0x33, !PT ;  /* 0x0000001fff24a212 */ /* 0x000fca00078e33ff */
[----:B------:R-:W-:-:S04]  /*0dc0*/  IMAD.MOV R3, RZ, RZ, -R36 ;  /* 0x000000ffff037224 */ /* 0x000fc800078e0a24 */
[----:B------:R-:W-:Y:S01]  /*0dd0*/  IMAD R35, R31, R3, R0 ;  /* 0x000000031f237224 */ /* 0x000fe200078e0200 */
[----:B------:R-:W-:Y:S05]  /*0de0*/  @!P0 BRA `(.L_x_2194) ;  /* 0x0000013000008947 */ /* 0x000fea0003800000 */
[----:B------:R-:W-:Y:S01]  /*0df0*/  MOV R0, 0x0 ;  /* 0x0000000000007802 */ /* 0x000fe20000000f00 */
[----:B------:R-:W-:Y:S01]  /*0e00*/  HFMA2.MMA R8, -RZ, RZ, 0, 8.0049037933349609375e-05 ;  /* 0x0000053fff087435 */ /* 0x000fe200000001ff */
[----:B------:R-:W-:Y:S02]  /*0e10*/  IMAD.MOV.U32 R4, RZ, RZ, c[0x4][0xc8] ;  /* 0x01003200ff047624 */ /* 0x000fe400078e00ff */
[----:B------:R0:W1:Y:S01]  /*0e20*/  LDC.64 R14, c[0x4][R0] ;  /* 0x01000000000e7b82 */ /* 0x0000620000000a00 */
[----:B------:R-:W-:Y:S02]  /*0e30*/  IMAD.MOV.U32 R5, RZ, RZ, c[0x4][0xcc] ;  /* 0x01003300ff057624 */ /* 0x000fe400078e00ff */
[----:B------:R-:W-:Y:S02]  /*0e40*/  IMAD.MOV.U32 R6, RZ, RZ, c[0x4][0xd0] ;  /* 0x01003400ff067624 */ /* 0x000fe400078e00ff */
[----:B------:R-:W-:-:S02]  /*0e50*/  IMAD.MOV.U32 R7, RZ, RZ, c[0x4][0xd4] ;  /* 0x01003500ff077624 */ /* 0x000fc400078e00ff */
        /* <DEDUP_REMOVED lines=11> */
[----:B-1---5:R-:W-:Y:S05]  /*0f10*/  CALL.ABS.NOINC R14 ;  /* 0x000000000e007343 */ /* 0x022fea0003c00000 */
.L_x_2194:
[----:B------:R-:W-:Y:S01]  /*0f20*/  IMAD R0, R31, R36, R35 ;  /* 0x000000241f007224 */ /* 0x000fe200078e0223 */
[----:B------:R-:W-:Y:S01]  /*0f30*/  ISETP.NE.AND P6, PT, R37, RZ, PT ;  /* 0x000000ff2500720c */ /* 0x000fe20003fc5270 */
[----:B------:R-:W-:Y:S01]  /*0f40*/  IMAD.MOV.U32 R5, RZ, RZ, c[0x0][0x1e0] ;  /* 0x00007800ff057624 */ /* 0x000fe200078e00ff */
[----:B------:R-:W-:Y:S02]  /*0f50*/  WARPSYNC 0xffffffff ;  /* 0xffffffff00007948 */ /* 0x000fe40003800000 */
[----:B------:R-:W-:-:S05]  /*0f60*/  LEA R14, R0, 0x140, 0x1 ;  /* 0x00000140000e7811 */ /* 0x000fca00078e08ff */
[----:B------:R-:W-:-:S04]  /*0f70*/  IMAD R15, R5, 0x2, R14 ;  /* 0x00000002050f7824 */ /* 0x000fc800078e020e */
[----:B------:R0:W-:Y:S04]  /*0f80*/  @P6 STS.64 [R14], R32 ;  /* 0x000000200e006388 */ /* 0x0001e80000000a00 */
[----:B------:R0:W-:Y:S04]  /*0f90*/  @P6 STS.64 [R15], R28 ;  /* 0x0000001c0f006388 */ /* 0x0001e80000000a00 */
[----:B------:R-:W-:Y:S06]  /*0fa0*/  BAR.SYNC.DEFER_BLOCKING 0x0 ;  /* 0x0000000000007b1d */ /* 0x000fec0000010000 */
[----:B------:R-:W-:Y:S05]  /*0fb0*/  @!P6 BRA.U `(.L_x_2195) ;  /* 0x000005610000e947 */ /* 0x000fea0003800000 */
[----:B------:R-:W-:Y:S01]  /*0fc0*/  SHF.R.S32.HI R0, RZ, 0x1f, R5 ;  /* 0x0000001fff007819 */ /* 0x000fe20000011405 */
[----:B------:R-:W-:Y:S01]  /*0fd0*/  BSSY B0, `(.L_x_2195) ;  /* 0x0000054000007945 */ /* 0x000fe20003800000 */
[----:B------:R-:W-:-:S02]  /*0fe0*/  LEA.HI R3, R35, R35, RZ, 0x1 ;  /* 0x0000002323037211 */ /* 0x000fc400078f08ff */
[----:B------:R-:W-:Y:S02]  /*0ff0*/  LEA.HI R0, R0, c[0x0][0x1e0], RZ, 0x2 ;  /* 0x0000780000007a11 */ /* 0x000fe400078f10ff */
[----:B------:R-:W-:Y:S02]  /*1000*/  SHF.R.S32.HI R3, RZ, 0x1, R3 ;  /* 0x00000001ff037819 */ /* 0x000fe40000011403 */
[----:B------:R-:W-:-:S05]  /*1010*/  SHF.R.S32.HI R0, RZ, 0x2, R0 ;  /* 0x00000002ff007819 */ /* 0x000fca0000011400 */
[----:B------:R-:W-:Y:S01]  /*1020*/  IMAD R0, R36, R0, R3 ;  /* 0x0000000024007224 */ /* 0x000fe200078e0203 */
[----:B------:R-:W-:Y:S05]  /*1030*/  @!P6 BRA `(.L_x_2196) ;  /* 0x000004d00000e947 */ /* 0x000fea0003800000 */
[C---:B------:R-:W-:Y:S01]  /*1040*/  LEA R20, R0.reuse, 0x140, 0x1 ;  /* 0x0000014000147811 */ /* 0x040fe200078e08ff */
[C---:B------:R-:W-:Y:S01]  /*1050*/  IMAD.SHL.U32 R4, R0.reuse, 0x2, RZ ;  /* 0x0000000200047824 */ /* 0x040fe200078e00ff */
[----:B------:R-:W-:Y:S01]  /*1060*/  LEA.HI R0, R0, R0, RZ, 0x1 ;  /* 0x0000000000007211 */ /* 0x000fe200078f08ff */
[----:B------:R-:W-:Y:S02]  /*1070*/  BSSY B1, `(.L_x_2197) ;  /* 0x0000041000017945 */ /* 0x000fe40003800000 */
[--C-:B------:R-:W-:Y:S02]  /*1080*/  IMAD R31, R31, 0x2, R20.reuse ;  /* 0x000000021f1f7824 */ /* 0x100fe400078e0214 */
[C---:B------:R-:W-:Y:S01]  /*1090*/  IMAD R21, R5.reuse, 0x2, R20 ;  /* 0x0000000205157824 */ /* 0x040fe200078e0214 */
[----:B------:R-:W-:Y:S01]  /*10a0*/  LDS R4, [R4+0x140] ;  /* 0x0001400004047984 */ /* 0x000fe20000000800 */
[----:B------:R-:W-:-:S02]  /*10b0*/  IMAD R36, R5, 0x2, R31 ;  /* 0x0000000205247824 */ /* 0x000fc400078e021f */
[----:B------:R-:W-:Y:S01]  /*10c0*/  IMAD.SHL.U32 R0, R0, 0x2, RZ ;  /* 0x0000000200007824 */ /* 0x000fe200078e00ff */
[----:B0-----:R-:W0:Y:S04]  /*10d0*/  LDS R33, [R31] ;  /* 0x000000001f217984 */ /* 0x001e280000000800 */
[----:B------:R-:W-:Y:S01]  /*10e0*/  LDS R6, [R21] ;  /* 0x0000000015067984 */ /* 0x000fe20000000800 */
[----:B------:R-:W-:-:S03]  /*10f0*/  LOP3.LUT R8, R0, 0xfffffffc, RZ, 0xc0, !PT ;  /* 0xfffffffc00087812 */ /* 0x000fc600078ec0ff */
[----:B------:R-:W1:Y:S01]  /*1100*/  LDS R29, [R36] ;  /* 0x00000000241d7984 */ /* 0x000e620000000800 */
[----:B------:R-:W-:Y:S02]  /*1110*/  ISETP.GE.AND P0, PT, R8, c[0x0][0x1e0], PT ;  /* 0x0000780008007a0c */ /* 0x000fe40003f06270 */
[C-C-:B0-----:R-:W-:Y:S02]  /*1120*/  PRMT R32, R4.reuse, 0x5410, R33.reuse ;  /* 0x0000541004207816 */ /* 0x141fe40000000021 */
[----:B------:R-:W-:Y:S02]  /*1130*/  PRMT R33, R4, 0x7632, R33 ;  /* 0x0000763204217816 */ /* 0x000fe40000000021 */
[C-C-:B-1----:R-:W-:Y:S02]  /*1140*/  PRMT R28, R6.reuse, 0x5410, R29.reuse ;  /* 0x00005410061c7816 */ /* 0x142fe4000000001d */
[----:B------:R-:W-:-:S05]  /*1150*/  PRMT R29, R6, 0x7632, R29 ;  /* 0x00007632061d7816 */ /* 0x000fca000000001d */
[----:B------:R-:W-:Y:S05]  /*1160*/  @P0 BRA `(.L_x_2198) ;  /* 0x0000031000000947 */ /* 0x000fea0003800000 */
[----:B------:R-:W0:Y:S01]  /*1170*/  I2F R3, c[0x0][0x1e0] ;  /* 0x0000780000037b06 */ /* 0x000e220000201400 */
[----:B------:R-:W-:Y:S01]  /*1180*/  IADD3 R5, R8, 0x2, RZ ;  /* 0x0000000208057810 */ /* 0x000fe20007ffe0ff */
[--C-:B------:R-:W-:Y:S01]  /*1190*/  HADD2.F32 R12, -RZ, R29.reuse.H1_H1 ;  /* 0x3000001dff0c7230 */ /* 0x100fe20000004100 */
[----:B-----5:R-:W-:Y:S01]  /*11a0*/  IADD3 R0, -R146, c[0x0][0x1ec], RZ ;  /* 0x00007b0092007a10 */ /* 0x020fe20007ffe1ff */
        /* <DEDUP_REMOVED lines=10> */
[----:B------:R2:W3:Y:S01]  /*1250*/  MUFU.EX2 R9, -R4 ;  /* 0x8000000400097308 */ /* 0x0004e20000000800 */
[--C-:B0-----:R-:W-:Y:S01]  /*1260*/  HADD2.F32 R6, -RZ, R33.reuse.H1_H1 ;  /* 0x30000021ff067230 */ /* 0x101fe20000004100 */
[----:B-1----:R-:W-:Y:S01]  /*1270*/  FMUL.FTZ R3, R0, R7 ;  /* 0x0000000700037220 */ /* 0x002fe20000410000 */
[----:B--2---:R-:W-:-:S03]  /*1280*/  HADD2.F32 R4, -RZ, R33.H0_H0 ;  /* 0x20000021ff047230 */ /* 0x004fc60000004100 */
[----:B------:R-:W-:-:S04]  /*1290*/  FMUL.RZ R13, R3, 0.15915493667125701904 ;  /* 0x3e22f983030d7820 */ /* 0x000fc8000040c000 */
[----:B------:R-:W0:Y:S01]  /*12a0*/  MUFU.SIN R7, R13 ;  /* 0x0000000d00077308 */ /* 0x000e220000000400 */
[----:B---3--:R-:W-:-:S04]  /*12b0*/  FMUL.FTZ R0, R0, R9 ;  /* 0x0000000900007220 */ /* 0x008fc80000410000 */
[----:B------:R-:W-:-:S03]  /*12c0*/  FMUL.RZ R11, R0, 0.15915493667125701904 ;  /* 0x3e22f983000b7820 */ /* 0x000fc6000040c000 */
[----:B------:R-:W1:Y:S08]  /*12d0*/  MUFU.COS R5, R13 ;  /* 0x0000000d00057308 */ /* 0x000e700000000000 */
[----:B------:R-:W2:Y:S01]  /*12e0*/  MUFU.SIN R3, R11 ;  /* 0x0000000b00037308 */ /* 0x000ea20000000400 */
[C---:B0-----:R-:W-:Y:S02]  /*12f0*/  FMUL.FTZ R8, R7.reuse, R6 ;  /* 0x0000000607087220 */ /* 0x041fe40000410000 */
[----:B------:R-:W-:-:S05]  /*1300*/  FMUL.FTZ R9, R7, R12 ;  /* 0x0000000c07097220 */ /* 0x000fca0000410000 */
[----:B------:R-:W0:Y:S01]  /*1310*/  MUFU.COS R0, R11 ;  /* 0x0000000b00007308 */ /* 0x000e220000000000 */
[C---:B-1----:R-:W-:Y:S02]  /*1320*/  FMUL.FTZ R6, R5.reuse, R6 ;  /* 0x0000000605067220 */ /* 0x042fe40000410000 */
[-C--:B------:R-:W-:Y:S02]  /*1330*/  FFMA.FTZ R8, R5, R4.reuse, -R8 ;  /* 0x0000000405087223 */ /* 0x080fe40000010808 */
[----:B------:R-:W-:Y:S01]  /*1340*/  FFMA.FTZ R33, R7, R4, R6 ;  /* 0x0000000407217223 */ /* 0x000fe20000010006 */
[----:B------:R-:W-:Y:S01]  /*1350*/  HADD2.F32 R4, -RZ, R32.H1_H1 ;  /* 0x30000020ff047230 */ /* 0x000fe20000004100 */
[C---:B------:R-:W-:Y:S01]  /*1360*/  FMUL.FTZ R12, R5.reuse, R12 ;  /* 0x0000000c050c7220 */ /* 0x040fe20000410000 */
[----:B------:R-:W-:Y:S01]  /*1370*/  HADD2.F32 R6, -RZ, R28.H1_H1 ;  /* 0x3000001cff067230 */ /* 0x000fe20000004100 */
[-C--:B------:R-:W-:Y:S01]  /*1380*/  FFMA.FTZ R9, R5, R10.reuse, -R9 ;  /* 0x0000000a05097223 */ /* 0x080fe20000010809 */
[----:B------:R-:W-:Y:S01]  /*1390*/  HADD2.F32 R32, -RZ, R32.H0_H0 ;  /* 0x20000020ff207230 */ /* 0x000fe20000004100 */
[----:B------:R-:W-:Y:S01]  /*13a0*/  FFMA.FTZ R12, R7, R10, R12 ;  /* 0x0000000a070c7223 */ /* 0x000fe2000001000c */
[----:B------:R-:W-:Y:S01]  /*13b0*/  HADD2.F32 R28, -RZ, R28.H0_H0 ;  /* 0x2000001cff1c7230 */ /* 0x000fe20000004100 */
[----:B--2---:R-:W-:Y:S01]  /*13c0*/  FMUL.FTZ R5, R3, R4 ;  /* 0x0000000403057220 */ /* 0x004fe20000410000 */
[----:B------:R-:W-:Y:S01]  /*13d0*/  F2FP.PACK_AB R33, R33, R8 ;  /* 0x000000082121723e */ /* 0x000fe200000000ff */
[----:B------:R-:W-:Y:S01]  /*13e0*/  FMUL.FTZ R7, R3, R6 ;  /* 0x0000000603077220 */ /* 0x000fe20000410000 */
[----:B------:R-:W-:Y:S01]  /*13f0*/  F2FP.PACK_AB R29, R12, R9 ;  /* 0x000000090c1d723e */ /* 0x000fe200000000ff */
[----:B0-----:R-:W-:-:S02]  /*1400*/  FMUL.FTZ R4, R0, R4 ;  /* 0x0000000400047220 */ /* 0x001fc40000410000 */
[C---:B------:R-:W-:Y:S02]  /*1410*/  FMUL.FTZ R6, R0.reuse, R6 ;  /* 0x0000000600067220 */ /* 0x040fe40000410000 */
[C---:B------:R-:W-:Y:S02]  /*1420*/  FFMA.FTZ R5, R0.reuse, R32, -R5 ;  /* 0x0000002000057223 */ /* 0x040fe40000010805 */
[----:B------:R-:W-:Y:S02]  /*1430*/  FFMA.FTZ R7, R0, R28, -R7 ;  /* 0x0000001c00077223 */ /* 0x000fe40000010807 */
[C---:B------:R-:W-:Y:S02]  /*1440*/  FFMA.FTZ R32, R3.reuse, R32, R4 ;  /* 0x0000002003207223 */ /* 0x040fe40000010004 */
[----:B------:R-:W-:-:S03]  /*1450*/  FFMA.FTZ R28, R3, R28, R6 ;  /* 0x0000001c031c7223 */ /* 0x000fc60000010006 */
[----:B------:R-:W-:Y:S02]  /*1460*/  F2FP.PACK_AB R32, R32, R5 ;  /* 0x000000052020723e */ /* 0x000fe400000000ff */
[----:B------:R-:W-:Y:S02]  /*1470*/  F2FP.PACK_AB R28, R28, R7 ;  /* 0x000000071c1c723e */ /* 0x000fe400000000ff */
.L_x_2198:
[----:B------:R-:W-:Y:S05]  /*1480*/  BSYNC B1 ;  /* 0x0000000000017941 */ /* 0x000fea0003800000 */
.L_x_2197:
[C-C-:B------:R-:W-:Y:S02]  /*1490*/  PRMT R0, R28.reuse, 0x5410, R29.reuse ;  /* 0x000054101c007816 */ /* 0x140fe4000000001d */
[----:B------:R-:W-:Y:S02]  /*14a0*/  PRMT R3, R28, 0x7632, R29 ;  /* 0x000076321c037816 */ /* 0x000fe4000000001d */
[C-C-:B------:R-:W-:Y:S01]  /*14b0*/  PRMT R4, R32.reuse, 0x5410, R33.reuse ;  /* 0x0000541020047816 */ /* 0x140fe20000000021 */
[----:B------:R0:W-:Y:S04]  /*14c0*/  STS [R21], R0 ;  /* 0x0000000015007388 */ /* 0x0001e80000000800 */
[----:B------:R1:W-:Y:S04]  /*14d0*/  STS [R36], R3 ;  /* 0x0000000324007388 */ /* 0x0003e80000000800 */
[----:B------:R1:W-:Y:S01]  /*14e0*/  STS [R20], R4 ;  /* 0x0000000414007388 */ /* 0x0003e20000000800 */
[----:B0-----:R-:W-:-:S05]  /*14f0*/  PRMT R0, R32, 0x7632, R33 ;  /* 0x0000763220007816 */ /* 0x001fca0000000021 */
[----:B------:R1:W-:Y:S02]  /*1500*/  STS [R31], R0 ;  /* 0x000000001f007388 */ /* 0x0003e40000000800 */
.L_x_2196:
[----:B------:R-:W-:Y:S05]  /*1510*/  BSYNC B0 ;  /* 0x0000000000007941 */ /* 0x000fea0003800000 */
.L_x_2195:
[----:B------:R-:W-:Y:S06]  /*1520*/  BAR.SYNC.DEFER_BLOCKING 0x0 ;  /* 0x0000000000007b1d */ /* 0x000fec0000010000 */
[----:B0-----:R0:W2:Y:S04]  /*1530*/  @P6 LDS.64 R32, [R14] ;  /* 0x000000000e206984 */ /* 0x0010a80000000a00 */
[----:B------:R0:W3:Y:S04]  /*1540*/  @P6 LDS.64 R28, [R15] ;  /* 0x000000000f1c6984 */ /* 0x0000e80000000a00 */
[----:B------:R-:W-:Y:S06]  /*1550*/  BAR.SYNC.DEFER_BLOCKING 0x0 ;  /* 0x0000000000007b1d */ /* 0x000fec0000010000 */
[----:B------:R-:W-:Y:S05]  /*1560*/  BRA `(.L_x_2193) ;  /* 0x0000035000007947 */ /* 0x000fea0003800000 */
.L_x_2192:
[----:B-1----:R-:W-:Y:S01]  /*1570*/  ISETP.GE.AND P0, PT, R0, c[0x0][0x1e0], PT ;  /* 0x0000780000007a0c */ /* 0x002fe20003f06270 */
[----:B------:R-:W-:-:S12]  /*1580*/  BSSY B0, `(.L_x_2193) ;  /* 0x0000033000007945 */ /* 0x000fd80003800000 */
[----:B------:R-:W-:Y:S05]  /*1590*/  @P0 BRA `(.L_x_2199) ;  /* 0x0000031000000947 */ /* 0x000fea0003800000 */
[----:B------:R-:W0:Y:S01]  /*15a0*/  I2F R6, c[0x0][0x1e0] ;  /* 0x0000780000067b06 */ /* 0x000e220000201400 */
[----:B------:R-:W-:Y:S01]  /*15b0*/  IADD3 R4, R0, 0x2, RZ ;  /* 0x0000000200047810 */ /* 0x000fe20007ffe0ff */
[--C-:B------:R-:W-:Y:S01]  /*15c0*/  HADD2.F32 R13, -RZ, R29.reuse.H1_H1 ;  /* 0x3000001dff0d7230 */ /* 0x100fe20000004100 */
[----:B-----5:R-:W-:Y:S01]  /*15d0*/  IADD3 R8, -R146, c[0x0][0x1ec], RZ ;  /* 0x00007b0092087a10 */ /* 0x020fe20007ffe1ff */
[----:B------:R-:W-:Y:S02]  /*15e0*/  HADD2.F32 R12, -RZ, R29.H0_H0 ;  /* 0x2000001dff0c7230 */ /* 0x000fe40000004100 */
[----:B------:R-:W-:Y:S02]  /*15f0*/  HADD2.F32 R11, -RZ, R33.H0_H0 ;  /* 0x20000021ff0b7230 */ /* 0x000fe40000004100 */
        /* <DEDUP_REMOVED lines=18> */
[C---:B0-----:R-:W-:Y:S02]  /*1720*/  FMUL.FTZ R5, R7.reuse, R13 ;  /* 0x0000000d07057220 */ /* 0x041fe40000410000 */
[----:B------:R-:W-:-:S05]  /*1730*/  FMUL.FTZ R3, R7, R8 ;  /* 0x0000000807037220 */ /* 0x000fca0000410000 */
[----:B------:R0:W3:Y:S01]  /*1740*/  MUFU.COS R0, R9 ;  /* 0x0000000900007308 */ /* 0x0000e20000000000 */
[C---:B-1----:R-:W-:Y:S01]  /*1750*/  FFMA.FTZ R29, R6.reuse, R12, -R5 ;  /* 0x0000000c061d7223 */ /* 0x042fe20000010805 */
[--C-:B------:R-:W-:Y:S01]  /*1760*/  HADD2.F32 R5, -RZ, R32.reuse.H1_H1 ;  /* 0x30000020ff057230 */ /* 0x100fe20000004100 */
[C---:B------:R-:W-:Y:S01]  /*1770*/  FMUL.FTZ R8, R6.reuse, R8 ;  /* 0x0000000806087220 */ /* 0x040fe20000410000 */
[----:B------:R-:W-:Y:S01]  /*1780*/  HADD2.F32 R32, -RZ, R32.H0_H0 ;  /* 0x20000020ff207230 */ /* 0x000fe20000004100 */
[C---:B------:R-:W-:Y:S02]  /*1790*/  FMUL.FTZ R10, R6.reuse, R13 ;  /* 0x0000000d060a7220 */ /* 0x040fe40000410000 */
[-C--:B------:R-:W-:Y:S01]  /*17a0*/  FFMA.FTZ R33, R6, R11.reuse, -R3 ;  /* 0x0000000b06217223 */ /* 0x080fe20000010803 */
[--C-:B0-----:R-:W-:Y:S01]  /*17b0*/  HADD2.F32 R9, -RZ, R28.reuse.H1_H1 ;  /* 0x3000001cff097230 */ /* 0x101fe20000004100 */
[C---:B------:R-:W-:Y:S01]  /*17c0*/  FFMA.FTZ R8, R7.reuse, R11, R8 ;  /* 0x0000000b07087223 */ /* 0x040fe20000010008 */
[----:B------:R-:W-:Y:S01]  /*17d0*/  HADD2.F32 R28, -RZ, R28.H0_H0 ;  /* 0x2000001cff1c7230 */ /* 0x000fe20000004100 */
[----:B------:R-:W-:-:S02]  /*17e0*/  FFMA.FTZ R10, R7, R12, R10 ;  /* 0x0000000c070a7223 */ /* 0x000fc4000001000a */
[----:B--2---:R-:W-:Y:S01]  /*17f0*/  FMUL.FTZ R3, R4, R5 ;  /* 0x0000000504037220 */ /* 0x004fe20000410000 */
[----:B------:R-:W-:Y:S01]  /*1800*/  F2FP.PACK_AB R33, R8, R33 ;  /* 0x000000210821723e */ /* 0x000fe200000000ff */
[----:B------:R-:W-:Y:S01]  /*1810*/  FMUL.FTZ R7, R4, R9 ;  /* 0x0000000904077220 */ /* 0x000fe20000410000 */
[----:B------:R-:W-:Y:S01]  /*1820*/  F2FP.PACK_AB R29, R10, R29 ;  /* 0x0000001d0a1d723e */ /* 0x000fe200000000ff */
[C---:B---3--:R-:W-:Y:S02]  /*1830*/  FMUL.FTZ R5, R0.reuse, R5 ;  /* 0x0000000500057220 */ /* 0x048fe40000410000 */
[C---:B------:R-:W-:Y:S02]  /*1840*/  FMUL.FTZ R9, R0.reuse, R9 ;  /* 0x0000000900097220 */ /* 0x040fe40000410000 */
[C---:B------:R-:W-:Y:S02]  /*1850*/  FFMA.FTZ R3, R0.reuse, R32, -R3 ;  /* 0x0000002000037223 */ /* 0x040fe40000010803 */
[----:B------:R-:W-:-:S02]  /*1860*/  FFMA.FTZ R7, R0, R28, -R7 ;  /* 0x0000001c00077223 */ /* 0x000fc40000010807 */
[C---:B------:R-:W-:Y:S02]  /*1870*/  FFMA.FTZ R32, R4.reuse, R32, R5 ;  /* 0x0000002004207223 */ /* 0x040fe40000010005 */
[----:B------:R-:W-:-:S03]  /*1880*/  FFMA.FTZ R28, R4, R28, R9 ;  /* 0x0000001c041c7223 */ /* 0x000fc60000010009 */
[----:B------:R-:W-:Y:S02]  /*1890*/  F2FP.PACK_AB R32, R32, R3 ;  /* 0x000000032020723e */ /* 0x000fe400000000ff */
[----:B------:R-:W-:Y:S02]  /*18a0*/  F2FP.PACK_AB R28, R28, R7 ;  /* 0x000000071c1c723e */ /* 0x000fe400000000ff */
.L_x_2199:
[----:B------:R-:W-:Y:S05]  /*18b0*/  BSYNC B0 ;  /* 0x0000000000007941 */ /* 0x000fea0003800000 */
.L_x_2193:
[----:B0-----:R-:W-:Y:S01]  /*18c0*/  ISETP.GT.AND P0, PT, R18, 0x1f, PT ;  /* 0x0000001f1200780c */ /* 0x001fe20003f04270 */
[----:B------:R-:W-:Y:S01]  /*18d0*/  BSSY B0, `(.L_x_2200) ;  /* 0x0000025000007945 */ /* 0x000fe20003800000 */
[----:B-1----:R-:W-:-:S11]  /*18e0*/  IMAD.MOV.U32 R3, RZ, RZ, RZ ;  /* 0x000000ffff037224 */ /* 0x002fd600078e00ff */
[----:B------:R-:W-:Y:S05]  /*18f0*/  @P0 BRA `(.L_x_2201) ;  /* 0x0000022000000947 */ /* 0x000fea0003800000 */
[----:B--2---:R0:W-:Y:S01]  /*1900*/  STS.64 [R18.X8+0x40], R32 ;  /* 0x0000402012007388 */ /* 0x0041e20000008a00 */
[----:B---3--:R-:W-:Y:S01]  /*1910*/  HMUL2 R14, R33, R29 ;  /* 0x0000001d210e7232 */ /* 0x008fe20000000000 */
[----:B------:R-:W-:Y:S01]  /*1920*/  ISETP.GT.AND P0, PT, R18, 0x17, PT ;  /* 0x000000171200780c */ /* 0x000fe20003f04270 */
[----:B------:R-:W-:Y:S04]  /*1930*/  BSSY B1, `(.L_x_2202) ;  /* 0x0000011000017945 */ /* 0x000fe80003800000 */
[----:B------:R-:W-:-:S10]  /*1940*/  HFMA2.MMA R14, R32, R28, R14 ;  /* 0x0000001c200e7235 */ /* 0x000fd4000000000e */
[--C-:B------:R-:W-:Y:S02]  /*1950*/  HADD2.F32 R6, -RZ, R14.reuse.H0_H0 ;  /* 0x2000000eff067230 */ /* 0x100fe40000004100 */
[----:B------:R-:W-:Y:S01]  /*1960*/  HADD2.F32 R7, -RZ, R14.H1_H1 ;  /* 0x3000000eff077230 */ /* 0x000fe20000004100 */
[----:B------:R-:W-:Y:S05]  /*1970*/  @P0 BRA `(.L_x_2203) ;  /* 0x000000c000000947 */ /* 0x000fea0003800000 */
[----:B0-----:R-:W-:Y:S01]  /*1980*/  LEA.HI R0, R18, R18, RZ, 0x1 ;  /* 0x0000001212007211 */ /* 0x001fe200078f08ff */
[----:B------:R-:W-:-:S03]  /*1990*/  IMAD.MOV.U32 R5, RZ, RZ, 0x2 ;  /* 0x00000002ff057424 */ /* 0x000fc600078e00ff */
[C---:B------:R-:W-:Y:S01]  /*19a0*/  LOP3.LUT R3, R0.reuse, 0x3ffffffe, RZ, 0xc0, !PT ;  /* 0x3ffffffe00037812 */ /* 0x040fe200078ec0ff */
[----:B------:R-:W-:-:S04]  /*19b0*/  IMAD.SHL.U32 R4, R0, 0x4, RZ ;  /* 0x0000000400047824 */ /* 0x000fc800078e00ff */
[----:B------:R-:W-:Y:S01]  /*19c0*/  IMAD.IADD R0, R18, 0x1, -R3 ;  /* 0x0000000112007824 */ /* 0x000fe200078e0a03 */
[----:B------:R-:W-:-:S03]  /*19d0*/  LOP3.LUT R3, R4, 0xfffffff8, RZ, 0xc0, !PT ;  /* 0xfffffff804037812 */ /* 0x000fc600078ec0ff */
[----:B------:R-:W-:Y:S02]  /*19e0*/  IMAD R0, R23, 0x2, R0 ;  /* 0x0000000217007824 */ /* 0x000fe400078e0200 */
[----:B------:R-:W-:Y:S02]  /*19f0*/  IMAD.IADD R3, R30, 0x1, R3 ;  /* 0x000000011e037824 */ /* 0x000fe400078e0203 */
[----:B------:R-:W-:-:S04]  /*1a00*/  IMAD.SHL.U32 R0, R0, 0x4, RZ ;  /* 0x0000000400007824 */ /* 0x000fc800078e00ff */
[----:B------:R-:W-:-:S04]  /*1a10*/  IMAD R0, R3, c[0x0][0x1d4], R0 ;  /* 0x0000750003007a24 */ /* 0x000fc800078e0200 */
[----:B------:R-:W-:-:S05]  /*1a20*/  IMAD.WIDE R4, R0, R5, c[0x0][0x198] ;  /* 0x0000660000047625 */ /* 0x000fca00078e0205 */
[----:B------:R0:W-:Y:S02]  /*1a30*/  STG.E.64 [R4.64], R28 ;  /* 0x0000001c04007986 */ /* 0x0001e4000c101b24 */
.L_x_2203:
[----:B0-----:R-:W-:Y:S05]  /*1a40*/  BSYNC B1 ;  /* 0x0000000000017941 */ /* 0x001fea0003800000 */
.L_x_2202:
[----:B------:R-:W-:Y:S01]  /*1a50*/  FADD.FTZ R6, R6, R7 ;  /* 0x0000000706067221 */ /* 0x000fe20000010000 */
[----:B------:R-:W-:Y:S05]  /*1a60*/  BRA.DIV ~URZ, `(.L_x_2204) ;  /* 0x000050927f007947 */ /* 0x000fea000b800000 */
[----:B------:R0:W1:Y:S02]  /*1a70*/  SHFL.BFLY PT, R0, R6, 0x10, 0x1f ;  /* 0x0e001f0006007f89 */ /* 0x00006400000e0000 */
.L_x_2290:
[----:B-1----:R-:W-:Y:S01]  /*1a80*/  FADD.FTZ R9, R6, R0 ;  /* 0x0000000006097221 */ /* 0x002fe20000010000 */
[----:B------:R-:W-:Y:S05]  /*1a90*/  BRA.DIV ~URZ, `(.L_x_2205) ;  /* 0x000050c27f007947 */ /* 0x000fea000b800000 */
[----:B------:R-:W1:Y:S02]  /*1aa0*/  SHFL.BFLY PT, R0, R9, 0x8, 0x1f ;  /* 0x0d001f0009007f89 */ /* 0x000e6400000e0000 */
[----:B-1----:R-:W-:-:S05]  /*1ab0*/  FADD.FTZ R0, R9, R0 ;  /* 0x0000000009007221 */ /* 0x002fca0000010000 */
[----:B------:R-:W1:Y:S02]  /*1ac0*/  SHFL.BFLY PT, R3, R0, 0x4, 0x1f ;  /* 0x0c801f0000037f89 */ /* 0x000e6400000e0000 */
[----:B-1----:R-:W-:-:S05]  /*1ad0*/  FADD.FTZ R3, R0, R3 ;  /* 0x0000000300037221 */ /* 0x002fca0000010000 */
[----:B------:R-:W1:Y:S02]  /*1ae0*/  SHFL.BFLY PT, R4, R3, 0x2, 0x1f ;  /* 0x0c401f0003047f89 */ /* 0x000e6400000e0000 */
[----:B01----:R-:W-:-:S05]  /*1af0*/  FADD.FTZ R6, R3, R4 ;  /* 0x0000000403067221 */ /* 0x003fca0000010000 */
[----:B------:R0:W1:Y:S02]  /*1b00*/  SHFL.BFLY PT, R5, R6, 0x1, 0x1f ;  /* 0x0c201f0006057f89 */ /* 0x00006400000e0000 */
.L_x_2291:
[----:B-1----:R-:W-:Y:S02]  /*1b10*/  FADD.FTZ R3, R5, R6 ;  /* 0x0000000605037221 */ /* 0x002fe40000010000 */
.L_x_2201:
[----:B------:R-:W-:Y:S05]  /*1b20*/  BSYNC B0 ;  /* 0x0000000000007941 */ /* 0x000fea0003800000 */
.L_x_2200:
[----:B------:R-:W-:-:S13]  /*1b30*/  ISETP.NE.AND P0, PT, R18, RZ, PT ;  /* 0x000000ff1200720c */ /* 0x000fda0003f05270 */
[----:B------:R-:W-:Y:S01]  /*1b40*/  @P0 IMAD.MOV.U32 R0, RZ, RZ, -0x800001 ;  /* 0xff7fffffff000424 */ /* 0x000fe200078e00ff */
[----:B------:R-:W-:Y:S05]  /*1b50*/  @P0 BRA `(.L_x_2206) ;  /* 0x000000e000000947 */ /* 0x000fea0003800000 */
[----:B------:R-:W-:Y:S01]  /*1b60*/  ISETP.NE.U32.AND P0, PT, RZ, c[0x0][0x218], PT ;  /* 0x00008600ff007a0c */ /* 0x000fe20003f05070 */
[----:B------:R-:W-:Y:S02]  /*1b70*/  IMAD.IADD R7, R17, 0x1, -R144 ;  /* 0x0000000111077824 */ /* 0x000fe400078e0a90 */
[----:B------:R-:W-:Y:S01]  /*1b80*/  FMUL.FTZ R0, R3, c[0x0][0x1f0] ;  /* 0x00007c0003007a20 */ /* 0x000fe20000410000 */
[----:B------:R-:W-:-:S13]  /*1b90*/  ISETP.NE.AND.EX P0, PT, RZ, c[0x0][0x21c], PT, P0 ;  /* 0x00008700ff007a0c */ /* 0x000fda0003f05300 */
[----:B------:R-:W-:Y:S05]  /*1ba0*/  @!P0 BRA `(.L_x_2207) ;  /* 0x0000008000008947 */ /* 0x000fea0003800000 */
[----:B-----5:R-:W-:Y:S01]  /*1bb0*/  IADD3 R4, -R146, R17, RZ ;  /* 0x0000001192047210 */ /* 0x020fe20007ffe1ff */
[----:B------:R-:W-:-:S04]  /*1bc0*/  IMAD.MOV.U32 R5, RZ, RZ, 0x2 ;  /* 0x00000002ff057424 */ /* 0x000fc800078e00ff */
[----:B------:R-:W-:-:S04]  /*1bd0*/  IMAD R3, R19, c[0x0][0x220], R4 ;  /* 0x0000880013037a24 */ /* 0x000fc800078e0204 */
[----:B------:R-:W-:-:S04]  /*1be0*/  IMAD R4, R3, c[0x0][0x220], R4 ;  /* 0x0000880003047a24 */ /* 0x000fc800078e0204 */
[----:B------:R-:W-:-:S06]  /*1bf0*/  IMAD.WIDE R4, R4, R5, c[0x0][0x218] ;  /* 0x0000860004047625 */ /* 0x000fcc00078e0205 */
[----:B------:R-:W4:Y:S02]  /*1c00*/  LDG.E.U16 R4, [R4.64] ;  /* 0x0000002404047981 */ /* 0x000f24000c1e1500 */
[----:B----4-:R-:W-:-:S05]  /*1c10*/  HADD2.F32 R3, -RZ, R4.H0_H0 ;  /* 0x20000004ff037230 */ /* 0x010fca0000004100 */
[----:B------:R-:W-:-:S05]  /*1c20*/  FADD.FTZ R0, R0, R3 ;  /* 0x0000000300007221 */ /* 0x000fca0000010000 */
.L_x_2207:
[----:B------:R1:W-:Y:S02]  /*1c30*/  STS [R7.X4+0x140], R0 ;  /* 0x0001400007007388 */ /* 0x0003e40000004800 */
.L_x_2206:
[----:B------:R-:W-:Y:S02]  /*1c40*/  WARPSYNC 0xffffffff ;  /* 0xffffffff00007948 */ /* 0x000fe40003800000 */
[----:B------:R-:W-:Y:S01]  /*1c50*/  IADD3 R3, R17, 0x1f, -R144 ;  /* 0x0000001f11037810 */ /* 0x000fe20007ffe890 */
[----:B------:R-:W-:Y:S01]  /*1c60*/  IMAD.IADD R152, R144, 0x1, R18 ;  /* 0x0000000190987824 */ /* 0x000fe200078e0212 */
[----:B------:R-:W-:Y:S01]  /*1c70*/  BAR.SYNC.DEFER_BLOCKING 0x0 ;  /* 0x0000000000007b1d */ /* 0x000fe20000010000 */
[----:B------:R-:W-:Y:S01]  /*1c80*/  IMAD R20, R34, c[0x0][0x1d0], R19 ;  /* 0x0000740022147a24 */ /* 0x000fe200078e0213 */
[----:B------:R-:W-:-:S03]  /*1c90*/  SHF.R.S32.HI R4, RZ, 0x1f, R3 ;  /* 0x0000001fff047819 */ /* 0x000fc60000011403 */
[----:B------:R-:W-:Y:S01]  /*1ca0*/  IMAD R20, R20, 0x60, RZ ;  /* 0x0000006014147824 */ /* 0x000fe200078e02ff */
[----:B------:R-:W-:Y:S01]  /*1cb0*/  LEA.HI R4, R4, R3, RZ, 0x5 ;  /* 0x0000000304047211 */ /* 0x000fe200078f28ff */
[----:B------:R-:W-:Y:S03]  /*1cc0*/  BSSY B0, `(.L_x_2208) ;  /* 0x00001d4000007945 */ /* 0x000fe60003800000 */
[----:B------:R-:W-:-:S05]  /*1cd0*/  LOP3.LUT R3, R4, 0xffffffe0, RZ, 0xc0, !PT ;  /* 0xffffffe004037812 */ /* 0x000fca00078ec0ff */
[----:B------:R-:W-:-:S05]  /*1ce0*/  IMAD.IADD R3, R144, 0x1, R3 ;  /* 0x0000000190037824 */ /* 0x000fca00078e0203 */
[----:B------:R-:W-:-:S13]  /*1cf0*/  ISETP.GE.AND P0, PT, R152, R3, PT ;  /* 0x000000039800720c */ /* 0x000fda0003f06270 */
[----:B------:R-:W-:Y:S05]  /*1d00*/  @P0 BRA `(.L_x_2209) ;  /* 0x00001cf000000947 */ /* 0x000fea0003800000 */
[----:B------:R-:W-:Y:S01]  /*1d10*/  IABS R21, c[0x0][0x1d4] ;  /* 0x0000750000157a13 */ /* 0x000fe20000000000 */
[----:B01----:R-:W0:Y:S01]  /*1d20*/  LDS.128 R4, [0x40] ;  /* 0x00004000ff047984 */ /* 0x003e220000000c00 */
[----:B------:R-:W-:Y:S02]  /*1d30*/  IMAD.MOV.U32 R147, RZ, RZ, c[0x0][0x1e8] ;  /* 0x00007a00ff937624 */ /* 0x000fe400078e00ff */
[----:B------:R-:W1:Y:S01]  /*1d40*/  I2F.RP R27, R21 ;  /* 0x00000015001b7306 */ /* 0x000e620000209400 */
[----:B------:R-:W4:Y:S01]  /*1d50*/  LDS.128 R8, [0x50] ;  /* 0x00005000ff087984 */ /* 0x000f220000000c00 */
[----:B------:R-:W-:Y:S01]  /*1d60*/  IMAD.MOV.U32 R145, RZ, RZ, c[0x0][0x1d4] ;  /* 0x00007500ff917624 */ /* 0x000fe200078e00ff */
[----:B------:R-:W-:Y:S02]  /*1d70*/  IADD3 R147, R147, c[0x0][0x210], RZ ;  /* 0x0000840093937a10 */ /* 0x000fe40007ffe0ff */
[----:B------:R-:W3:Y:S01]  /*1d80*/  LDS.128 R12, [0x60] ;  /* 0x00006000ff0c7984 */ /* 0x000ee20000000c00 */
[----:B------:R-:W-:-:S03]  /*1d90*/  IMAD R145, R145, 0x60, RZ ;  /* 0x0000006091917824 */ /* 0x000fc600078e02ff */
[----:B---3--:R-:W3:Y:S04]  /*1da0*/  LDS.128 R28, [0x70] ;  /* 0x00007000ff1c7984 */ /* 0x008ee80000000c00 */
[----:B--2---:R-:W2:Y:S01]  /*1db0*/  LDS.128 R32, [0x80] ;  /* 0x00008000ff207984 */ /* 0x004ea20000000c00 */
[----:B-1----:R-:W1:Y:S03]  /*1dc0*/  MUFU.RCP R27, R27 ;  /* 0x0000001b001b7308 */ /* 0x002e660000001000 */
[----:B------:R-:W0:Y:S04]  /*1dd0*/  LDS.128 R36, [0x90] ;  /* 0x00009000ff247984 */ /* 0x000e280000000c00 */
[----:B------:R-:W0:Y:S04]  /*1de0*/  LDS.128 R40, [0xa0] ;  /* 0x0000a000ff287984 */ /* 0x000e280000000c00 */
[----:B------:R-:W0:Y:S04]  /*1df0*/  LDS.128 R44, [0xb0] ;  /* 0x0000b000ff2c7984 */ /* 0x000e280000000c00 */
[----:B------:R-:W0:Y:S01]  /*1e00*/  LDS.128 R48, [0xc0] ;  /* 0x0000c000ff307984 */ /* 0x000e220000000c00 */
[----:B-1----:R-:W-:-:S03]  /*1e10*/  IADD3 R80, R27, 0xffffffe, RZ ;  /* 0x0ffffffe1b507810 */ /* 0x002fc60007ffe0ff */
[----:B------:R-:W1:Y:S01]  /*1e20*/  LDS.128 R52, [0xd0] ;  /* 0x0000d000ff347984 */ /* 0x000e620000000c00 */
[----:B------:R4:W3:Y:S03]  /*1e30*/  F2I.FTZ.U32.TRUNC.NTZ R81, R80 ;  /* 0x0000005000517305 */ /* 0x0008e6000021f000 */
[----:B------:R-:W0:Y:S04]  /*1e40*/  LDS.128 R56, [0xe0] ;  /* 0x0000e000ff387984 */ /* 0x000e280000000c00 */
[----:B------:R-:W0:Y:S04]  /*1e50*/  LDS.128 R60, [0xf0] ;  /* 0x0000f000ff3c7984 */ /* 0x000e280000000c00 */
[----:B------:R-:W0:Y:S01]  /*1e60*/  LDS.128 R64, [0x100] ;  /* 0x00010000ff407984 */ /* 0x000e220000000c00 */
[----:B----4-:R-:W-:-:S03]  /*1e70*/  IMAD.MOV.U32 R80, RZ, RZ, RZ ;  /* 0x000000ffff507224 */ /* 0x010fc600078e00ff */
[----:B------:R-:W4:Y:S01]  /*1e80*/  LDS.128 R68, [0x110] ;  /* 0x00011000ff447984 */ /* 0x000f220000000c00 */
[----:B---3--:R-:W-:-:S03]  /*1e90*/  IMAD.MOV R82, RZ, RZ, -R81 ;  /* 0x000000ffff527224 */ /* 0x008fc600078e0a51 */
[----:B------:R-:W3:Y:S01]  /*1ea0*/  LDS.128 R72, [0x120] ;  /* 0x00012000ff487984 */ /* 0x000ee20000000c00 */
[----:B------:R-:W-:-:S03]  /*1eb0*/  IMAD R27, R82, R21, RZ ;  /* 0x00000015521b7224 */ /* 0x000fc600078e02ff */
[----:B------:R-:W0:Y:S01]  /*1ec0*/  LDS.128 R76, [0x130] ;  /* 0x00013000ff4c7984 */ /* 0x000e220000000c00 */
[----:B--2---:R-:W-:-:S04]  /*1ed0*/  IMAD.HI.U32 R27, R81, R27, R80 ;  /* 0x0000001b511b7227 */ /* 0x004fc800078e0050 */
.L_x_2244:
[----:B------:R-:W-:Y:S01]  /*1ee0*/  ISETP.NE.U32.AND P0, PT, RZ, c[0x0][0x200], PT ;  /* 0x00008000ff007a0c */ /* 0x000fe20003f05070 */
[----:B0-2---:R-:W-:-:S03]  /*1ef0*/  IMAD R151, R2, c[0x0][0x1d4], RZ ;  /* 0x0000750002977a24 */ /* 0x005fc600078e02ff */
[----:B------:R-:W-:-:S13]  /*1f00*/  ISETP.NE.AND.EX P0, PT, RZ, c[0x0][0x204], PT, P0 ;  /* 0x00008100ff007a0c */ /* 0x000fda0003f05300 */
[----:B------:R-:W-:Y:S02]  /*1f10*/  @P0 SHF.R.S32.HI R149, RZ, 0x1f, R152 ;  /* 0x0000001fff950819 */ /* 0x000fe40000011498 */
[--C-:B------:R-:W-:Y:S02]  /*1f20*/  @P0 SHF.R.S32.HI R150, RZ, 0x1f, R151.reuse ;  /* 0x0000001fff960819 */ /* 0x100fe40000011497 */
[----:B------:R-:W-:-:S04]  /*1f30*/  @P0 IADD3 R148, P1, P2, R152, c[0x0][0x200], R151 ;  /* 0x0000800098940a10 */ /* 0x000fc80007a3e097 */
[----:B------:R-:W-:-:S05]  /*1f40*/  @P0 IADD3.X R149, R149, c[0x0][0x204], R150, P1, P2 ;  /* 0x0000810095950a10 */ /* 0x000fca0000fe4496 */
[----:B----4-:R2:W4:Y:S01]  /*1f50*/  @P0 LDG.E.U8 R148, [R148.64] ;  /* 0x0000002494940981 */ /* 0x010522000c1e1100 */
[----:B------:R-:W-:Y:S01]  /*1f60*/  IABS R154, R152 ;  /* 0x00000098009a7213 */ /* 0x000fe20000000000 */
[----:B------:R-:W-:Y:S01]  /*1f70*/  BSSY B1, `(.L_x_2210) ;  /* 0x0000024000017945 */ /* 0x000fe20003800000 */
[----:B------:R-:W-:Y:S02]  /*1f80*/  IABS R156, c[0x0][0x1d4] ;  /* 0x00007500009c7a13 */ /* 0x000fe40000000000 */
[----:B------:R-:W-:Y:S01]  /*1f90*/  ISETP.GE.AND P2, PT, R152, RZ, PT ;  /* 0x000000ff9800720c */ /* 0x000fe20003f46270 */
[----:B------:R-:W-:-:S04]  /*1fa0*/  IMAD.HI.U32 R150, R27, R154, RZ ;  /* 0x0000009a1b967227 */ /* 0x000fc800078e00ff */
[----:B------:R-:W-:-:S04]  /*1fb0*/  IMAD.MOV R153, RZ, RZ, -R150 ;  /* 0x000000ffff997224 */ /* 0x000fc800078e0a96 */
[----:B------:R-:W-:-:S05]  /*1fc0*/  IMAD R153, R156, R153, R154 ;  /* 0x000000999c997224 */ /* 0x000fca00078e029a */
[----:B------:R-:W-:-:S13]  /*1fd0*/  ISETP.GT.U32.AND P1, PT, R21, R153, PT ;  /* 0x000000991500720c */ /* 0x000fda0003f24070 */
[----:B------:R-:W-:-:S05]  /*1fe0*/  @!P1 IMAD.IADD R153, R153, 0x1, -R156 ;  /* 0x0000000199999824 */ /* 0x000fca00078e0a9c */
[----:B------:R-:W-:-:S13]  /*1ff0*/  ISETP.GT.U32.AND P1, PT, R21, R153, PT ;  /* 0x000000991500720c */ /* 0x000fda0003f24070 */
[----:B------:R-:W-:Y:S01]  /*2000*/  @!P1 IMAD.IADD R153, R153, 0x1, -R156 ;  /* 0x0000000199999824 */ /* 0x000fe200078e0a9c */
[----:B------:R-:W-:-:S03]  /*2010*/  ISETP.NE.AND P1, PT, RZ, c[0x0][0x1d4], PT ;  /* 0x00007500ff007a0c */ /* 0x000fc60003f25270 */
[----:B------:R-:W-:-:S10]  /*2020*/  @!P2 IMAD.MOV R153, RZ, RZ, -R153 ;  /* 0x000000ffff99a224 */ /* 0x000fd400078e0a99 */
[----:B------:R-:W-:-:S04]  /*2030*/  @!P1 LOP3.LUT R153, RZ, c[0x0][0x1d4], RZ, 0x33, !PT ;  /* 0x00007500ff999a12 */ /* 0x000fc800078e33ff */
[----:B--2---:R-:W-:Y:S02]  /*2040*/  IADD3 R149, P1, R153, R151, RZ ;  /* 0x0000009799957210 */ /* 0x004fe40007f3e0ff */
[----:B----4-:R-:W-:Y:S02]  /*2050*/  ISETP.NE.AND P0, PT, R148, RZ, P0 ;  /* 0x000000ff9400720c */ /* 0x010fe40000705270 */
[----:B------:R-:W-:-:S04]  /*2060*/  SHF.R.S32.HI R148, RZ, 0x1f, R153 ;  /* 0x0000001fff947819 */ /* 0x000fc80000011499 */
[----:B------:R-:W-:Y:S02]  /*2070*/  LEA.HI.X.SX32 R150, R151, R148, 0x1, P1 ;  /* 0x0000009497967211 */ /* 0x000fe400008f0eff */
[----:B------:R-:W-:Y:S02]  /*2080*/  ISETP.GE.AND P1, PT, R152, R17, PT ;  /* 0x000000119800720c */ /* 0x000fe40003f26270 */
[----:B------:R-:W-:-:S04]  /*2090*/  LEA R148, P2, R149, c[0x0][0x1a8], 0x2 ;  /* 0x00006a0095947a11 */ /* 0x000fc800078410ff */
[----:B------:R-:W-:-:S07]  /*20a0*/  LEA.HI.X R149, R149, c[0x0][0x1ac], R150, 0x2, P2 ;  /* 0x00006b0095957a11 */ /* 0x000fce00010f1496 */
[----:B---3-5:R-:W-:Y:S05]  /*20b0*/  @P1 BRA `(.L_x_2211) ;  /* 0x000000f000001947 */ /* 0x028fea0003800000 */
[----:B------:R-:W-:-:S05]  /*20c0*/  IMAD.SHL.U32 R81, R153, 0x8, RZ ;  /* 0x0000000899517824 */ /* 0x000fca00078e00ff */
[----:B------:R-:W-:-:S13]  /*20d0*/  ISETP.GE.AND P2, PT, R81, R145, PT ;  /* 0x000000915100720c */ /* 0x000fda0003f46270 */
[----:B------:R-:W2:Y:S02]  /*20e0*/  @!P2 LDG.E R80, [R148.64] ;  /* 0x000000249450a981 */ /* 0x000ea4000c1e1900 */
[----:B--2---:R-:W-:-:S04]  /*20f0*/  @!P2 IMAD R80, R80, c[0x0][0x1d8], RZ ;  /* 0x000076005050aa24 */ /* 0x004fc800078e02ff */
[----:B------:R-:W-:-:S04]  /*2100*/  @!P2 IMAD R80, R80, 0x60, RZ ;  /* 0x000000605050a824 */ /* 0x000fc800078e02ff */
[----:B------:R-:W-:Y:S02]  /*2110*/  @!P2 IMAD R80, R80, c[0x0][0x1d4], R81 ;  /* 0x000075005050aa24 */ /* 0x000fe400078e0251 */
[----:B------:R-:W-:-:S05]  /*2120*/  @!P2 IMAD R81, R20, c[0x0][0x1d4], RZ ;  /* 0x000075001451aa24 */ /* 0x000fca00078e02ff */
[----:B------:R-:W-:Y:S02]  /*2130*/  @!P2 SHF.R.S32.HI R83, RZ, 0x1f, R81 ;  /* 0x0000001fff53a819 */ /* 0x000fe40000011451 */
[----:B------:R-:W-:-:S04]  /*2140*/  @!P2 IADD3 R81, P3, R80, R81, RZ ;  /* 0x000000515051a210 */ /* 0x000fc80007f7e0ff */
[----:B------:R-:W-:Y:S02]  /*2150*/  @!P2 LEA.HI.X.SX32 R80, R80, R83, 0x1, P3 ;  /* 0x000000535050a211 */ /* 0x000fe400018f0eff */
[----:B------:R-:W-:Y:S01]  /*2160*/  @!P2 LEA R150, P3, R81, c[0x0][0x198], 0x1 ;  /* 0x000066005196aa11 */ /* 0x000fe200078608ff */
[----:B------:R-:W-:-:S03]  /*2170*/  CS2R R82, SRZ ;  /* 0x0000000000527805 */ /* 0x000fc6000001ff00 */
[----:B------:R-:W-:Y:S02]  /*2180*/  @!P2 LEA.HI.X R151, R81, c[0x0][0x19c], R80, 0x1, P3 ;  /* 0x000067005197aa11 */ /* 0x000fe400018f0c50 */
[----:B------:R-:W-:-:S06]  /*2190*/  CS2R R80, SRZ ;  /* 0x0000000000507805 */ /* 0x000fcc000001ff00 */
[----:B------:R2:W5:Y:S02]  /*21a0*/  @!P2 LDG.E.128 R80, [R150.64] ;  /* 0x000000249650a981 */ /* 0x000564000c1e1d00 */
.L_x_2211:
[----:B------:R-:W-:Y:S05]  /*21b0*/  BSYNC B1 ;  /* 0x0000000000017941 */ /* 0x000fea0003800000 */
.L_x_2210:
[----:B------:R-:W-:Y:S01]  /*21c0*/  BSSY B1, `(.L_x_2212) ;  /* 0x0000012000017945 */ /* 0x000fe20003800000 */
[----:B------:R-:W-:Y:S01]  /*21d0*/  IADD3 R154, R153, c[0x0][0x1d4], RZ ;  /* 0x00007500999a7a10 */ /* 0x000fe20007ffe0ff */
[----:B------:R-:W-:Y:S05]  /*21e0*/  @P1 BRA `(.L_x_2213) ;  /* 0x000000f000001947 */ /* 0x000fea0003800000 */
[----:B------:R-:W-:-:S05]  /*21f0*/  IMAD.SHL.U32 R84, R154, 0x8, RZ ;  /* 0x000000089a547824 */ /* 0x000fca00078e00ff */
[----:B------:R-:W-:-:S13]  /*2200*/  ISETP.GE.AND P2, PT, R84, R145, PT ;  /* 0x000000915400720c */ /* 0x000fda0003f46270 */
[----:B------:R-:W4:Y:S01]  /*2210*/  @!P2 LDG.E R85, [R148.64] ;  /* 0x000000249455a981 */ /* 0x000f22000c1e1900 */
[----:B------:R-:W-:Y:S02]  /*2220*/  @!P2 IMAD R86, R20, c[0x0][0x1d4], RZ ;  /* 0x000075001456aa24 */ /* 0x000fe400078e02ff */
[----:B----4-:R-:W-:-:S04]  /*2230*/  @!P2 IMAD R85, R85, c[0x0][0x1d8], RZ ;  /* 0x000076005555aa24 */ /* 0x010fc800078e02ff */
[----:B------:R-:W-:-:S04]  /*2240*/  @!P2 IMAD R85, R85, 0x60, RZ ;  /* 0x000000605555a824 */ /* 0x000fc800078e02ff */
[----:B------:R-:W-:-:S05]  /*2250*/  @!P2 IMAD R84, R85, c[0x0][0x1d4], R84 ;  /* 0x000075005554aa24 */ /* 0x000fca00078e0254 */
[----:B------:R-:W-:Y:S02]  /*2260*/  @!P2 SHF.R.S32.HI R85, RZ, 0x1f, R84 ;  /* 0x0000001fff55a819 */ /* 0x000fe40000011454 */
[----:B------:R-:W-:-:S04]  /*2270*/  @!P2 IADD3 R84, P3, R86, R84, RZ ;  /* 0x000000545654a210 */ /* 0x000fc80007f7e0ff */
[----:B------:R-:W-:Y:S02]  /*2280*/  @!P2 LEA.HI.X.SX32 R85, R86, R85, 0x1, P3 ;  /* 0x000000555655a211 */ /* 0x000fe400018f0eff */
[----:B--2---:R-:W-:Y:S01]  /*2290*/  @!P2 LEA R150, P3, R84, c[0x0][0x198], 0x1 ;  /* 0x000066005496aa11 */ /* 0x004fe200078608ff */
[----:B------:R-:W-:-:S03]  /*22a0*/  CS2R R86, SRZ ;  /* 0x0000000000567805 */ /* 0x000fc6000001ff00 */
[----:B------:R-:W-:Y:S02]  /*22b0*/  @!P2 LEA.HI.X R151, R84, c[0x0][0x19c], R85, 0x1, P3 ;  /* 0x000067005497aa11 */ /* 0x000fe400018f0c55 */
[----:B------:R-:W-:-:S06]  /*22c0*/  CS2R R84, SRZ ;  /* 0x0000000000547805 */ /* 0x000fcc000001ff00 */
[----:B------:R2:W5:Y:S02]  /*22d0*/  @!P2 LDG.E.128 R84, [R150.64] ;  /* 0x000000249654a981 */ /* 0x000564000c1e1d00 */
.L_x_2213:
[----:B------:R-:W-:Y:S05]  /*22e0*/  BSYNC B1 ;  /* 0x0000000000017941 */ /* 0x000fea0003800000 */
.L_x_2212:
[----:B------:R-:W-:Y:S01]  /*22f0*/  BSSY B1, `(.L_x_2214) ;  /* 0x0000012000017945 */ /* 0x000fe20003800000 */
[----:B------:R-:W-:Y:S05]  /*2300*/  @P1 BRA `(.L_x_2215) ;  /* 0x0000010000001947 */ /* 0x000fea0003800000 */
[----:B------:R-:W-:-:S05]  /*2310*/  IADD3 R88, R154, c[0x0][0x1d4], RZ ;  /* 0x000075009a587a10 */ /* 0x000fca0007ffe0ff */
        /* <DEDUP_REMOVED lines=15> */
.L_x_2215:
[----:B------:R-:W-:Y:S05]  /*2410*/  BSYNC B1 ;  /* 0x0000000000017941 */ /* 0x000fea0003800000 */
.L_x_2214:
[----:B------:R-:W-:Y:S01]  /*2420*/  BSSY B1, `(.L_x_2216) ;  /* 0x0000013000017945 */ /* 0x000fe20003800000 */
[----:B------:R-:W-:Y:S01]  /*2430*/  IADD3 R154, R154, c[0x0][0x1d4], RZ ;  /* 0x000075009a9a7a10 */ /* 0x000fe20007ffe0ff */
        /* <DEDUP_REMOVED lines=17> */
.L_x_2217:
[----:B------:R-:W-:Y:S05]  /*2550*/  BSYNC B1 ;  /* 0x0000000000017941 */ /* 0x000fea0003800000 */
.L_x_2216:
[----:B------:R-:W-:Y:S01]  /*2560*/  IMAD.MOV.U32 R156, RZ, RZ, c[0x0][0x1d4] ;  /* 0x00007500ff9c7624 */ /* 0x000fe200078e00ff */
[----:B------:R-:W-:Y:S03]  /*2570*/  BSSY B1, `(.L_x_2218) ;  /* 0x0000012000017945 */ /* 0x000fe60003800000 */
[----:B------:R-:W-:Y:S01]  /*2580*/  IMAD R157, R156, 0x4, R153 ;  /* 0x000000049c9d7824 */ /* 0x000fe200078e0299 */
        /* <DEDUP_REMOVED lines=16> */
.L_x_2219:
[----:B------:R-:W-:Y:S05]  /*2690*/  BSYNC B1 ;  /* 0x0000000000017941 */ /* 0x000fea0003800000 */
.L_x_2218:
        /* <DEDUP_REMOVED lines=18> */
.L_x_2221:
[----:B------:R-:W-:Y:S05]  /*27c0*/  BSYNC B1 ;  /* 0x0000000000017941 */ /* 0x000fea0003800000 */
.L_x_2220:
[----:B------:R-:W-:Y:S01]  /*27d0*/  BSSY B1, `(.L_x_2222) ;  /* 0x0000015000017945 */ /* 0x000fe20003800000 */
[C-C-:B------:R-:W-:Y:S02]  /*27e0*/  IMAD R155, R156.reuse, 0x7, R153.reuse ;  /* 0x000000079c9b7824 */ /* 0x140fe400078e0299 */
[C-C-:B------:R-:W-:Y:S02]  /*27f0*/  IMAD R154, R156.reuse, 0xa, R153.reuse ;  /* 0x0000000a9c9a7824 */ /* 0x140fe400078e0299 */
[----:B------:R-:W-:Y:S01]  /*2800*/  IMAD R153, R156, 0xd, R153 ;  /* 0x0000000d9c997824 */ /* 0x000fe200078e0299 */
        /* <DEDUP_REMOVED lines=17> */
.L_x_2223:
[----:B------:R-:W-:Y:S05]  /*2920*/  BSYNC B1 ;  /* 0x0000000000017941 */ /* 0x000fea0003800000 */
.L_x_2222:
[----:B------:R-:W-:Y:S01]  /*2930*/  BSSY B1, `(.L_x_2224) ;  /* 0x0000011000017945 */ /* 0x000fe20003800000 */
[----:B------:R-:W-:Y:S05]  /*2940*/  @P1 BRA `(.L_x_2225) ;  /* 0x000000f000001947 */ /* 0x000fea0003800000 */
[----:B------:R-:W-:-:S04]  /*2950*/  SHF.L.U32 R108, R155, 0x3, RZ ;  /* 0x000000039b6c7819 */ /* 0x000fc800000006ff */
        /* <DEDUP_REMOVED lines=14> */
.L_x_2225:
[----:B------:R-:W-:Y:S05]  /*2a40*/  BSYNC B1 ;  /* 0x0000000000017941 */ /* 0x000fea0003800000 */
.L_x_2224:
        /* <DEDUP_REMOVED lines=18> */
.L_x_2227:
[----:B------:R-:W-:Y:S05]  /*2b70*/  BSYNC B1 ;  /* 0x0000000000017941 */ /* 0x000fea0003800000 */
.L_x_2226:
        /* <DEDUP_REMOVED lines=18> */
.L_x_2229:
[----:B------:R-:W-:Y:S05]  /*2ca0*/  BSYNC B1 ;  /* 0x0000000000017941 */ /* 0x000fea0003800000 */
.L_x_2228:
[----:B------:R-:W-:Y:S01]  /*2cb0*/  BSSY B1, `(.L_x_2230) ;  /* 0x0000011000017945 */ /* 0x000fe20003800000 */
        /* <DEDUP_REMOVED lines=16> */
.L_x_2231:
[----:B------:R-:W-:Y:S05]  /*2dc0*/  BSYNC B1 ;  /* 0x0000000000017941 */ /* 0x000fea0003800000 */
.L_x_2230:
        /* <DEDUP_REMOVED lines=18> */
.L_x_2233:
[----:B------:R-:W-:Y:S05]  /*2ef0*/  BSYNC B1 ;  /* 0x0000000000017941 */ /* 0x000fea0003800000 */
.L_x_2232:
        /* <DEDUP_REMOVED lines=18> */
.L_x_2235:
[----:B------:R-:W-:Y:S05]  /*3020*/  BSYNC B1 ;  /* 0x0000000000017941 */ /* 0x000fea0003800000 */
.L_x_2234:
        /* <DEDUP_REMOVED lines=17> */
.L_x_2237:
[----:B------:R-:W-:Y:S05]  /*3140*/  BSYNC B1 ;  /* 0x0000000000017941 */ /* 0x000fea0003800000 */
.L_x_2236:
        /* <DEDUP_REMOVED lines=18> */
.L_x_2239:
[----:B------:R-:W-:Y:S05]  /*3270*/  BSYNC B1 ;  /* 0x0000000000017941 */ /* 0x000fea0003800000 */
.L_x_2238:
        /* <DEDUP_REMOVED lines=18> */
.L_x_2241:
[----:B------:R-:W-:Y:S05]  /*33a0*/  BSYNC B1 ;  /* 0x0000000000017941 */ /* 0x000fea0003800000 */
.L_x_2240:
[----:B------:R-:W-:Y:S01]  /*33b0*/  BSSY B1, `(.L_x_2242) ;  /* 0x0000060000017945 */ /* 0x000fe20003800000 */
[----:B------:R-:W-:Y:S05]  /*33c0*/  @P1 BRA `(.L_x_2243) ;  /* 0x000005e000001947 */ /* 0x000fea0003800000 */
[----:B------:R-:W-:-:S04]  /*33d0*/  ISETP.NE.U32.AND P1, PT, RZ, c[0x0][0x218], PT ;  /* 0x00008600ff007a0c */ /* 0x000fc80003f25070 */
[----:B------:R-:W-:Y:S02]  /*33e0*/  ISETP.NE.AND.EX P2, PT, RZ, c[0x0][0x21c], PT, P1 ;  /* 0x00008700ff007a0c */ /* 0x000fe40003f45310 */
[----:B------:R-:W-:-:S04]  /*33f0*/  ISETP.NE.U32.AND P1, PT, RZ, c[0x0][0x228], PT ;  /* 0x00008a00ff007a0c */ /* 0x000fc80003f25070 */
[----:B------:R-:W-:-:S07]  /*3400*/  ISETP.NE.AND.EX P1, PT, RZ, c[0x0][0x22c], PT, P1 ;  /* 0x00008b00ff007a0c */ /* 0x000fce0003f25310 */
[----:B------:R-:W-:Y:S02]  /*3410*/  @P2 IMAD R149, R19, c[0x0][0x220], R17 ;  /* 0x0000880013952a24 */ /* 0x000fe400078e0211 */
[----:B--2---:R-:W-:Y:S02]  /*3420*/  @P2 IMAD.MOV.U32 R150, RZ, RZ, 0x2 ;  /* 0x00000002ff962424 */ /* 0x004fe400078e00ff */
[----:B------:R-:W-:Y:S02]  /*3430*/  @P2 IMAD R149, R149, c[0x0][0x220], R152 ;  /* 0x0000880095952a24 */ /* 0x000fe400078e0298 */
[----:B------:R-:W-:Y:S02]  /*3440*/  @P1 IMAD.MOV.U32 R148, RZ, RZ, 0x2 ;  /* 0x00000002ff941424 */ /* 0x000fe400078e00ff */
[----:B------:R-:W-:-:S04]  /*3450*/  @P2 IMAD.WIDE R150, R149, R150, c[0x0][0x218] ;  /* 0x0000860095962625 */ /* 0x000fc800078e0296 */
[----:B------:R-:W-:Y:S02]  /*3460*/  @P1 IMAD.WIDE R148, R19, R148, c[0x0][0x228] ;  /* 0x00008a0013941625 */ /* 0x000fe400078e0294 */
[----:B------:R2:W4:Y:S04]  /*3470*/  @P2 LDG.E.U16 R150, [R150.64] ;  /* 0x0000002496962981 */ /* 0x000528000c1e1500 */
[----:B------:R3:W4:Y:S01]  /*3480*/  @P1 LDG.E.U16 R148, [R148.64] ;  /* 0x0000002494941981 */ /* 0x000722000c1e1500 */
[----:B------:R-:W-:Y:S01]  /*3490*/  @P1 ISETP.GE.AND P3, PT, R152, R147, PT ;  /* 0x000000939800120c */ /* 0x000fe20003f66270 */
[----:B0-2--5:R-:W-:Y:S01]  /*34a0*/  HFMA2.MMA R151, R5, R81, -RZ ;  /* 0x0000005105977235 */ /* 0x025fe200001000ff */
[----:B---3--:R-:W-:-:S06]  /*34b0*/  HMUL2 R149, R4, R80 ;  /* 0x0000005004957232 */ /* 0x008fcc0000000000 */
[----:B------:R-:W-:-:S03]  /*34c0*/  HFMA2.MMA R149, R8, R84, R149 ;  /* 0x0000005408957235 */ /* 0x000fc60000000095 */
        /* <DEDUP_REMOVED lines=13> */
[----:B-1----:R-:W-:-:S03]  /*35a0*/  HFMA2 R151, R53, R117, R151 ;  /* 0x0000007535977231 */ /* 0x002fc60000000097 */
        /* <DEDUP_REMOVED lines=10> */
[----:B------:R-:W-:-:S06]  /*3650*/  HFMA2.MMA R149, R60, R124, R149 ;  /* 0x0000007c3c957235 */ /* 0x000fcc0000000095 */
[----:B------:R-:W-:-:S06]  /*3660*/  HFMA2.MMA R149, R64, R128, R149 ;  /* 0x0000008040957235 */ /* 0x000fcc0000000095 */
[----:B------:R-:W-:-:S06]  /*3670*/  HFMA2.MMA R149, R68, R132, R149 ;  /* 0x0000008444957235 */ /* 0x000fcc0000000095 */
[----:B------:R-:W-:-:S06]  /*3680*/  HFMA2.MMA R149, R72, R136, R149 ;  /* 0x0000008848957235 */ /* 0x000fcc0000000095 */
[----:B------:R-:W-:-:S10]  /*3690*/  HFMA2.MMA R149, R76, R140, R149 ;  /* 0x0000008c4c957235 */ /* 0x000fd40000000095 */
[----:B------:R-:W-:Y:S02]  /*36a0*/  HADD2 R149, R149, R151 ;  /* 0x0000009795957230 */ /* 0x000fe40000000000 */
[----:B------:R-:W-:-:S06]  /*36b0*/  HMUL2 R151, R6, R82 ;  /* 0x0000005206977232 */ /* 0x000fcc0000000000 */
[----:B------:R-:W-:Y:S01]  /*36c0*/  HFMA2.MMA R153, R10, R86, R151 ;  /* 0x000000560a997235 */ /* 0x000fe20000000097 */
[----:B------:R-:W-:-:S06]  /*36d0*/  HMUL2 R151, R7, R83 ;  /* 0x0000005307977232 */ /* 0x000fcc0000000000 */
        /* <DEDUP_REMOVED lines=24> */
[----:B------:R-:W-:Y:S01]  /*3860*/  HADD2 R149, R149, R153 ;  /* 0x0000009995957230 */ /* 0x000fe20000000000 */
[----:B------:R-:W-:-:S06]  /*3870*/  HFMA2.MMA R151, R63, R127, R151 ;  /* 0x0000007f3f977235 */ /* 0x000fcc0000000097 */
[----:B------:R-:W-:-:S06]  /*3880*/  HFMA2.MMA R151, R67, R131, R151 ;  /* 0x0000008343977235 */ /* 0x000fcc0000000097 */
[----:B------:R-:W-:-:S06]  /*3890*/  HFMA2.MMA R151, R71, R135, R151 ;  /* 0x0000008747977235 */ /* 0x000fcc0000000097 */
[----:B------:R-:W-:-:S10]  /*38a0*/  HFMA2.MMA R151, R75, R139, R151 ;  /* 0x0000008b4b977235 */ /* 0x000fd40000000097 */
[----:B------:R-:W-:-:S06]  /*38b0*/  HFMA2 R151, R79, R143, R151 ;  /* 0x0000008f4f977231 */ /* 0x000fcc0000000097 */
[----:B------:R-:W-:Y:S01]  /*38c0*/  HFMA2.MMA R149, R149, 1, 1, R151 ;  /* 0x3c003c0095957835 */ /* 0x000fe20000000097 */
[----:B------:R-:W-:-:S04]  /*38d0*/  @P1 SEL R151, R146, RZ, !P3 ;  /* 0x000000ff92971207 */ /* 0x000fc80005800000 */
[----:B------:R-:W-:-:S04]  /*38e0*/  @P1 IADD3 R153, R151, R152, -R17 ;  /* 0x0000009897991210 */ /* 0x000fc80007ffe811 */
[----:B------:R-:W0:Y:S01]  /*38f0*/  @P1 I2F R156, R153 ;  /* 0x00000099009c1306 */ /* 0x000e220000201400 */
[--C-:B------:R-:W-:Y:S02]  /*3900*/  HADD2.F32 R151, -RZ, R149.reuse.H0_H0 ;  /* 0x20000095ff977230 */ /* 0x100fe40000004100 */
[----:B------:R-:W-:-:S05]  /*3910*/  HADD2.F32 R154, -RZ, R149.H1_H1 ;  /* 0x30000095ff9a7230 */ /* 0x000fca0000004100 */
[----:B------:R-:W-:-:S04]  /*3920*/  FADD.FTZ R151, R151, R154 ;  /* 0x0000009a97977221 */ /* 0x000fc80000010000 */
[----:B------:R-:W-:Y:S01]  /*3930*/  FMUL.FTZ R151, R151, c[0x0][0x1f0] ;  /* 0x00007c0097977a20 */ /* 0x000fe20000410000 */
[----:B----4-:R-:W-:Y:S02]  /*3940*/  @P2 HADD2.F32 R150, -RZ, R150.H0_H0 ;  /* 0x20000096ff962230 */ /* 0x010fe40000004100 */
[----:B------:R-:W-:-:S03]  /*3950*/  @P1 HADD2.F32 R148, -RZ, R148.H0_H0 ;  /* 0x20000094ff941230 */ /* 0x000fc60000004100 */
[----:B------:R-:W-:-:S04]  /*3960*/  @P2 FADD.FTZ R151, R151, R150 ;  /* 0x0000009697972221 */ /* 0x000fc80000010000 */
[----:B0-----:R-:W-:Y:S02]  /*3970*/  @P1 FFMA.FTZ R151, R156, R148, R151 ;  /* 0x000000949c971223 */ /* 0x001fe40000010097 */
[----:B------:R-:W-:-:S03]  /*3980*/  IMAD.IADD R148, R152, 0x1, -R144 ;  /* 0x0000000198947824 */ /* 0x000fc600078e0a90 */
[----:B------:R-:W-:Y:S02]  /*3990*/  @!P0 FMNMX.FTZ R0, R0, R151, !PT ;  /* 0x0000009700008209 */ /* 0x000fe40007810000 */
[----:B------:R0:W-:Y:S04]  /*39a0*/  STS [R148.X4+0x140], R151 ;  /* 0x0001409794007388 */ /* 0x0001e80000004800 */
.L_x_2243:
[----:B------:R-:W-:Y:S05]  /*39b0*/  BSYNC B1 ;  /* 0x0000000000017941 */ /* 0x000fea0003800000 */
.L_x_2242:
[----:B------:R-:W-:-:S04]  /*39c0*/  IADD3 R152, R152, 0x100, RZ ;  /* 0x0000010098987810 */ /* 0x000fc80007ffe0ff */
[----:B------:R-:W-:-:S13]  /*39d0*/  ISETP.GE.AND P0, PT, R152, R3, PT ;  /* 0x000000039800720c */ /* 0x000fda0003f06270 */
[----:B------:R-:W-:Y:S01]  /*39e0*/  @P0 CALL.REL.NOINC `(.L_x_2209) ;  /* 0x0000001000000944 */ /* 0x000fe20003c00000 */
[----:B------:R-:W-:Y:S05]  /*39f0*/  BRA `(.L_x_2244) ;  /* 0xffffe4e000007947 */ /* 0x000fea000383ffff */
.L_x_2209:
[----:B------:R-:W-:Y:S05]  /*3a00*/  BSYNC B0 ;  /* 0x0000000000007941 */ /* 0x000fea0003800000 */
.L_x_2208:
[----:B------:R-:W4:Y:S01]  /*3a10*/  SHFL.BFLY PT, R3, R0, 0x10, 0x1f ;  /* 0x0e001f0000037f89 */ /* 0x000f2200000e0000 */
[----:B01----:R-:W-:Y:S01]  /*3a20*/  SHF.R.S32.HI R7, RZ, 0x1f, R18 ;  /* 0x0000001fff077819 */ /* 0x003fe20000011412 */
[----:B------:R-:W-:Y:S01]  /*3a30*/  BSSY B0, `(.L_x_2245) ;  /* 0x0000039000007945 */ /* 0x000fe20003800000 */
[----:B----4-:R-:W-:Y:S01]  /*3a40*/  FMNMX.FTZ R3, R3, R0, !PT ;  /* 0x0000000003037209 */ /* 0x010fe20007810000 */
[----:B------:R-:W-:-:S04]  /*3a50*/  IMAD.MOV.U32 R0, RZ, RZ, -0x800001 ;  /* 0xff7fffffff007424 */ /* 0x000fc800078e00ff */
[----:B------:R-:W0:Y:S02]  /*3a60*/  SHFL.BFLY PT, R4, R3, 0x8, 0x1f ;  /* 0x0d001f0003047f89 */ /* 0x000e2400000e0000 */
[----:B0-----:R-:W-:-:S05]  /*3a70*/  FMNMX.FTZ R4, R3, R4, !PT ;  /* 0x0000000403047209 */ /* 0x001fca0007810000 */
[----:B------:R-:W0:Y:S02]  /*3a80*/  SHFL.BFLY PT, R5, R4, 0x4, 0x1f ;  /* 0x0c801f0004057f89 */ /* 0x000e2400000e0000 */
[----:B0-----:R-:W-:-:S05]  /*3a90*/  FMNMX.FTZ R5, R4, R5, !PT ;  /* 0x0000000504057209 */ /* 0x001fca0007810000 */
[----:B------:R-:W0:Y:S02]  /*3aa0*/  SHFL.BFLY PT, R6, R5, 0x2, 0x1f ;  /* 0x0c401f0005067f89 */ /* 0x000e2400000e0000 */
[----:B0-----:R-:W-:Y:S02]  /*3ab0*/  FMNMX.FTZ R8, R5, R6, !PT ;  /* 0x0000000605087209 */ /* 0x001fe40007810000 */
[----:B------:R-:W-:-:S03]  /*3ac0*/  LEA.HI R6, R7, R18, RZ, 0x5 ;  /* 0x0000001207067211 */ /* 0x000fc600078f28ff */
[----:B------:R-:W0:Y:S01]  /*3ad0*/  SHFL.BFLY PT, R11, R8, 0x1, 0x1f ;  /* 0x0c201f00080b7f89 */ /* 0x000e2200000e0000 */
[----:B------:R-:W-:-:S05]  /*3ae0*/  LOP3.LUT R9, R6, 0xffffffe0, RZ, 0xc0, !PT ;  /* 0xffffffe006097812 */ /* 0x000fca00078ec0ff */
[----:B------:R-:W-:-:S05]  /*3af0*/  IMAD.IADD R9, R18, 0x1, -R9 ;  /* 0x0000000112097824 */ /* 0x000fca00078e0a09 */
[C---:B------:R-:W-:Y:S02]  /*3b00*/  ISETP.NE.AND P0, PT, R9.reuse, RZ, PT ;  /* 0x000000ff0900720c */ /* 0x040fe40003f05270 */
[----:B------:R-:W-:-:S11]  /*3b10*/  ISETP.GT.AND P1, PT, R9, 0x7, PT ;  /* 0x000000070900780c */ /* 0x000fd60003f24270 */
[----:B------:R-:W-:Y:S02]  /*3b20*/  @!P0 SHF.R.S32.HI R6, RZ, 0x5, R6 ;  /* 0x00000005ff068819 */ /* 0x000fe40000011406 */
[----:B0-----:R-:W-:-:S05]  /*3b30*/  @!P0 FMNMX.FTZ R3, R8, R11, !PT ;  /* 0x0000000b08038209 */ /* 0x001fca0007810000 */
[----:B------:R0:W-:Y:S04]  /*3b40*/  @!P0 STS [R6.X4], R3 ;  /* 0x0000000306008388 */ /* 0x0001e80000004800 */
[----:B------:R-:W-:Y:S01]  /*3b50*/  BAR.SYNC.DEFER_BLOCKING 0x0 ;  /* 0x0000000000007b1d */ /* 0x000fe20000010000 */
[----:B0-----:R-:W-:-:S05]  /*3b60*/  IMAD.MOV.U32 R3, RZ, RZ, RZ ;  /* 0x000000ffff037224 */ /* 0x001fca00078e00ff */
[----:B------:R-:W0:Y:S04]  /*3b70*/  @!P1 LDS R0, [R9.X4] ;  /* 0x0000000009009984 */ /* 0x000e280000004800 */
[----:B0-----:R-:W0:Y:S02]  /*3b80*/  SHFL.BFLY PT, R5, R0, 0x4, 0x1f ;  /* 0x0c801f0000057f89 */ /* 0x001e2400000e0000 */
[----:B0-----:R-:W-:Y:S01]  /*3b90*/  FMNMX.FTZ R5, R5, R0, !PT ;  /* 0x0000000005057209 */ /* 0x001fe20007810000 */
[----:B------:R-:W-:-:S04]  /*3ba0*/  IMAD.IADD R0, R144, 0x1, R18 ;  /* 0x0000000190007824 */ /* 0x000fc800078e0212 */
[----:B------:R-:W0:Y:S01]  /*3bb0*/  SHFL.BFLY PT, R4, R5, 0x2, 0x1f ;  /* 0x0c401f0005047f89 */ /* 0x000e2200000e0000 */
[----:B------:R-:W-:Y:S02]  /*3bc0*/  ISETP.GT.AND P1, PT, R0, R17, PT ;  /* 0x000000110000720c */ /* 0x000fe40003f24270 */
[----:B0-----:R-:W-:-:S05]  /*3bd0*/  FMNMX.FTZ R4, R5, R4, !PT ;  /* 0x0000000405047209 */ /* 0x001fca0007810000 */
[----:B------:R-:W0:Y:S02]  /*3be0*/  SHFL.BFLY PT, R11, R4, 0x1, 0x1f ;  /* 0x0c201f00040b7f89 */ /* 0x000e2400000e0000 */
[----:B0-----:R-:W-:-:S06]  /*3bf0*/  FMNMX.FTZ R11, R4, R11, !PT ;  /* 0x0000000b040b7209 */ /* 0x001fcc0007810000 */
[----:B------:R-:W0:Y:S01]  /*3c00*/  SHFL.IDX PT, R11, R11, RZ, 0x1f ;  /* 0x00001fff0b0b7589 */ /* 0x000e2200000e0000 */
[----:B------:R-:W-:Y:S05]  /*3c10*/  @P1 BRA `(.L_x_2246) ;  /* 0x000001a000001947 */ /* 0x000fea0003800000 */
[----:B------:R-:W-:Y:S01]  /*3c20*/  ISETP.NE.U32.AND P0, PT, RZ, c[0x0][0x200], PT ;  /* 0x00008000ff007a0c */ /* 0x000fe20003f05070 */
[----:B------:R-:W-:-:S03]  /*3c30*/  IMAD.MOV.U32 R3, RZ, RZ, RZ ;  /* 0x000000ffff037224 */ /* 0x000fc600078e00ff */
[----:B------:R-:W-:-:S07]  /*3c40*/  ISETP.NE.AND.EX P0, PT, RZ, c[0x0][0x204], PT, P0 ;  /* 0x00008100ff007a0c */ /* 0x000fce0003f05300 */
.L_x_2250:
[----:B0-----:R-:W-:Y:S01]  /*3c50*/  IMAD.IADD R4, R0, 0x1, -R144 ;  /* 0x0000000100047824 */ /* 0x001fe200078e0a90 */
[----:B------:R-:W-:Y:S04]  /*3c60*/  BSSY B1, `(.L_x_2247) ;  /* 0x0000010000017945 */ /* 0x000fe80003800000 */
[----:B------:R-:W-:Y:S01]  /*3c70*/  LEA R9, R4, 0x140, 0x2 ;  /* 0x0000014004097811 */ /* 0x000fe200078e10ff */
[----:B------:R-:W-:Y:S05]  /*3c80*/  @!P0 BRA `(.L_x_2248) ;  /* 0x0000009000008947 */ /* 0x000fea0003800000 */
[----:B------:R-:W-:Y:S01]  /*3c90*/  IMAD R13, R2, c[0x0][0x1d4], RZ ;  /* 0x00007500020d7a24 */ /* 0x000fe200078e02ff */
[----:B------:R-:W-:-:S04]  /*3ca0*/  SHF.R.S32.HI R5, RZ, 0x1f, R0 ;  /* 0x0000001fff057819 */ /* 0x000fc80000011400 */
[--C-:B------:R-:W-:Y:S02]  /*3cb0*/  SHF.R.S32.HI R6, RZ, 0x1f, R13.reuse ;  /* 0x0000001fff067819 */ /* 0x100fe4000001140d */
[----:B------:R-:W-:-:S04]  /*3cc0*/  IADD3 R4, P2, P3, R0, c[0x0][0x200], R13 ;  /* 0x0000800000047a10 */ /* 0x000fc80007b5e00d */
[----:B------:R-:W-:-:S05]  /*3cd0*/  IADD3.X R5, R5, c[0x0][0x204], R6, P2, P3 ;  /* 0x0000810005057a10 */ /* 0x000fca00017e6406 */
[----:B------:R-:W4:Y:S02]  /*3ce0*/  LDG.E.U8 R4, [R4.64] ;  /* 0x0000002404047981 */ /* 0x000f24000c1e1100 */
[----:B----4-:R-:W-:-:S13]  /*3cf0*/  ISETP.NE.AND P2, PT, R4, RZ, PT ;  /* 0x000000ff0400720c */ /* 0x010fda0003f45270 */
[----:B------:R-:W-:Y:S01]  /*3d00*/  @P2 IMAD.MOV.U32 R6, RZ, RZ, RZ ;  /* 0x000000ffff062224 */ /* 0x000fe200078e00ff */
[----:B------:R-:W-:Y:S05]  /*3d10*/  @P2 BRA `(.L_x_2249) ;  /* 0x0000004000002947 */ /* 0x000fea0003800000 */
.L_x_2248:
[----:B------:R-:W1:Y:S02]  /*3d20*/  LDS R4, [R9] ;  /* 0x0000000009047984 */ /* 0x000e640000000800 */
[----:B01----:R-:W-:-:S04]  /*3d30*/  FADD.FTZ R4, -R11, R4 ;  /* 0x000000040b047221 */ /* 0x003fc80000010100 */
[----:B------:R-:W-:-:S04]  /*3d40*/  FMUL.FTZ R4, R4, 1.4426950216293334961 ;  /* 0x3fb8aa3b04047820 */ /* 0x000fc80000410000 */
[----:B------:R0:W1:Y:S03]  /*3d50*/  MUFU.EX2 R6, R4 ;  /* 0x0000000400067308 */ /* 0x0000660000000800 */
.L_x_2249:
[----:B------:R-:W-:Y:S05]  /*3d60*/  BSYNC B1 ;  /* 0x0000000000017941 */ /* 0x000fea0003800000 */
.L_x_2247:
[----:B-1----:R1:W-:Y:S01]  /*3d70*/  STS [R9], R6 ;  /* 0x0000000609007388 */ /* 0x0023e20000000800 */
[----:B------:R-:W-:Y:S01]  /*3d80*/  IADD3 R0, R0, 0x100, RZ ;  /* 0x0000010000007810 */ /* 0x000fe20007ffe0ff */
[----:B------:R-:W-:-:S03]  /*3d90*/  FADD.FTZ R3, R6, R3 ;  /* 0x0000000306037221 */ /* 0x000fc60000010000 */
[----:B------:R-:W-:-:S13]  /*3da0*/  ISETP.GT.AND P2, PT, R0, R17, PT ;  /* 0x000000110000720c */ /* 0x000fda0003f44270 */
[----:B-1----:R-:W-:Y:S05]  /*3db0*/  @!P2 BRA `(.L_x_2250) ;  /* 0xfffffe900000a947 */ /* 0x002fea000383ffff */
.L_x_2246:
[----:B------:R-:W-:Y:S05]  /*3dc0*/  BSYNC B0 ;  /* 0x0000000000007941 */ /* 0x000fea0003800000 */
.L_x_2245:
[----:B------:R-:W1:Y:S01]  /*3dd0*/  SHFL.BFLY PT, R0, R3, 0x10, 0x1f ;  /* 0x0e001f0003007f89 */ /* 0x000e6200000e0000 */
[----:B------:R-:W-:Y:S01]  /*3de0*/  LOP3.LUT P0, R8, R18, 0x1f, RZ, 0xc0, !PT ;  /* 0x0000001f12087812 */ /* 0x000fe2000780c0ff */
[----:B------:R-:W-:Y:S01]  /*3df0*/  BSSY B0, `(.L_x_2251) ;  /* 0x000004b000007945 */ /* 0x000fe20003800000 */
[----:B------:R-:W-:Y:S02]  /*3e00*/  SHF.R.S32.HI R10, RZ, 0x1f, R17 ;  /* 0x0000001fff0a7819 */ /* 0x000fe40000011411 */
[----:B------:R-:W-:Y:S02]  /*3e10*/  ISETP.GT.U32.AND P2, PT, R8, 0x7, PT ;  /* 0x000000070800780c */ /* 0x000fe40003f44070 */
[----:B------:R-:W-:-:S04]  /*3e20*/  LEA.HI R10, R10, R17, RZ, 0x4 ;  /* 0x000000110a0a7211 */ /* 0x000fc800078f20ff */
[----:B------:R-:W-:-:S05]  /*3e30*/  LOP3.LUT R10, R10, 0xfffffff0, RZ, 0xc0, !PT ;  /* 0xfffffff00a0a7812 */ /* 0x000fca00078ec0ff */
[----:B------:R-:W-:Y:S02]  /*3e40*/  IMAD.IADD R10, R17, 0x1, -R10 ;  /* 0x00000001110a7824 */ /* 0x000fe400078e0a0a */
[----:B-1----:R-:W-:Y:S01]  /*3e50*/  FADD.FTZ R0, R0, R3 ;  /* 0x0000000300007221 */ /* 0x002fe20000010000 */
[----:B------:R-:W-:-:S04]  /*3e60*/  @!P0 SHF.R.U32.HI R3, RZ, 0x3, R18 ;  /* 0x00000003ff038819 */ /* 0x000fc80000011612 */
[----:B------:R-:W1:Y:S01]  /*3e70*/  SHFL.BFLY PT, R5, R0, 0x8, 0x1f ;  /* 0x0d001f0000057f89 */ /* 0x000e6200000e0000 */
[----:B------:R-:W-:Y:S01]  /*3e80*/  @!P0 LOP3.LUT R3, R3, 0x1ffffffc, RZ, 0xc0, !PT ;  /* 0x1ffffffc03038812 */ /* 0x000fe200078ec0ff */
[----:B-1----:R-:W-:-:S05]  /*3e90*/  FADD.FTZ R5, R0, R5 ;  /* 0x0000000500057221 */ /* 0x002fca0000010000 */
[----:B0-----:R-:W0:Y:S02]  /*3ea0*/  SHFL.BFLY PT, R4, R5, 0x4, 0x1f ;  /* 0x0c801f0005047f89 */ /* 0x001e2400000e0000 */
[----:B0-----:R-:W-:-:S05]  /*3eb0*/  FADD.FTZ R4, R5, R4 ;  /* 0x0000000405047221 */ /* 0x001fca0000010000 */
[----:B------:R-:W0:Y:S02]  /*3ec0*/  SHFL.BFLY PT, R9, R4, 0x2, 0x1f ;  /* 0x0c401f0004097f89 */ /* 0x000e2400000e0000 */
[----:B0-----:R-:W-:Y:S02]  /*3ed0*/  FADD.FTZ R9, R4, R9 ;  /* 0x0000000904097221 */ /* 0x001fe40000010000 */
[----:B------:R-:W0:Y:S03]  /*3ee0*/  LDC.U8 R4, c[0x0][0x26c] ;  /* 0x00009b00ff047b82 */ /* 0x000e260000000000 */
[----:B------:R-:W1:Y:S01]  /*3ef0*/  SHFL.BFLY PT, R6, R9, 0x1, 0x1f ;  /* 0x0c201f0009067f89 */ /* 0x000e6200000e0000 */
[----:B0-----:R-:W-:Y:S02]  /*3f00*/  ISETP.NE.AND P3, PT, R4, RZ, PT ;  /* 0x000000ff0400720c */ /* 0x001fe40003f65270 */
[----:B------:R-:W-:Y:S01]  /*3f10*/  LEA.HI R4, R7, R18, RZ, 0x4 ;  /* 0x0000001207047211 */ /* 0x000fe200078f20ff */
[----:B-1----:R-:W-:-:S05]  /*3f20*/  FADD.FTZ R6, R9, R6 ;  /* 0x0000000609067221 */ /* 0x002fca0000010000 */
[----:B------:R0:W-:Y:S04]  /*3f30*/  @!P0 STS [R3+0x20], R6 ;  /* 0x0000200603008388 */ /* 0x0001e80000000800 */
[----:B------:R-:W-:Y:S01]  /*3f40*/  BAR.SYNC.DEFER_BLOCKING 0x0 ;  /* 0x0000000000007b1d */ /* 0x000fe20000010000 */
[----:B------:R-:W-:Y:S02]  /*3f50*/  ISETP.EQ.U32.AND P0, PT, RZ, c[0x0][0x190], PT ;  /* 0x00006400ff007a0c */ /* 0x000fe40003f02070 */
[----:B------:R-:W-:Y:S02]  /*3f60*/  @P3 MOV R9, c[0x0][0x268] ;  /* 0x00009a0000093a02 */ /* 0x000fe40000000f00 */
[----:B0-----:R-:W-:-:S05]  /*3f70*/  LOP3.LUT R3, R4, 0xfffffff0, RZ, 0xc0, !PT ;  /* 0xfffffff004037812 */ /* 0x001fca00078ec0ff */
[----:B------:R-:W-:Y:S01]  /*3f80*/  IMAD.IADD R21, R18, 0x1, -R3 ;  /* 0x0000000112157824 */ /* 0x000fe200078e0a03 */
[----:B------:R-:W-:Y:S01]  /*3f90*/  SHF.R.S32.HI R3, RZ, 0x4, R4 ;  /* 0x00000004ff037819 */ /* 0x000fe20000011404 */
[----:B------:R-:W-:-:S03]  /*3fa0*/  @P3 IMAD R4, R22, R9, c[0x0][0x1ec] ;  /* 0x00007b0016043624 */ /* 0x000fc600078e0209 */
[C---:B------:R-:W-:Y:S01]  /*3fb0*/  ISETP.GT.AND P5, PT, R21.reuse, 0xb, PT ;  /* 0x0000000b1500780c */ /* 0x040fe20003fa4270 */
[----:B------:R-:W-:Y:S01]  /*3fc0*/  IMAD.SHL.U32 R21, R21, 0x8, RZ ;  /* 0x0000000815157824 */ /* 0x000fe200078e00ff */
[----:B------:R0:W1:Y:S02]  /*3fd0*/  @!P2 LDS R6, [R8.X4+0x20] ;  /* 0x000020000806a984 */ /* 0x0000640000004800 */
[----:B------:R-:W-:-:S04]  /*3fe0*/  ISETP.NE.OR P2, PT, R3, R10, P5 ;  /* 0x0000000a0300720c */ /* 0x000fc80002f45670 */
[----:B------:R-:W-:Y:S01]  /*3ff0*/  ISETP.EQ.OR.EX P0, PT, RZ, c[0x0][0x194], P2, P0 ;  /* 0x00006500ff007a0c */ /* 0x000fe20001702700 */
[----:B0-----:R-:W-:-:S12]  /*4000*/  CS2R R8, SRZ ;  /* 0x0000000000087805 */ /* 0x001fd8000001ff00 */
[----:B------:R-:W-:Y:S01]  /*4010*/  @!P0 IMAD R10, R19, 0x60, R21 ;  /* 0x00000060130a8824 */ /* 0x000fe200078e0215 */
[----:B-1----:R-:W0:Y:S02]  /*4020*/  SHFL.BFLY PT, R5, R6, 0x4, 0x1f ;  /* 0x0c801f0006057f89 */ /* 0x002e2400000e0000 */
[----:B0-----:R-:W-:Y:S02]  /*4030*/  FADD.FTZ R5, R5, R6 ;  /* 0x0000000605057221 */ /* 0x001fe40000010000 */
[----:B------:R-:W-:-:S03]  /*4040*/  IMAD.MOV.U32 R6, RZ, RZ, c[0x0][0x1d4] ;  /* 0x00007500ff067624 */ /* 0x000fc600078e00ff */
[----:B------:R-:W0:Y:S02]  /*4050*/  SHFL.BFLY PT, R0, R5, 0x2, 0x1f ;  /* 0x0c401f0005007f89 */ /* 0x000e2400000e0000 */
[----:B0-----:R-:W-:Y:S01]  /*4060*/  FADD.FTZ R0, R5, R0 ;  /* 0x0000000005007221 */ /* 0x001fe20000010000 */
[----:B------:R-:W-:-:S04]  /*4070*/  IMNMX R5, R6, c[0x0][0x1ec], PT ;  /* 0x00007b0006057a17 */ /* 0x000fc80003800200 */
[----:B------:R-:W0:Y:S01]  /*4080*/  SHFL.BFLY PT, R7, R0, 0x1, 0x1f ;  /* 0x0c201f0000077f89 */ /* 0x000e2200000e0000 */
[----:B------:R-:W-:Y:S01]  /*4090*/  IADD3 R6, R5, 0x4, RZ ;  /* 0x0000000405067810 */ /* 0x000fe20007ffe0ff */
[----:B------:R-:W-:-:S03]  /*40a0*/  @P3 IMAD R5, R4, c[0x0][0x1d4], RZ ;  /* 0x0000750004053a24 */ /* 0x000fc600078e02ff */
[----:B------:R-:W-:Y:S01]  /*40b0*/  SHF.R.S32.HI R11, RZ, 0x1f, R6 ;  /* 0x0000001fff0b7819 */ /* 0x000fe20000011406 */
[--C-:B------:R-:W-:Y:S01]  /*40c0*/  @P3 IMAD.MOV.U32 R8, RZ, RZ, R5.reuse ;  /* 0x000000ffff083224 */ /* 0x100fe200078e0005 */
[----:B------:R-:W-:Y:S02]  /*40d0*/  @P3 SHF.R.S32.HI R9, RZ, 0x1f, R5 ;  /* 0x0000001fff093819 */ /* 0x000fe40000011405 */
[----:B------:R-:W-:Y:S01]  /*40e0*/  LEA.HI R11, R11, R6, RZ, 0x2 ;  /* 0x000000060b0b7211 */ /* 0x000fe200078f10ff */
[----:B------:R-:W-:Y:S01]  /*40f0*/  CS2R R4, SRZ ;  /* 0x0000000000047805 */ /* 0x000fe2000001ff00 */
[----:B0-----:R-:W-:-:S03]  /*4100*/  FADD.FTZ R12, R0, R7 ;  /* 0x00000007000c7221 */ /* 0x001fc60000010000 */
[----:B------:R-:W-:Y:S01]  /*4110*/  IMAD.SHL.U32 R0, R11, 0x4, RZ ;  /* 0x000000040b007824 */ /* 0x000fe200078e00ff */
[----:B------:R-:W-:Y:S01]  /*4120*/  CS2R R6, SRZ ;  /* 0x0000000000067805 */ /* 0x000fe2000001ff00 */
[----:B------:R-:W-:Y:S01]  /*4130*/  @!P0 IMAD.MOV.U32 R11, RZ, RZ, 0x2 ;  /* 0x00000002ff0b8424 */ /* 0x000fe200078e00ff */
[----:B------:R-:W0:Y:S02]  /*4140*/  SHFL.IDX PT, R12, R12, RZ, 0x1f ;  /* 0x00001fff0c0c7589 */ /* 0x000e2400000e0000 */
[----:B------:R-:W-:Y:S01]  /*4150*/  LOP3.LUT R0, R0, 0xfffffff0, RZ, 0xc0, !PT ;  /* 0xfffffff000007812 */ /* 0x000fe200078ec0ff */
[----:B------:R-:W-:-:S03]  /*4160*/  @!P0 IMAD.WIDE R10, R10, R11, c[0x0][0x190] ;  /* 0x000064000a0a8625 */ /* 0x000fc600078e020b */
[----:B------:R-:W-:Y:S01]  /*4170*/  IADD3 R14, R0, 0x140, RZ ;  /* 0x00000140000e7810 */ /* 0x000fe20007ffe0ff */
[----:B------:R-:W-:Y:S05]  /*4180*/  @P1 BRA `(.L_x_2252) ;  /* 0x0000011000001947 */ /* 0x000fea0003800000 */
[----:B0-----:R-:W-:Y:S02]  /*4190*/  FADD.FTZ R12, R12, 9.9999999747524270788e-07 ;  /* 0x358637bd0c0c7421 */ /* 0x001fe40000010000 */
[----:B------:R-:W-:Y:S02]  /*41a0*/  IMAD.IADD R15, R144, 0x1, R18 ;  /* 0x00000001900f7824 */ /* 0x000fe400078e0212 */
[----:B---3--:R0:W1:Y:S05]  /*41b0*/  MUFU.RCP R29, R12 ;  /* 0x0000000c001d7308 */ /* 0x00806a0000001000 */
.L_x_2253:
[C---:B------:R-:W-:Y:S01]  /*41c0*/  IMAD.IADD R31, R15.reuse, 0x1, -R144 ;  /* 0x000000010f1f7824 */ /* 0x040fe200078e0a90 */
[----:B0-----:R-:W-:-:S03]  /*41d0*/  @P3 IADD3 R13, P1, R15, R8, RZ ;  /* 0x000000080f0d3210 */ /* 0x001fc60007f3e0ff */
[----:B------:R-:W-:Y:S01]  /*41e0*/  IMAD R27, R31, 0x2, R14 ;  /* 0x000000021f1b7824 */ /* 0x000fe200078e020e */
[----:B0-----:R-:W0:Y:S01]  /*41f0*/  LDS R12, [R31.X4+0x140] ;  /* 0x000140001f0c7984 */ /* 0x001e220000004800 */
[C---:B------:R-:W-:Y:S02]  /*4200*/  @P3 LEA.HI.X.SX32 R30, R15.reuse, R9, 0x1, P1 ;  /* 0x000000090f1e3211 */ /* 0x040fe400008f0eff */
[----:B------:R-:W-:Y:S01]  /*4210*/  IADD3 R15, R15, 0x100, RZ ;  /* 0x000001000f0f7810 */ /* 0x000fe20007ffe0ff */
[----:B012---:R-:W-:Y:S01]  /*4220*/  FMUL.FTZ R33, R12, R29 ;  /* 0x0000001d0c217220 */ /* 0x007fe20000410000 */
[----:B------:R-:W-:-:S04]  /*4230*/  @P3 LEA R12, P1, R13, c[0x0][0x260], 0x2 ;  /* 0x000098000d0c3a11 */ /* 0x000fc800078210ff */
[----:B------:R-:W-:Y:S02]  /*4240*/  F2FP.PACK_AB R28, RZ, R33 ;  /* 0x00000021ff1c723e */ /* 0x000fe400000000ff */
[----:B------:R-:W-:Y:S02]  /*4250*/  @P3 LEA.HI.X R13, R13, c[0x0][0x264], R30, 0x2, P1 ;  /* 0x000099000d0d3a11 */ /* 0x000fe400008f141e */
[----:B------:R-:W-:Y:S01]  /*4260*/  ISETP.GT.AND P1, PT, R15, R17, PT ;  /* 0x000000110f00720c */ /* 0x000fe20003f24270 */
[----:B------:R0:W-:Y:S04]  /*4270*/  STS.U16 [R27], R28 ;  /* 0x0000001c1b007388 */ /* 0x0001e80000000400 */
[----:B------:R0:W-:Y:S08]  /*4280*/  @P3 STG.E [R12.64], R33 ;  /* 0x000000210c003986 */ /* 0x0001f0000c101924 */
[----:B------:R-:W-:Y:S05]  /*4290*/  @!P1 BRA `(.L_x_2253) ;  /* 0xffffff2000009947 */ /* 0x000fea000383ffff */
.L_x_2252:
[----:B------:R-:W-:Y:S05]  /*42a0*/  BSYNC B0 ;  /* 0x0000000000007941 */ /* 0x000fea0003800000 */
.L_x_2251:
[----:B------:R1:W5:Y:S01]  /*42b0*/  @!P0 LDG.E.128 R4, [R10.64] ;  /* 0x000000240a048981 */ /* 0x000362000c1e1d00 */
[----:B------:R-:W-:Y:S01]  /*42c0*/  BSSY B0, `(.L_x_2254) ;  /* 0x000015b000007945 */ /* 0x000fe20003800000 */
[----:B0--3--:R-:W-:Y:S01]  /*42d0*/  IMAD R28, R22, c[0x0][0x1d4], RZ ;  /* 0x00007500161c7a24 */ /* 0x009fe200078e02ff */
[----:B------:R-:W-:Y:S01]  /*42e0*/  CS2R R34, SRZ ;  /* 0x0000000000227805 */ /* 0x000fe2000001ff00 */
[----:B------:R-:W-:Y:S01]  /*42f0*/  IMAD.MOV.U32 R38, RZ, RZ, RZ ;  /* 0x000000ffff267224 */ /* 0x000fe200078e00ff */
[----:B--2---:R-:W-:Y:S01]  /*4300*/  CS2R R32, SRZ ;  /* 0x0000000000207805 */ /* 0x004fe2000001ff00 */
[----:B------:R-:W-:-:S02]  /*4310*/  IMAD.MOV.U32 R36, RZ, RZ, RZ ;  /* 0x000000ffff247224 */ /* 0x000fc400078e00ff */
[----:B------:R-:W-:Y:S02]  /*4320*/  IMAD.MOV.U32 R31, RZ, RZ, RZ ;  /* 0x000000ffff1f7224 */ /* 0x000fe400078e00ff */
[----:B------:R-:W-:Y:S01]  /*4330*/  IMAD.MOV.U32 R29, RZ, RZ, RZ ;  /* 0x000000ffff1d7224 */ /* 0x000fe200078e00ff */
[----:B------:R-:W-:Y:S06]  /*4340*/  BAR.SYNC.DEFER_BLOCKING 0x0 ;  /* 0x0000000000007b1d */ /* 0x000fec0000010000 */
[----:B------:R-:W-:Y:S05]  /*4350*/  @P5 BRA `(.L_x_2255) ;  /* 0x0000151000005947 */ /* 0x000fea0003800000 */
[----:B-1----:R-:W-:Y:S01]  /*4360*/  IMAD.IADD R30, R144, 0x1, R3 ;  /* 0x00000001901e7824 */ /* 0x002fe200078e0203 */
[----:B------:R-:W-:Y:S01]  /*4370*/  IMNMX R51, R17, c[0x0][0x1d4], PT ;  /* 0x0000750011337a17 */ /* 0x000fe20003800200 */
[----:B------:R-:W-:Y:S01]  /*4380*/  IMAD R20, R20, c[0x0][0x1d4], R21 ;  /* 0x0000750014147a24 */ /* 0x000fe200078e0215 */
[----:B------:R-:W-:Y:S01]  /*4390*/  BSSY B1, `(.L_x_2256) ;  /* 0x0000085000017945 */ /* 0x000fe20003800000 */
[----:B------:R-:W-:Y:S01]  /*43a0*/  IMAD R37, R3, 0x2, R14 ;  /* 0x0000000203257824 */ /* 0x000fe200078e020e */
[----:B------:R-:W-:Y:S01]  /*43b0*/  ISETP.GE.AND P0, PT, R30, R51, PT ;  /* 0x000000331e00720c */ /* 0x000fe20003f06270 */
[----:B------:R-:W-:Y:S01]  /*43c0*/  IMAD.MOV.U32 R38, RZ, RZ, RZ ;  /* 0x000000ffff267224 */ /* 0x000fe200078e00ff */
[----:B------:R-:W-:-:S11]  /*43d0*/  SHF.R.S32.HI R27, RZ, 0x1f, R20 ;  /* 0x0000001fff1b7819 */ /* 0x000fd60000011414 */
[----:B------:R-:W-:Y:S05]  /*43e0*/  @P0 BRA `(.L_x_2257) ;  /* 0x000007f000000947 */ /* 0x000fea0003800000 */
[----:B------:R-:W-:Y:S01]  /*43f0*/  IADD3 R8, -R144, -0x2, -R3 ;  /* 0xfffffffe90087810 */ /* 0x000fe20007ffe903 */
[----:B------:R-:W-:Y:S01]  /*4400*/  BSSY B2, `(.L_x_2258) ;  /* 0x000002f000027945 */ /* 0x000fe20003800000 */
[----:B------:R-:W-:Y:S01]  /*4410*/  LOP3.LUT R9, RZ, R51, RZ, 0x33, !PT ;  /* 0x00000033ff097212 */ /* 0x000fe200078e33ff */
[----:B------:R-:W-:Y:S01]  /*4420*/  HFMA2.MMA R38, -RZ, RZ, 0, 0 ;  /* 0x00000000ff267435 */ /* 0x000fe200000001ff */
[----:B------:R-:W-:Y:S01]  /*4430*/  IMAD.MOV.U32 R29, RZ, RZ, RZ ;  /* 0x000000ffff1d7224 */ /* 0x000fe200078e00ff */
[----:B------:R-:W-:Y:S01]  /*4440*/  CS2R R32, SRZ ;  /* 0x0000000000207805 */ /* 0x000fe2000001ff00 */
[----:B------:R-:W-:Y:S01]  /*4450*/  IMAD.MOV.U32 R39, RZ, RZ, R30 ;  /* 0x000000ffff277224 */ /* 0x000fe200078e001e */
[----:B------:R-:W-:Y:S01]  /*4460*/  CS2R R34, SRZ ;  /* 0x0000000000227805 */ /* 0x000fe2000001ff00 */
[----:B------:R-:W-:Y:S02]  /*4470*/  IMAD.IADD R8, R8, 0x1, -R9 ;  /* 0x0000000108087824 */ /* 0x000fe400078e0a09 */
[----:B------:R-:W-:-:S02]  /*4480*/  IMAD.MOV.U32 R31, RZ, RZ, RZ ;  /* 0x000000ffff1f7224 */ /* 0x000fc400078e00ff */
[----:B------:R-:W-:Y:S01]  /*4490*/  IMAD.MOV.U32 R36, RZ, RZ, RZ ;  /* 0x000000ffff247224 */ /* 0x000fe200078e00ff */
[C---:B------:R-:W-:Y:S02]  /*44a0*/  LOP3.LUT P1, RZ, R8.reuse, 0x10, RZ, 0xc0, !PT ;  /* 0x0000001008ff7812 */ /* 0x040fe4000782c0ff */
[----:B------:R-:W-:-:S11]  /*44b0*/  LOP3.LUT P0, RZ, R8, 0xfffffff0, RZ, 0xc0, !PT ;  /* 0xfffffff008ff7812 */ /* 0x000fd6000780c0ff */
[----:B------:R-:W-:Y:S05]  /*44c0*/  @P1 BRA `(.L_x_2259) ;  /* 0x0000022000001947 */ /* 0x000fea0003800000 */
[----:B------:R-:W-:Y:S01]  /*44d0*/  IMAD R11, R2, c[0x0][0x1d4], RZ ;  /* 0x00007500020b7a24 */ /* 0x000fe200078e02ff */
[----:B------:R-:W-:Y:S01]  /*44e0*/  SHF.R.S32.HI R8, RZ, 0x1f, R30 ;  /* 0x0000001fff087819 */ /* 0x000fe2000001141e */
[----:B------:R-:W0:Y:S03]  /*44f0*/  LDS.U16 R29, [R37] ;  /* 0x00000000251d7984 */ /* 0x000e260000000400 */
        /* <DEDUP_REMOVED lines=12> */
[----:B------:R-:W2:Y:S01]  /*45c0*/  LDG.E.128 R12, [R10.64] ;  /* 0x000000240a0c7981 */ /* 0x000ea2000c1e1d00 */
[----:B0-----:R-:W-:Y:S02]  /*45d0*/  HADD2.F32 R38, -RZ, R29.H0_H0 ;  /* 0x2000001dff267230 */ /* 0x001fe40000004100 */
[--C-:B--2---:R-:W-:Y:S02]  /*45e0*/  HADD2.F32 R31, -RZ, R13.reuse.H0_H0 ;  /* 0x2000000dff1f7230 */ /* 0x104fe40000004100 */
[----:B------:R-:W-:Y:S02]  /*45f0*/  HADD2.F32 R35, -RZ, R14.H1_H1 ;  /* 0x3000000eff237230 */ /* 0x000fe40000004100 */
[--C-:B------:R-:W-:Y:S01]  /*4600*/  HADD2.F32 R29, -RZ, R12.reuse.H0_H0 ;  /* 0x2000000cff1d7230 */ /* 0x100fe20000004100 */
[C---:B------:R-:W-:Y:S01]  /*4610*/  FFMA.FTZ R31, R38.reuse, R31, RZ ;  /* 0x0000001f261f7223 */ /* 0x040fe200000100ff */
[----:B------:R-:W-:Y:S01]  /*4620*/  HADD2.F32 R9, -RZ, R12.H1_H1 ;  /* 0x3000000cff097230 */ /* 0x000fe20000004100 */
[C---:B------:R-:W-:Y:S01]  /*4630*/  FFMA.FTZ R36, R38.reuse, R35, RZ ;  /* 0x0000002326247223 */ /* 0x040fe200000100ff */
        /* <DEDUP_REMOVED lines=8> */
[----:B------:R-:W-:Y:S01]  /*46c0*/  FFMA.FTZ R35, R38, R39, RZ ;  /* 0x0000002726237223 */ /* 0x000fe200000100ff */
[----:B------:R-:W-:Y:S01]  /*46d0*/  IADD3 R39, R30, 0x10, RZ ;  /* 0x000000101e277810 */ /* 0x000fe20007ffe0ff */
[----:B------:R-:W-:Y:S02]  /*46e0*/  FFMA.FTZ R38, R38, R15, RZ ;  /* 0x0000000f26267223 */ /* 0x000fe400000100ff */
.L_x_2259:
[----:B------:R-:W-:Y:S05]  /*46f0*/  BSYNC B2 ;  /* 0x0000000000027941 */ /* 0x000fea0003800000 */
.L_x_2258:
[----:B------:R-:W-:Y:S05]  /*4700*/  @!P0 BRA `(.L_x_2257) ;  /* 0x000004d000008947 */ /* 0x000fea0003800000 */
[C---:B------:R-:W-:Y:S01]  /*4710*/  IMAD R8, R39.reuse, 0x2, R0 ;  /* 0x0000000227087824 */ /* 0x040fe200078e0200 */
[----:B------:R-:W-:Y:S01]  /*4720*/  SHF.R.S32.HI R10, RZ, 0x1f, R39 ;  /* 0x0000001fff0a7819 */ /* 0x000fe20000011427 */
[----:B------:R-:W-:Y:S02]  /*4730*/  IMAD R11, R2, c[0x0][0x1d4], RZ ;  /* 0x00007500020b7a24 */ /* 0x000fe400078e02ff */
[----:B------:R-:W-:Y:S01]  /*4740*/  IMAD.MOV.U32 R12, RZ, RZ, c[0x0][0x1d4] ;  /* 0x00007500ff0c7624 */ /* 0x000fe200078e00ff */
[----:B------:R-:W-:Y:S01]  /*4750*/  IADD3 R9, R8, 0x20, RZ ;  /* 0x0000002008097810 */ /* 0x000fe20007ffe0ff */
[----:B------:R-:W-:Y:S01]  /*4760*/  IMAD R53, R39, 0x60, RZ ;  /* 0x0000006027357824 */ /* 0x000fe200078e02ff */
[----:B------:R-:W-:Y:S01]  /*4770*/  IADD3 R52, P0, R11, R39, RZ ;  /* 0x000000270b347210 */ /* 0x000fe20007f1e0ff */
[----:B------:R-:W-:-:S02]  /*4780*/  IMAD R8, R12, c[0x0][0x1d8], RZ ;  /* 0x000076000c087a24 */ /* 0x000fc400078e02ff */
[----:B------:R-:W-:Y:S01]  /*4790*/  IMAD R9, R144, -0x2, R9 ;  /* 0xfffffffe90097824 */ /* 0x000fe200078e0209 */
[----:B------:R-:W-:Y:S01]  /*47a0*/  LEA.HI.X.SX32 R11, R11, R10, 0x1, P0 ;  /* 0x0000000a0b0b7211 */ /* 0x000fe200000f0eff */
[----:B------:R-:W-:Y:S01]  /*47b0*/  IMAD.MOV.U32 R43, RZ, RZ, RZ ;  /* 0x000000ffff2b7224 */ /* 0x000fe200078e00ff */
[----:B------:R-:W-:Y:S01]  /*47c0*/  LEA R49, P0, R52, c[0x0][0x1a8], 0x2 ;  /* 0x00006a0034317a11 */ /* 0x000fe200078010ff */
[----:B------:R-:W-:Y:S01]  /*47d0*/  IMAD R42, R8, 0x60, RZ ;  /* 0x00000060082a7824 */ /* 0x000fe200078e02ff */
[----:B------:R-:W-:Y:S02]  /*47e0*/  IADD3 R54, R53, 0x600, RZ ;  /* 0x0000060035367810 */ /* 0x000fe40007ffe0ff */
[----:B------:R-:W-:Y:S02]  /*47f0*/  LEA.HI.X R52, R52, c[0x0][0x1ac], R11, 0x2, P0 ;  /* 0x00006b0034347a11 */ /* 0x000fe400000f140b */
[----:B------:R-:W-:-:S04]  /*4800*/  IADD3 R44, R9, 0x140, RZ ;  /* 0x00000140092c7810 */ /* 0x000fc80007ffe0ff */
.L_x_2260:
[----:B------:R-:W-:Y:S01]  /*4810*/  IMAD.MOV.U32 R40, RZ, RZ, R49 ;  /* 0x000000ffff287224 */ /* 0x000fe200078e0031 */
[----:B------:R-:W0:Y:S01]  /*4820*/  LDS.U16 R45, [R44+-0x20] ;  /* 0xffffe0002c2d7984 */ /* 0x000e220000000400 */
[----:B------:R-:W-:-:S03]  /*4830*/  IMAD.MOV.U32 R41, RZ, RZ, R52 ;  /* 0x000000ffff297224 */ /* 0x000fc600078e0034 */
[----:B------:R1:W2:Y:S04]  /*4840*/  LDS.U16 R47, [R44] ;  /* 0x000000002c2f7984 */ /* 0x0002a80000000400 */
[----:B------:R-:W3:Y:S04]  /*4850*/  LDG.E R9, [R40.64] ;  /* 0x0000002428097981 */ /* 0x000ee8000c1e1900 */
[----:B------:R-:W4:Y:S01]  /*4860*/  LDG.E R11, [R40.64+0x40] ;  /* 0x00004024280b7981 */ /* 0x000f22000c1e1900 */
[----:B---3--:R-:W-:-:S04]  /*4870*/  IMAD R8, R42, R9, R53 ;  /* 0x000000092a087224 */ /* 0x008fc800078e0235 */
[----:B------:R-:W-:-:S05]  /*4880*/  IMAD.IADD R8, R8, 0x1, R43 ;  /* 0x0000000108087824 */ /* 0x000fca00078e022b */
[----:B------:R-:W-:-:S04]  /*4890*/  IADD3 R9, P0, R20, R8, RZ ;  /* 0x0000000814097210 */ /* 0x000fc80007f1e0ff */
[----:B------:R-:W-:Y:S01]  /*48a0*/  LEA.HI.X.SX32 R10, R8, R27, 0x1, P0 ;  /* 0x0000001b080a7211 */ /* 0x000fe200000f0eff */
[----:B----4-:R-:W-:Y:S01]  /*48b0*/  IMAD R8, R42, R11, R54 ;  /* 0x0000000b2a087224 */ /* 0x010fe200078e0236 */
[----:B------:R-:W-:-:S03]  /*48c0*/  LEA R12, P0, R9, c[0x0][0x1a0], 0x1 ;  /* 0x00006800090c7a11 */ /* 0x000fc600078008ff */
[----:B------:R-:W-:Y:S01]  /*48d0*/  IMAD.IADD R8, R8, 0x1, R43 ;  /* 0x0000000108087824 */ /* 0x000fe200078e022b */
[----:B------:R-:W-:-:S04]  /*48e0*/  LEA.HI.X R13, R9, c[0x0][0x1a4], R10, 0x1, P0 ;  /* 0x00006900090d7a11 */ /* 0x000fc800000f0c0a */
[----:B------:R-:W-:Y:S02]  /*48f0*/  IADD3 R9, P0, R20, R8, RZ ;  /* 0x0000000814097210 */ /* 0x000fe40007f1e0ff */
[----:B------:R-:W3:Y:S02]  /*4900*/  LDG.E.128 R12, [R12.64] ;  /* 0x000000240c0c7981 */ /* 0x000ee4000c1e1d00 */
[----:B------:R-:W-:Y:S02]  /*4910*/  LEA.HI.X.SX32 R10, R8, R27, 0x1, P0 ;  /* 0x0000001b080a7211 */ /* 0x000fe400000f0eff */
[----:B------:R-:W-:-:S04]  /*4920*/  LEA R8, P0, R9, c[0x0][0x1a0], 0x1 ;  /* 0x0000680009087a11 */ /* 0x000fc800078008ff */
[----:B------:R-:W-:-:S06]  /*4930*/  LEA.HI.X R9, R9, c[0x0][0x1a4], R10, 0x1, P0 ;  /* 0x0000690009097a11 */ /* 0x000fcc00000f0c0a */
[----:B------:R-:W4:Y:S01]  /*4940*/  LDG.E.128 R8, [R8.64] ;  /* 0x0000002408087981 */ /* 0x000f22000c1e1d00 */
[----:B------:R-:W-:Y:S01]  /*4950*/  IADD3 R49, P0, R40, 0x80, RZ ;  /* 0x0000008028317810 */ /* 0x000fe20007f1e0ff */
[----:B0-----:R-:W-:Y:S01]  /*4960*/  HADD2.F32 R45, -RZ, R45.H0_H0 ;  /* 0x2000002dff2d7230 */ /* 0x001fe20000004100 */
[----:B------:R-:W-:Y:S02]  /*4970*/  IADD3 R39, R39, 0x20, RZ ;  /* 0x0000002027277810 */ /* 0x000fe40007ffe0ff */
[----:B-1----:R-:W-:Y:S01]  /*4980*/  IADD3 R44, R44, 0x40, RZ ;  /* 0x000000402c2c7810 */ /* 0x002fe20007ffe0ff */
[----:B------:R-:W-:Y:S01]  /*4990*/  IMAD.X R52, RZ, RZ, R41, P0 ;  /* 0x000000ffff347224 */ /* 0x000fe200000e0629 */
[----:B------:R-:W-:Y:S02]  /*49a0*/  ISETP.GE.AND P0, PT, R39, R51, PT ;  /* 0x000000332700720c */ /* 0x000fe40003f06270 */
[----:B------:R-:W-:Y:S01]  /*49b0*/  IADD3 R43, R43, 0xc00, RZ ;  /* 0x00000c002b2b7810 */ /* 0x000fe20007ffe0ff */
[----:B---3--:R-:W-:-:S02]  /*49c0*/  HADD2.F32 R40, -RZ, R12.H0_H0 ;  /* 0x2000000cff287230 */ /* 0x008fc40000004100 */
[----:B------:R-:W-:Y:S02]  /*49d0*/  HADD2.F32 R12, -RZ, R12.H1_H1 ;  /* 0x3000000cff0c7230 */ /* 0x000fe40000004100 */
        /* <DEDUP_REMOVED lines=12> */
[--C-:B----4-:R-:W-:Y:S01]  /*4aa0*/  HADD2.F32 R32, -RZ, R8.reuse.H0_H0 ;  /* 0x20000008ff207230 */ /* 0x110fe20000004100 */
[C---:B------:R-:W-:Y:S01]  /*4ab0*/  FFMA.FTZ R14, R45.reuse, R14, R36 ;  /* 0x0000000e2d0e7223 */ /* 0x040fe20000010024 */
[----:B------:R-:W-:Y:S01]  /*4ac0*/  HADD2.F32 R41, -RZ, R8.H1_H1 ;  /* 0x30000008ff297230 */ /* 0x000fe20000004100 */
[----:B------:R-:W-:Y:S01]  /*4ad0*/  FFMA.FTZ R15, R45, R15, R38 ;  /* 0x0000000f2d0f7223 */ /* 0x000fe20000010026 */
[----:B--2---:R-:W-:-:S02]  /*4ae0*/  HADD2.F32 R38, -RZ, R47.H0_H0 ;  /* 0x2000002fff267230 */ /* 0x004fc40000004100 */
[--C-:B------:R-:W-:Y:S02]  /*4af0*/  HADD2.F32 R8, -RZ, R9.reuse.H0_H0 ;  /* 0x20000009ff087230 */ /* 0x100fe40000004100 */
        /* <DEDUP_REMOVED lines=11> */
[C---:B------:R-:W-:Y:S02]  /*4bb0*/  FFMA.FTZ R35, R38.reuse, R10, R35 ;  /* 0x0000000a26237223 */ /* 0x040fe40000010023 */
[----:B------:R-:W-:Y:S01]  /*4bc0*/  FFMA.FTZ R38, R38, R11, R15 ;  /* 0x0000000b26267223 */ /* 0x000fe2000001000f */
[----:B------:R-:W-:Y:S05]  /*4bd0*/  @!P0 BRA `(.L_x_2260) ;  /* 0xfffffc3000008947 */ /* 0x000fea000383ffff */
.L_x_2257:
[----:B------:R-:W-:Y:S05]  /*4be0*/  BSYNC B1 ;  /* 0x0000000000017941 */ /* 0x000fea0003800000 */
.L_x_2256:
[----:B------:R-:W-:-:S13]  /*4bf0*/  ISETP.GE.AND P0, PT, R30, R17, PT ;  /* 0x000000111e00720c */ /* 0x000fda0003f06270 */
[----:B------:R-:W-:Y:S05]  /*4c00*/  @P0 BRA `(.L_x_2255) ;  /* 0x00000c6000000947 */ /* 0x000fea0003800000 */
[----:B------:R-:W-:Y:S01]  /*4c10*/  LOP3.LUT R8, RZ, R3, RZ, 0x33, !PT ;  /* 0x00000003ff087212 */ /* 0x000fe200078e33ff */
[----:B------:R-:W-:Y:S03]  /*4c20*/  BSSY B1, `(.L_x_2261) ;  /* 0x0000041000017945 */ /* 0x000fe60003800000 */
[----:B------:R-:W-:-:S04]  /*4c30*/  IADD3 R41, -R144, R17, R8 ;  /* 0x0000001190297210 */ /* 0x000fc80007ffe108 */
[----:B------:R-:W-:-:S13]  /*4c40*/  LOP3.LUT P0, RZ, R41, 0x10, RZ, 0xc0, !PT ;  /* 0x0000001029ff7812 */ /* 0x000fda000780c0ff */
[----:B------:R-:W-:Y:S05]  /*4c50*/  @P0 BRA `(.L_x_2262) ;  /* 0x000003d000000947 */ /* 0x000fea0003800000 */
[----:B------:R-:W-:Y:S01]  /*4c60*/  ISETP.GE.AND P0, PT, R30, c[0x0][0x1d4], PT ;  /* 0x000075001e007a0c */ /* 0x000fe20003f06270 */
[----:B------:R-:W-:-:S12]  /*4c70*/  BSSY B2, `(.L_x_2263) ;  /* 0x000003a000027945 */ /* 0x000fd80003800000 */
[----:B------:R-:W-:Y:S05]  /*4c80*/  @!P0 BRA `(.L_x_2264) ;  /* 0x0000038000008947 */ /* 0x000fea0003800000 */
[----:B------:R-:W-:Y:S01]  /*4c90*/  IABS R11, c[0x0][0x1d4] ;  /* 0x00007500000b7a13 */ /* 0x000fe20000000000 */
[----:B------:R-:W0:Y:S01]  /*4ca0*/  LDS.U16 R37, [R37] ;  /* 0x0000000025257984 */ /* 0x000e220000000400 */
        /* <DEDUP_REMOVED lines=38> */
[----:B--2---:R-:W-:Y:S02]  /*4f10*/  HADD2.F32 R8, -RZ, R12.H0_H0 ;  /* 0x2000000cff087230 */ /* 0x004fe40000004100 */
        /* <DEDUP_REMOVED lines=15> */
.L_x_2264:
[----:B------:R-:W-:Y:S05]  /*5010*/  BSYNC B2 ;  /* 0x0000000000027941 */ /* 0x000fea0003800000 */
.L_x_2263:
[----:B------:R-:W-:Y:S02]  /*5020*/  IADD3 R30, R30, 0x10, RZ ;  /* 0x000000101e1e7810 */ /* 0x000fe40007ffe0ff */
.L_x_2262:
[----:B------:R-:W-:Y:S05]  /*5030*/  BSYNC B1 ;  /* 0x0000000000017941 */ /* 0x000fea0003800000 */
.L_x_2261:
[----:B------:R-:W-:-:S13]  /*5040*/  LOP3.LUT P0, RZ, R41, 0xfffffff0, RZ, 0xc0, !PT ;  /* 0xfffffff029ff7812 */ /* 0x000fda000780c0ff */
[----:B------:R-:W-:Y:S05]  /*5050*/  @!P0 BRA `(.L_x_2255) ;  /* 0x0000081000008947 */ /* 0x000fea0003800000 */
[----:B------:R-:W-:Y:S02]  /*5060*/  IMAD R9, R30, 0x2, R0 ;  /* 0x000000021e097824 */ /* 0x000fe400078e0200 */
[----:B------:R-:W-:Y:S02]  /*5070*/  IMAD.MOV.U32 R12, RZ, RZ, RZ ;  /* 0x000000ffff0c7224 */ /* 0x000fe400078e00ff */
[----:B------:R-:W-:Y:S02]  /*5080*/  IMAD R15, R144, -0x2, R9 ;  /* 0xfffffffe900f7824 */ /* 0x000fe400078e0209 */
.L_x_2269:
[C---:B------:R-:W-:Y:S01]  /*5090*/  ISETP.GE.AND P1, PT, R30.reuse, c[0x0][0x1d4], PT ;  /* 0x000075001e007a0c */ /* 0x040fe20003f26270 */
[----:B------:R-:W-:Y:S01]  /*50a0*/  BSSY B1, `(.L_x_2265) ;  /* 0x000003d000017945 */ /* 0x000fe20003800000 */
[----:B------:R-:W-:Y:S01]  /*50b0*/  IADD3 R45, R30, 0x10, RZ ;  /* 0x000000101e2d7810 */ /* 0x000fe20007ffe0ff */
[----:B------:R-:W-:-:S03]  /*50c0*/  IMAD.IADD R37, R15, 0x1, R12 ;  /* 0x000000010f257824 */ /* 0x000fc600078e020c */
[----:B------:R-:W-:-:S07]  /*50d0*/  ISETP.GE.AND P0, PT, R45, c[0x0][0x1d4], PT ;  /* 0x000075002d007a0c */ /* 0x000fce0003f06270 */
        /* <DEDUP_REMOVED lines=10> */
[----:B------:R-:W-:Y:S01]  /*5180*/  IMAD R39, R8, R11, RZ ;  /* 0x0000000b08277224 */ /* 0x000fe200078e02ff */
[----:B------:R-:W-:-:S05]  /*5190*/  MOV R8, RZ ;  /* 0x000000ff00087202 */ /* 0x000fca0000000f00 */
        /* <DEDUP_REMOVED lines=26> */
[----:B------:R-:W0:Y:S04]  /*5340*/  LDS.U16 R13, [R37+0x140] ;  /* 0x00014000250d7984 */ /* 0x000e280000000400 */
[----:B------:R-:W2:Y:S01]  /*5350*/  LDG.E.128 R40, [R10.64] ;  /* 0x000000240a287981 */ /* 0x000ea2000c1e1d00 */
[----:B0-----:R-:W-:Y:S02]  /*5360*/  HADD2.F32 R13, -RZ, R13.H0_H0 ;  /* 0x2000000dff0d7230 */ /* 0x001fe40000004100 */
[----:B--2---:R-:W-:Y:S02]  /*5370*/  HADD2.F32 R8, -RZ, R40.H0_H0 ;  /* 0x20000028ff087230 */ /* 0x004fe40000004100 */
[----:B------:R-:W-:-:S02]  /*5380*/  HADD2.F32 R14, -RZ, R41.H0_H0 ;  /* 0x20000029ff0e7230 */ /* 0x000fc40000004100 */
        /* <DEDUP_REMOVED lines=14> */
.L_x_2266:
[----:B------:R-:W-:Y:S05]  /*5470*/  BSYNC B1 ;  /* 0x0000000000017941 */ /* 0x000fea0003800000 */
.L_x_2265:
[----:B------:R-:W-:Y:S01]  /*5480*/  BSSY B1, `(.L_x_2267) ;  /* 0x000003a000017945 */ /* 0x000fe20003800000 */
        /* <DEDUP_REMOVED lines=57> */
.L_x_2268:
[----:B------:R-:W-:Y:S05]  /*5820*/  BSYNC B1 ;  /* 0x0000000000017941 */ /* 0x000fea0003800000 */
.L_x_2267:
[----:B------:R-:W-:Y:S02]  /*5830*/  IADD3 R30, R30, 0x20, RZ ;  /* 0x000000201e1e7810 */ /* 0x000fe40007ffe0ff */
[----:B------:R-:W-:Y:S02]  /*5840*/  IADD3 R12, R12, 0x40, RZ ;  /* 0x000000400c0c7810 */ /* 0x000fe40007ffe0ff */
[----:B------:R-:W-:-:S13]  /*5850*/  ISETP.GE.AND P0, PT, R30, R17, PT ;  /* 0x000000111e00720c */ /* 0x000fda0003f06270 */
[----:B------:R-:W-:Y:S05]  /*5860*/  @!P0 BRA `(.L_x_2269) ;  /* 0xfffff82000008947 */ /* 0x000fea000383ffff */
.L_x_2255:
[----:B-1----:R-:W-:Y:S05]  /*5870*/  BSYNC B0 ;  /* 0x0000000000007941 */ /* 0x002fea0003800000 */
.L_x_2254:
[----:B------:R-:W-:Y:S01]  /*5880*/  BSSY B0, `(.L_x_2270) ;  /* 0x0000053000007945 */ /* 0x000fe20003800000 */
[----:B------:R-:W-:Y:S05]  /*5890*/  @P2 BRA `(.L_x_2271) ;  /* 0x0000051000002947 */ /* 0x000fea0003800000 */
[----:B------:R-:W-:Y:S01]  /*58a0*/  ISETP.NE.U32.AND P0, PT, RZ, c[0x0][0x240], PT ;  /* 0x00009000ff007a0c */ /* 0x000fe20003f05070 */
[----:B------:R-:W-:-:S03]  /*58b0*/  IMAD.MOV.U32 R13, RZ, RZ, 0x2 ;  /* 0x00000002ff0d7424 */ /* 0x000fc600078e00ff */
[----:B------:R-:W-:Y:S02]  /*58c0*/  ISETP.NE.AND.EX P0, PT, RZ, c[0x0][0x244], PT, P0 ;  /* 0x00009100ff007a0c */ /* 0x000fe40003f05300 */
[----:B------:R-:W-:Y:S01]  /*58d0*/  ISETP.NE.AND P2, PT, R13, c[0x0][0x258], PT ;  /* 0x000096000d007a0c */ /* 0x000fe20003f45270 */
[----:B------:R-:W-:-:S10]  /*58e0*/  IMAD.IADD R26, R26, 0x1, R21 ;  /* 0x000000011a1a7824 */ /* 0x000fd400078e0215 */
[----:B------:R-:W-:-:S04]  /*58f0*/  @P0 IMAD R8, R16, c[0x0][0x1d8], R19 ;  /* 0x0000760010080a24 */ /* 0x000fc800078e0213 */
[----:B------:R-:W-:-:S04]  /*5900*/  @P0 IMAD R8, R8, 0x60, R21 ;  /* 0x0000006008080824 */ /* 0x000fc800078e0215 */
[----:B------:R-:W-:-:S04]  /*5910*/  @P0 IMAD.WIDE R8, R8, R13, c[0x0][0x238] ;  /* 0x00008e0008080625 */ /* 0x000fc800078e020d */
[----:B------:R-:W-:Y:S02]  /*5920*/  @P2 IMAD.WIDE R12, R26, R13, c[0x0][0x188] ;  /* 0x000062001a0c2625 */ /* 0x000fe400078e020d */
[----:B------:R-:W5:Y:S04]  /*5930*/  @P0 LDG.E.128 R8, [R8.64] ;  /* 0x0000002408080981 */ /* 0x000f68000c1e1d00 */
[----:B------:R0:W5:Y:S01]  /*5940*/  @P2 LDG.E.128 R40, [R12.64] ;  /* 0x000000240c282981 */ /* 0x000162000c1e1d00 */
[----:B------:R-:W-:Y:S02]  /*5950*/  IMAD.IADD R27, R17, 0x1, -R144 ;  /* 0x00000001111b7824 */ /* 0x000fe400078e0a90 */
[----:B------:R-:W-:Y:S02]  /*5960*/  IMAD R28, R28, 0x60, R21 ;  /* 0x000000601c1c7824 */ /* 0x000fe400078e0215 */
[----:B------:R-:W-:-:S02]  /*5970*/  IMAD R27, R27, 0x2, R0 ;  /* 0x000000021b1b7824 */ /* 0x000fc400078e0200 */
[----:B------:R-:W-:Y:S01]  /*5980*/  IMAD R23, R23, 0x60, RZ ;  /* 0x0000006017177824 */ /* 0x000fe200078e02ff */
[----:B------:R-:W-:-:S03]  /*5990*/  SHF.R.S32.HI R0, RZ, 0x1f, R28 ;  /* 0x0000001fff007819 */ /* 0x000fc6000001141c */
[----:B------:R-:W1:Y:S01]  /*59a0*/  LDS.U16 R27, [R27+0x140] ;  /* 0x000140001b1b7984 */ /* 0x000e620000000400 */
[----:B------:R-:W-:-:S04]  /*59b0*/  IADD3 R28, P1, R23, R28, RZ ;  /* 0x0000001c171c7210 */ /* 0x000fc80007f3e0ff */
[----:B------:R-:W-:Y:S02]  /*59c0*/  LEA.HI.X.SX32 R23, R23, R0, 0x1, P1 ;  /* 0x0000000017177211 */ /* 0x000fe400008f0eff */
[----:B------:R-:W-:-:S04]  /*59d0*/  LEA R14, P1, R28, c[0x0][0x1a0], 0x1 ;  /* 0x000068001c0e7a11 */ /* 0x000fc800078208ff */
[----:B------:R-:W-:Y:S01]  /*59e0*/  LEA.HI.X R15, R28, c[0x0][0x1a4], R23, 0x1, P1 ;  /* 0x000069001c0f7a11 */ /* 0x000fe200008f0c17 */
[----:B------:R-:W-:Y:S05]  /*59f0*/  @P2 BRA `(.L_x_2272) ;  /* 0x0000021000002947 */ /* 0x000fea0003800000 */
[C---:B0-----:R-:W-:Y:S01]  /*5a00*/  IADD3 R12, P1, R26.reuse, c[0x0][0x188], RZ ;  /* 0x000062001a0c7a10 */ /* 0x041fe20007f3e0ff */
[----:B------:R-:W2:Y:S03]  /*5a10*/  LDG.E R25, [R24.64+0x4] ;  /* 0x0000042418197981 */ /* 0x000ea6000c1e1900 */
[----:B------:R-:W-:-:S05]  /*5a20*/  LEA.HI.X.SX32 R13, R26, c[0x0][0x18c], 0x1, P1 ;  /* 0x000063001a0d7a11 */ /* 0x000fca00008f0eff */
[----:B-----5:R-:W3:Y:S02]  /*5a30*/  LDG.E.64 R40, [R12.64] ;  /* 0x000000240c287981 */ /* 0x020ee4000c1e1b00 */
[C-C-:B---3--:R-:W-:Y:S02]  /*5a40*/  SHF.R.U64 R23, R40.reuse, 0x10, R41.reuse ;  /* 0x0000001028177819 */ /* 0x148fe40000001229 */
[----:B------:R-:W-:Y:S02]  /*5a50*/  PRMT R0, R40, 0x9910, RZ ;  /* 0x0000991028007816 */ /* 0x000fe400000000ff */
[----:B------:R-:W-:Y:S02]  /*5a60*/  PRMT R16, R41, 0x9910, RZ ;  /* 0x0000991029107816 */ /* 0x000fe400000000ff */
[----:B------:R-:W-:Y:S02]  /*5a70*/  PRMT R12, R23, 0x9910, RZ ;  /* 0x00009910170c7816 */ /* 0x000fe400000000ff */
[----:B------:R-:W-:-:S02]  /*5a80*/  SHF.R.S32.HI R20, RZ, 0x18, R41 ;  /* 0x00000018ff147819 */ /* 0x000fc40000011429 */
[----:B------:R-:W-:Y:S02]  /*5a90*/  SHF.R.S32.HI R0, RZ, 0x8, R0 ;  /* 0x00000008ff007819 */ /* 0x000fe40000011400 */
[----:B------:R-:W-:Y:S02]  /*5aa0*/  SHF.R.U32.HI R19, RZ, 0x10, R41 ;  /* 0x00000010ff137819 */ /* 0x000fe40000011629 */
[----:B------:R-:W-:Y:S02]  /*5ab0*/  SHF.R.S32.HI R16, RZ, 0x8, R16 ;  /* 0x00000008ff107819 */ /* 0x000fe40000011410 */
[----:B------:R-:W-:Y:S01]  /*5ac0*/  SHF.R.S32.HI R12, RZ, 0x8, R12 ;  /* 0x00000008ff0c7819 */ /* 0x000fe2000001140c */
[----:B------:R-:W2:Y:S08]  /*5ad0*/  I2F.S8 R17, R41 ;  /* 0x0000002900117306 */ /* 0x000eb00000001400 */
[----:B------:R2:W0:Y:S08]  /*5ae0*/  I2F.S8 R13, R23 ;  /* 0x00000017000d7306 */ /* 0x0004300000001400 */
[----:B------:R-:W3:Y:S08]  /*5af0*/  I2F.S16 R20, R20 ;  /* 0x0000001400147306 */ /* 0x000ef00000101400 */
[----:B------:R-:W4:Y:S08]  /*5b00*/  I2F.S16 R0, R0 ;  /* 0x0000000000007306 */ /* 0x000f300000101400 */
[----:B------:R-:W1:Y:S08]  /*5b10*/  I2F.S8 R2, R40 ;  /* 0x0000002800027306 */ /* 0x000e700000001400 */
[----:B------:R-:W0:Y:S08]  /*5b20*/  I2F.S8 R19, R19 ;  /* 0x0000001300137306 */ /* 0x000e300000001400 */
[----:B------:R-:W1:Y:S08]  /*5b30*/  I2F.S16 R16, R16 ;  /* 0x0000001000107306 */ /* 0x000e700000101400 */
[----:B------:R-:W1:Y:S01]  /*5b40*/  I2F.S16 R12, R12 ;  /* 0x0000000c000c7306 */ /* 0x000e620000101400 */
[----:B--2---:R-:W-:-:S02]  /*5b50*/  FMUL.FTZ R23, R17, R25 ;  /* 0x0000001911177220 */ /* 0x004fc40000410000 */
[-C--:B0-----:R-:W-:Y:S02]  /*5b60*/  FMUL.FTZ R17, R13, R25.reuse ;  /* 0x000000190d117220 */ /* 0x081fe40000410000 */
[-C--:B---3--:R-:W-:Y:S02]  /*5b70*/  FMUL.FTZ R24, R20, R25.reuse ;  /* 0x0000001914187220 */ /* 0x088fe40000410000 */
[-C--:B----4-:R-:W-:Y:S02]  /*5b80*/  FMUL.FTZ R13, R0, R25.reuse ;  /* 0x00000019000d7220 */ /* 0x090fe40000410000 */
[-C--:B-1----:R-:W-:Y:S02]  /*5b90*/  FMUL.FTZ R2, R2, R25.reuse ;  /* 0x0000001902027220 */ /* 0x082fe40000410000 */
[-C--:B------:R-:W-:Y:S02]  /*5ba0*/  FMUL.FTZ R19, R19, R25.reuse ;  /* 0x0000001913137220 */ /* 0x080fe40000410000 */
[----:B------:R-:W-:-:S02]  /*5bb0*/  FMUL.FTZ R20, R16, R25 ;  /* 0x0000001910147220 */ /* 0x000fc40000410000 */
[----:B------:R-:W-:Y:S01]  /*5bc0*/  FMUL.FTZ R0, R12, R25 ;  /* 0x000000190c007220 */ /* 0x000fe20000410000 */
[----:B------:R-:W-:Y:S02]  /*5bd0*/  F2FP.PACK_AB R43, R24, R19 ;  /* 0x00000013182b723e */ /* 0x000fe400000000ff */
[----:B------:R-:W-:Y:S02]  /*5be0*/  F2FP.PACK_AB R40, R13, R2 ;  /* 0x000000020d28723e */ /* 0x000fe400000000ff */
[----:B------:R-:W-:Y:S02]  /*5bf0*/  F2FP.PACK_AB R42, R20, R23 ;  /* 0x00000017142a723e */ /* 0x000fe400000000ff */
[----:B------:R-:W-:-:S04]  /*5c00*/  F2FP.PACK_AB R41, R0, R17 ;  /* 0x000000110029723e */ /* 0x000fc800000000ff */
.L_x_2272:
[----:B0----5:R-:W-:Y:S01]  /*5c10*/  HFMA2.MMA R4, R40, 1, 1, R4 ;  /* 0x3c003c0028047835 */ /* 0x021fe20000000004 */
[----:B------:R-:W-:Y:S01]  /*5c20*/  HADD2 R5, R41, R5 ;  /* 0x0000000529057230 */ /* 0x000fe20000000000 */
[----:B------:R-:W-:Y:S01]  /*5c30*/  HFMA2.MMA R6, R42, 1, 1, R6 ;  /* 0x3c003c002a067835 */ /* 0x000fe20000000006 */
[----:B------:R-:W-:-:S02]  /*5c40*/  HADD2 R7, R43, R7 ;  /* 0x000000072b077230 */ /* 0x000fc40000000000 */
[----:B-1----:R-:W-:Y:S02]  /*5c50*/  HADD2.F32 R27, -RZ, R27.H0_H0 ;  /* 0x2000001bff1b7230 */ /* 0x002fe40000004100 */
[----:B------:R-:W-:Y:S02]  /*5c60*/  @P0 HFMA2.MMA R5, R5, R9, -RZ ;  /* 0x0000000905050235 */ /* 0x000fe400001000ff */
[----:B------:R-:W-:Y:S01]  /*5c70*/  @P0 HFMA2.MMA R7, R7, R11, -RZ ;  /* 0x0000000b07070235 */ /* 0x000fe200001000ff */
[----:B------:R-:W-:Y:S02]  /*5c80*/  @P0 HMUL2 R4, R4, R8 ;  /* 0x0000000804040232 */ /* 0x000fe40000000000 */
[----:B------:R-:W-:-:S03]  /*5c90*/  @P0 HMUL2 R6, R6, R10 ;  /* 0x0000000a06060232 */ /* 0x000fc60000000000 */
[--C-:B------:R-:W-:Y:S02]  /*5ca0*/  HADD2.F32 R0, -RZ, R4.reuse.H0_H0 ;  /* 0x20000004ff007230 */ /* 0x100fe40000004100 */
[----:B------:R0:W-:Y:S01]  /*5cb0*/  STG.E.128 [R14.64], R4 ;  /* 0x000000040e007986 */ /* 0x0001e2000c101d24 */
[----:B------:R-:W-:Y:S02]  /*5cc0*/  HADD2.F32 R2, -RZ, R4.H1_H1 ;  /* 0x30000004ff027230 */ /* 0x000fe40000004100 */
[--C-:B------:R-:W-:Y:S01]  /*5cd0*/  HADD2.F32 R8, -RZ, R5.reuse.H0_H0 ;  /* 0x20000005ff087230 */ /* 0x100fe20000004100 */
[C---:B------:R-:W-:Y:S01]  /*5ce0*/  FFMA.FTZ R29, R27.reuse, R0, R29 ;  /* 0x000000001b1d7223 */ /* 0x040fe2000001001d */
[----:B------:R-:W-:Y:S01]  /*5cf0*/  HADD2.F32 R9, -RZ, R5.H1_H1 ;  /* 0x30000005ff097230 */ /* 0x000fe20000004100 */
[C---:B------:R-:W-:Y:S01]  /*5d00*/  FFMA.FTZ R32, R27.reuse, R2, R32 ;  /* 0x000000021b207223 */ /* 0x040fe20000010020 */
[--C-:B------:R-:W-:Y:S01]  /*5d10*/  HADD2.F32 R10, -RZ, R6.reuse.H0_H0 ;  /* 0x20000006ff0a7230 */ /* 0x100fe20000004100 */
        /* <DEDUP_REMOVED lines=9> */
.L_x_2271:
[----:B0-----:R-:W-:Y:S05]  /*5db0*/  BSYNC B0 ;  /* 0x0000000000007941 */ /* 0x001fea0003800000 */
.L_x_2270:
[----:B------:R-:W-:Y:S06]  /*5dc0*/  BAR.SYNC.DEFER_BLOCKING 0x0 ;  /* 0x0000000000007b1d */ /* 0x000fec0000010000 */
[----:B------:R-:W-:Y:S05]  /*5dd0*/  @P5 BRA `(.L_x_2273) ;  /* 0x0000087000005947 */ /* 0x000fea0003800000 */
[C---:B------:R-:W-:Y:S01]  /*5de0*/  LOP3.LUT R0, R18.reuse, 0xffffff80, RZ, 0xc0, !PT ;  /* 0xffffff8012007812 */ /* 0x040fe200078ec0ff */
[----:B------:R-:W-:Y:S01]  /*5df0*/  IMAD R3, R3, 0x60, R21 ;  /* 0x0000006003037824 */ /* 0x000fe200078e0215 */
[----:B------:R-:W-:-:S02]  /*5e00*/  ISETP.GT.AND P0, PT, R18, 0x3f, PT ;  /* 0x0000003f1200780c */ /* 0x000fc40003f04270 */
[----:B------:R-:W-:Y:S02]  /*5e10*/  ISETP.NE.AND P6, PT, R0, 0x80, PT ;  /* 0x000000800000780c */ /* 0x000fe40003fc5270 */
[C---:B------:R-:W-:Y:S02]  /*5e20*/  LOP3.LUT R0, R18.reuse, 0xfffffff0, RZ, 0xc0, !PT ;  /* 0xfffffff012007812 */ /* 0x040fe400078ec0ff */
[C---:B------:R-:W-:Y:S02]  /*5e30*/  LOP3.LUT R2, R18.reuse, 0xffffffc0, RZ, 0xc0, !PT ;  /* 0xffffffc012027812 */ /* 0x040fe400078ec0ff */
[----:B-----5:R-:W-:Y:S02]  /*5e40*/  LOP3.LUT R4, R18, 0xffffffe0, RZ, 0xc0, !PT ;  /* 0xffffffe012047812 */ /* 0x020fe400078ec0ff */
[----:B------:R-:W-:Y:S02]  /*5e50*/  ISETP.NE.AND P2, PT, R0, 0x10, PT ;  /* 0x000000100000780c */ /* 0x000fe40003f45270 */
[----:B------:R-:W-:-:S02]  /*5e60*/  P2R R0, PR, RZ, 0x1 ;  /* 0x00000001ff007803 */ /* 0x000fc40000000000 */
[----:B------:R-:W-:Y:S02]  /*5e70*/  ISETP.NE.AND P4, PT, R2, 0x40, PT ;  /* 0x000000400200780c */ /* 0x000fe40003f85270 */
[----:B------:R-:W-:Y:S02]  /*5e80*/  ISETP.NE.AND P3, PT, R4, 0x20, PT ;  /* 0x000000200400780c */ /* 0x000fe40003f65270 */
[C---:B------:R-:W-:Y:S02]  /*5e90*/  ISETP.GT.AND P1, PT, R18.reuse, 0x7f, PT ;  /* 0x0000007f1200780c */ /* 0x040fe40003f24270 */
        /* <DEDUP_REMOVED lines=8> */
.L_x_2274:
        /* <DEDUP_REMOVED lines=22> */
.L_x_2276:
[----:B------:R-:W-:Y:S05]  /*6080*/  BSYNC B0 ;  /* 0x0000000000007941 */ /* 0x000fea0003800000 */
.L_x_2275:
        /* <DEDUP_REMOVED lines=8> */
.L_x_2278:
[----:B------:R-:W-:Y:S05]  /*6110*/  BSYNC B0 ;  /* 0x0000000000007941 */ /* 0x000fea0003800000 */
.L_x_2277:
[----:B------:R-:W-:Y:S01]  /*6120*/  BAR.SYNC.DEFER_BLOCKING 0x0 ;  /* 0x0000000000007b1d */ /* 0x000fe20000010000 */
[----:B------:R-:W-:-:S05]  /*6130*/  ISETP.GT.AND P1, PT, R18, 0x3f, PT ;  /* 0x0000003f1200780c */ /* 0x000fca0003f24270 */
[----:B------:R-:W-:Y:S08]  /*6140*/  BSSY B0, `(.L_x_2279) ;  /* 0x0000013000007945 */ /* 0x000ff00003800000 */
        /* <DEDUP_REMOVED lines=18> */
.L_x_2280:
[----:B------:R-:W-:Y:S05]  /*6270*/  BSYNC B0 ;  /* 0x0000000000007941 */ /* 0x000fea0003800000 */
.L_x_2279:
        /* <DEDUP_REMOVED lines=8> */
.L_x_2282:
[----:B------:R-:W-:Y:S05]  /*6300*/  BSYNC B0 ;  /* 0x0000000000007941 */ /* 0x000fea0003800000 */
.L_x_2281:
        /* <DEDUP_REMOVED lines=20> */
.L_x_2284:
[----:B------:R-:W-:Y:S05]  /*6450*/  BSYNC B0 ;  /* 0x0000000000007941 */ /* 0x000fea0003800000 */
.L_x_2283:
        /* <DEDUP_REMOVED lines=8> */
.L_x_2286:
[----:B------:R-:W-:Y:S05]  /*64e0*/  BSYNC B0 ;  /* 0x0000000000007941 */ /* 0x000fea0003800000 */
.L_x_2285:
        /* <DEDUP_REMOVED lines=20> */
.L_x_2288:
[----:B------:R-:W-:Y:S05]  /*6630*/  BSYNC B0 ;  /* 0x0000000000007941 */ /* 0x000fea0003800000 */
.L_x_2287:
[----:B------:R-:W-:Y:S06]  /*6640*/  BAR.SYNC.DEFER_BLOCKING 0x0 ;  /* 0x0000000000007b1d */ /* 0x000fec0000010000 */
.L_x_2273:
[----:B------:R-:W-:-:S04]  /*6650*/  IADD3 R18, R18, 0xf, RZ ;  /* 0x0000000f12127810 */ /* 0x000fc80007ffe0ff */
[----:B------:R-:W-:-:S13]  /*6660*/  ISETP.GT.U32.OR P5, PT, R18, 0x1e, P5 ;  /* 0x0000001e1200780c */ /* 0x000fda0002fa4470 */
[----:B------:R-:W-:Y:S05]  /*6670*/  @P5 EXIT ;  /* 0x000000000000594d */ /* 0x000fea0003800000 */
[----:B0-----:R-:W-:-:S05]  /*6680*/  IMAD.MOV.U32 R3, RZ, RZ, 0x2 ;  /* 0x00000002ff037424 */ /* 0x001fca00078e00ff */
        /* <DEDUP_REMOVED lines=13> */
.L_x_2289:
[----:B------:R-:W-:Y:S01]  /*6760*/  IMAD.MOV.U32 R2, RZ, RZ, c[0x0][0x250] ;  /* 0x00009400ff027624 */ /* 0x000fe200078e00ff */
[----:B------:R-:W-:-:S05]  /*6770*/  MOV R3, c[0x0][0x254] ;  /* 0x0000950000037a02 */ /* 0x000fca0000000f00 */
        /* <DEDUP_REMOVED lines=19> */
[----:B--2--5:R-:W-:Y:S01]  /*68b0*/  PRMT R4, R34, 0x8880, RZ ;  /* 0x0000888022047816 */ /* 0x024fe200000000ff */
[----:B------:R-:W1:Y:S01]  /*68c0*/  F2I.S8.NTZ R36, R36 ;  /* 0x0000002400247305 */ /* 0x000e620000202100 */
[----:B------:R-:W-:Y:S02]  /*68d0*/  LOP3.LUT R7, R3, 0xff, RZ, 0xc0, !PT ;  /* 0x000000ff03077812 */ /* 0x000fe400078ec0ff */
[----:B------:R-:W-:-:S02]  /*68e0*/  PRMT R4, R4, 0x7710, RZ ;  /* 0x0000771004047816 */ /* 0x000fc400000000ff */
[----:B------:R-:W-:Y:S02]  /*68f0*/  SHF.L.U64.HI R3, R9, 0x8, RZ ;  /* 0x0000000809037819 */ /* 0x000fe400000102ff */
        /* <DEDUP_REMOVED lines=19> */
[----:B------:R-:W-:Y:S01]  /*6a30*/  LOP3.LUT R0, R4, 0xffff00ff, R5, 0xf8, !PT ;  /* 0xffff00ff04007812 */ /* 0x000fe200078ef805 */
[----:B------:R-:W-:Y:S01]  /*6a40*/  IMAD.U32 R5, R7, 0x10000, RZ ;  /* 0x0001000007057824 */ /* 0x000fe200078e00ff */
        /* <DEDUP_REMOVED lines=11> */
.L_x_2204:
[----:B------:R-:W-:Y:S01]  /*6b00*/  IMAD.MOV.U32 R3, RZ, RZ, 0x10 ;  /* 0x00000010ff037424 */ /* 0x000fe200078e00ff */
[----:B------:R-:W-:Y:S01]  /*6b10*/  MOV R4, 0x6b50 ;  /* 0x00006b5000047802 */ /* 0x000fe20000000f00 */
[----:B------:R-:W-:Y:S02]  /*6b20*/  IMAD.MOV.U32 R0, RZ, RZ, 0x1f ;  /* 0x0000001fff007424 */ /* 0x000fe400078e00ff */
[----:B------:R-:W-:Y:S02]  /*6b30*/  IMAD.MOV.U32 R7, RZ, RZ, -0x1 ;  /* 0xffffffffff077424 */ /* 0x000fe400078e00ff */
[----:B-----5:R-:W-:Y:S05]  /*6b40*/  CALL.REL.NOINC `($__internal_12_$__cuda_sm70_shflsync_bfly_p) ;  /* 0x000001b000007944 */ /* 0x020fea0003c00000 */
[----:B01----:R-:W-:Y:S05]  /*6b50*/  BRA `(.L_x_2290) ;  /* 0xffffaf2000007947 */ /* 0x003fea000383ffff */
.L_x_2205:
[----:B0-----:R-:W-:Y:S01]  /*6b60*/  IMAD.MOV.U32 R6, RZ, RZ, R9 ;  /* 0x000000ffff067224 */ /* 0x001fe200078e0009 */
[----:B------:R-:W-:Y:S01]  /*6b70*/  MOV R4, 0x6bc0 ;  /* 0x00006bc000047802 */ /* 0x000fe20000000f00 */
[----:B------:R-:W-:Y:S02]  /*6b80*/  IMAD.MOV.U32 R3, RZ, RZ, 0x8 ;  /* 0x00000008ff037424 */ /* 0x000fe400078e00ff */
[----:B------:R-:W-:Y:S02]  /*6b90*/  IMAD.MOV.U32 R0, RZ, RZ, 0x1f ;  /* 0x0000001fff007424 */ /* 0x000fe400078e00ff */
[----:B------:R-:W-:-:S02]  /*6ba0*/  IMAD.MOV.U32 R7, RZ, RZ, -0x1 ;  /* 0xffffffffff077424 */ /* 0x000fc400078e00ff */
[----:B-----5:R-:W-:Y:S05]  /*6bb0*/  CALL.REL.NOINC `($__internal_12_$__cuda_sm70_shflsync_bfly_p) ;  /* 0x0000014000007944 */ /* 0x020fea0003c00000 */
[----:B01----:R-:W-:Y:S01]  /*6bc0*/  FADD.FTZ R6, R9, R0 ;  /* 0x0000000009067221 */ /* 0x003fe20000010000 */
[----:B------:R-:W-:Y:S01]  /*6bd0*/  MOV R4, 0x6c20 ;  /* 0x00006c2000047802 */ /* 0x000fe20000000f00 */
[----:B------:R-:W-:-:S02]  /*6be0*/  IMAD.MOV.U32 R3, RZ, RZ, 0x4 ;  /* 0x00000004ff037424 */ /* 0x000fc400078e00ff */
[----:B------:R-:W-:Y:S02]  /*6bf0*/  IMAD.MOV.U32 R0, RZ, RZ, 0x1f ;  /* 0x0000001fff007424 */ /* 0x000fe400078e00ff */
[----:B------:R-:W-:Y:S02]  /*6c00*/  IMAD.MOV.U32 R7, RZ, RZ, -0x1 ;  /* 0xffffffffff077424 */ /* 0x000fe400078e00ff */
[----:B------:R-:W-:Y:S05]  /*6c10*/  CALL.REL.NOINC `($__internal_12_$__cuda_sm70_shflsync_bfly_p) ;  /* 0x000000e000007944 */ /* 0x000fea0003c00000 */
[----:B01----:R-:W-:Y:S01]  /*6c20*/  FADD.FTZ R6, R6, R0 ;  /* 0x0000000006067221 */ /* 0x003fe20000010000 */
[----:B------:R-:W-:Y:S01]  /*6c30*/  MOV R4, 0x6c80 ;  /* 0x00006c8000047802 */ /* 0x000fe20000000f00 */
[----:B------:R-:W-:Y:S02]  /*6c40*/  IMAD.MOV.U32 R3, RZ, RZ, 0x2 ;  /* 0x00000002ff037424 */ /* 0x000fe400078e00ff */
[----:B------:R-:W-:Y:S02]  /*6c50*/  IMAD.MOV.U32 R0, RZ, RZ, 0x1f ;  /* 0x0000001fff007424 */ /* 0x000fe400078e00ff */
[----:B------:R-:W-:Y:S02]  /*6c60*/  IMAD.MOV.U32 R7, RZ, RZ, -0x1 ;  /* 0xffffffffff077424 */ /* 0x000fe400078e00ff */
[----:B------:R-:W-:Y:S05]  /*6c70*/  CALL.REL.NOINC `($__internal_12_$__cuda_sm70_shflsync_bfly_p) ;  /* 0x0000008000007944 */ /* 0x000fea0003c00000 */
[----:B01----:R-:W-:Y:S01]  /*6c80*/  FADD.FTZ R6, R6, R0 ;  /* 0x0000000006067221 */ /* 0x003fe20000010000 */
[----:B------:R-:W-:Y:S01]  /*6c90*/  MOV R4, 0x6ce0 ;  /* 0x00006ce000047802 */ /* 0x000fe20000000f00 */
[----:B------:R-:W-:-:S02]  /*6ca0*/  IMAD.MOV.U32 R3, RZ, RZ, 0x1 ;  /* 0x00000001ff037424 */ /* 0x000fc400078e00ff */
[----:B------:R-:W-:Y:S02]  /*6cb0*/  IMAD.MOV.U32 R0, RZ, RZ, 0x1f ;  /* 0x0000001fff007424 */ /* 0x000fe400078e00ff */
[----:B------:R-:W-:Y:S02]  /*6cc0*/  IMAD.MOV.U32 R7, RZ, RZ, -0x1 ;  /* 0xffffffffff077424 */ /* 0x000fe400078e00ff */
[----:B------:R-:W-:Y:S05]  /*6cd0*/  CALL.REL.NOINC `($__internal_12_$__cuda_sm70_shflsync_bfly_p) ;  /* 0x0000002000007944 */ /* 0x000fea0003c00000 */
[----:B-1----:R-:W-:Y:S01]  /*6ce0*/  IMAD.MOV.U32 R5, RZ, RZ, R0 ;  /* 0x000000ffff057224 */ /* 0x002fe200078e0000 */
[----:B0-----:R-:W-:Y:S05]  /*6cf0*/  BRA `(.L_x_2291) ;  /* 0xffffae1000007947 */ /* 0x001fea000383ffff */
        .weak           $__internal_12_$__cuda_sm70_shflsync_bfly_p
        .type           $__internal_12_$__cuda_sm70_shflsync_bfly_p,@function
        .size           $__internal_12_$__cuda_sm70_shflsync_bfly_p,(.L_x_3263 - $__internal_12_$__cuda_sm70_shflsync_bfly_p)
$__internal_12_$__cuda_sm70_shflsync_bfly_p:
[----:B------:R-:W-:Y:S01]  /*6d00*/  IMAD.MOV.U32 R5, RZ, RZ, 0x0 ;  /* 0x00000000ff057424 */ /* 0x000fe200078e00ff */
[----:B------:R-:W-:Y:S04]  /*6d10*/  WARPSYNC R7 ;  /* 0x0000000700007348 */ /* 0x000fe80003800000 */
[----:B------:R0:W1:Y:S01]  /*6d20*/  SHFL.BFLY PT, R0, R6, R3, R0 ;  /* 0x0c00000306007389 */ /* 0x00006200000e0000 */
[----:B------:R-:W-:Y:S05]  /*6d30*/  RET.REL.NODEC R4 `(_ZN4mmha33masked_multihead_attention_kernelItLi96ELi128ELi1ELi16ELi256ELb0ELb1EEEv26Multihead_attention_paramsIT_XT5_EE) ;  /* 0xffff92c004007950 */ /* 0x000fea0003c3ffff */
.L_x_2292:
        /* <DEDUP_REMOVED lines=12> */
.L_x_3263:


//--------------------- .text._ZN4mmha33masked_multihead_attention_kernelItLi96ELi128ELi2ELi16ELi128ELb0ELb1EEEv26Multihead_attention_paramsIT_XT5_EE --------------------------
	.section	.text._ZN4mmha33masked_multihead_attention_kernelItLi96ELi128ELi2ELi16ELi128ELb0ELb1EEEv26Multihead_attention_paramsIT_XT5_EE,"ax",@progbits
	.sectioninfo	@"SHI_REGISTERS=95"
	.align	128
        .global         _ZN4mmha33masked_multihead_attention_kernelItLi96ELi128ELi2ELi16ELi128ELb0ELb1EEEv26Multihead_attention_paramsIT_XT5_EE
        .type           _ZN4mmha33masked_multihead_attention_kernelItLi96ELi128ELi2ELi16ELi128ELb0ELb1EEEv26Multihead_attention_paramsIT_XT5_EE,@function
        .size           _ZN4mmha33masked_multihead_attention_kernelItLi96ELi128ELi2ELi16ELi128ELb0ELb1EEEv26Multihead_attention_paramsIT_XT5_EE,(.L_x_3264 - _ZN4mmha33masked_multihead_attention_kernelItLi96ELi128ELi2ELi16ELi128ELb0ELb1EEEv26Multihead_attention_paramsIT_XT5_EE)
        .other          _ZN4mmha33masked_multihead_attention_kernelItLi96ELi128ELi2ELi16ELi128ELb0ELb1EEEv26Multihead_attention_paramsIT_XT5_EE,@"STO_CUDA_ENTRY STV_DEFAULT"
_ZN4mmha33masked_multihead_attention_kernelItLi96ELi128ELi2ELi16ELi128ELb0ELb1EEEv26Multihead_attention_paramsIT_XT5_EE:
.text._ZN4mmha33masked_multihead_attention_kernelItLi96ELi128ELi2ELi16ELi128ELb0ELb1EEEv26Multihead_attention_paramsIT_XT5_EE:
[----:B------:R-:W-:Y:S02]  /*0000*/  IMAD.MOV.U32 R1, RZ, RZ, c[0x0][0x28] ;  /* 0x00000a00ff017624 */ /* 0x000fe400078e00ff */
[----:B------:R-:W-:Y:S01]  /*0010*/  ISETP.NE.U32.AND P0, PT, RZ, c[0x0][0x270], PT ;  /* 0x00009c00ff007a0c */ /* 0x000fe20003f05070 */
[----:B------:R-:W-:Y:S01]  /*0020*/  ULDC.64 UR36, c[0x0][0x118] ;  /* 0x0000460000247ab9 */ /* 0x000fe20000000a00 */
[----:B------:R-:W0:Y:S02]  /*0030*/  S2UR UR6, SR_CTAID.Y ;  /* 0x00000000000679c3 */ /* 0x000e240000002600 */
[----:B------:R-:W-:-:S13]  /*0040*/  ISETP.NE.AND.EX P0, PT, RZ, c[0x0][0x274], PT, P0 ;  /* 0x00009d00ff007a0c */ /* 0x000fda0003f05300 */
[----:B------:R-:W-:Y:S05]  /*0050*/  @!P0 BRA `(.L_x_2293) ;  /* 0x0000008000008947 */ /* 0x000fea0003800000 */
[----:B------:R-:W-:Y:S02]  /*0060*/  ULDC.64 UR4, c[0x0][0x270] ;  /* 0x00009c0000047ab9 */ /* 0x000fe40000000a00 */
[----:B0-----:R-:W-:-:S04]  /*0070*/  UIADD3 UR4, UP0, UR6, UR4, URZ ;  /* 0x0000000406047290 */ /* 0x001fc8000ff1e03f */
[----:B------:R-:W-:Y:S02]  /*0080*/  ULEA.HI.X.SX32 UR5, UR6, UR5, 0x1, UP0 ;  /* 0x0000000506057291 */ /* 0x000fe400080f0e3f */
[----:B------:R-:W-:-:S04]  /*0090*/  IMAD.U32 R2, RZ, RZ, UR4 ;  /* 0x00000004ff027e24 */ /* 0x000fc8000f8e00ff */
[----:B------:R-:W-:-:S05]  /*00a0*/  IMAD.U32 R3, RZ, RZ, UR5 ;  /* 0x00000005ff037e24 */ /* 0x000fca000f8e00ff */
[----:B------:R-:W2:Y:S02]  /*00b0*/  LDG.E.U8 R2, [R2.64] ;  /* 0x0000002402027981 */ /* 0x000ea4000c1e1100 */
[----:B--2---:R-:W-:-:S13]  /*00c0*/  ISETP.NE.AND P0, PT, R2, 0x1, PT ;  /* 0x000000010200780c */ /* 0x004fda0003f05270 */
[----:B------:R-:W-:Y:S05]  /*00d0*/  @!P0 EXIT ;  /* 0x000000000000894d */ /* 0x000fea0003800000 */
.L_x_2293:
[----:B------:R-:W-:Y:S01]  /*00e0*/  IABS R4, c[0x0][0x1d0] ;  /* 0x0000740000047a13 */ /* 0x000fe20000000000 */
[----:B------:R-:W1:Y:S01]  /*00f0*/  S2R R3, SR_CTAID.Y ;  /* 0x0000000000037919 */ /* 0x000e620000002600 */
[----:B------:R-:W-:Y:S02]  /*0100*/  ULDC.64 UR8, c[0x0][0x280] ;  /* 0x0000a00000087ab9 */ /* 0x000fe40000000a00 */
[----:B------:R-:W2:Y:S01]  /*0110*/  R2UR UR11, R4 ;  /* 0x00000000040b73c2 */ /* 0x000ea200000e0000 */
[----:B------:R-:W-:Y:S02]  /*0120*/  UISETP.NE.U32.AND UP0, UPT, URZ, UR8, UPT ;  /* 0x000000083f00728c */ /* 0x000fe4000bf05070 */
[----:B------:R-:W-:Y:S02]  /*0130*/  ULDC.64 UR44, c[0x0][0x1d0] ;  /* 0x00007400002c7ab9 */ /* 0x000fe40000000a00 */
[----:B------:R-:W-:-:S03]  /*0140*/  UISETP.NE.AND.EX UP0, UPT, URZ, UR9, UPT, UP0 ;  /* 0x000000093f00728c */ /* 0x000fc6000bf05300 */
[----:B------:R-:W-:-:S03]  /*0150*/  ULDC.64 UR8, c[0x0][0x280] ;  /* 0x0000a00000087ab9 */ /* 0x000fc60000000a00 */
[----:B------:R-:W-:-:S05]  /*0160*/  PLOP3.LUT P0, PT, PT, PT, UP0, 0x80, 0x0 ;  /* 0x000000000000781c */ /* 0x000fca0003f0f008 */
[----:B------:R-:W-:Y:S02]  /*0170*/  @UP0 UMOV UR4, 0x4 ;  /* 0x0000000400040882 */ /* 0x000fe40000000000 */
[----:B0-----:R-:W-:Y:S01]  /*0180*/  @UP0 UIMAD.WIDE UR8, UR6, UR4, UR8 ;  /* 0x00000004060802a5 */ /* 0x001fe2000f8e0208 */
[----:B-1----:R-:W-:Y:S02]  /*0190*/  IABS R5, R3 ;  /* 0x0000000300057213 */ /* 0x002fe40000000000 */
[----:B------:R-:W-:Y:S01]  /*01a0*/  UMOV UR4, URZ ;  /* 0x0000003f00047c82 */ /* 0x000fe20008000000 */
[----:B--2---:R-:W0:Y:S01]  /*01b0*/  I2F.RP R0, UR11 ;  /* 0x0000000b00007d06 */ /* 0x004e220008209400 */
[----:B------:R-:W1:Y:S01]  /*01c0*/  R2UR UR10, R5 ;  /* 0x00000000050a73c2 */ /* 0x000e6200000e0000 */
[----:B------:R-:W-:-:S06]  /*01d0*/  IMAD.U32 R3, RZ, RZ, UR9 ;  /* 0x00000009ff037e24 */ /* 0x000fcc000f8e00ff */
[----:B0-----:R-:W0:Y:S02]  /*01e0*/  MUFU.RCP R0, R0 ;  /* 0x0000000000007308 */ /* 0x001e240000001000 */
[----:B0-----:R-:W-:-:S06]  /*01f0*/  IADD3 R2, R0, 0xffffffe, RZ ;  /* 0x0ffffffe00027810 */ /* 0x001fcc0007ffe0ff */
[----:B------:R-:W0:Y:S02]  /*0200*/  F2I.FTZ.U32.TRUNC.NTZ R2, R2 ;  /* 0x0000000200027305 */ /* 0x000e24000021f000 */
[----:B0-----:R0:W2:Y:S02]  /*0210*/  R2UR UR5, R2 ;  /* 0x00000000020573c2 */ /* 0x0010a400000e0000 */
[----:B0-----:R-:W-:Y:S01]  /*0220*/  IMAD.U32 R2, RZ, RZ, UR8 ;  /* 0x00000008ff027e24 */ /* 0x001fe2000f8e00ff */
[----:B------:R-:W-:-:S04]  /*0230*/  ULDC.64 UR8, c[0x0][0x240] ;  /* 0x0000900000087ab9 */ /* 0x000fc80000000a00 */
[----:B------:R0:W3:Y:S01]  /*0240*/  @P0 LDG.E R6, [R2.64] ;  /* 0x0000002402060981 */ /* 0x0000e2000c1e1900 */
[----:B--2---:R-:W-:-:S04]  /*0250*/  UIADD3 UR7, URZ, -UR5, URZ ;  /* 0x800000053f077290 */ /* 0x004fc8000fffe03f */
[----:B------:R-:W-:-:S04]  /*0260*/  UIMAD UR7, UR7, UR11, URZ ;  /* 0x0000000b070772a4 */ /* 0x000fc8000f8e023f */
[----:B------:R-:W-:-:S04]  /*0270*/  UIMAD.WIDE.U32 UR4, UR5, UR7, UR4 ;  /* 0x00000007050472a5 */ /* 0x000fc8000f8e0004 */
[----:B-1----:R-:W-:-:S04]  /*0280*/  UIMAD.WIDE.U32 UR4, UR5, UR10, URZ ;  /* 0x0000000a050472a5 */ /* 0x002fc8000f8e003f */
[----:B------:R-:W-:-:S04]  /*0290*/  UIADD3 UR4, -UR5, URZ, URZ ;  /* 0x0000003f05047290 */ /* 0x000fc8000fffe13f */
[----:B------:R-:W-:-:S04]  /*02a0*/  UIMAD UR4, UR11, UR4, UR10 ;  /* 0x000000040b0472a4 */ /* 0x000fc8000f8e020a */
[----:B------:R-:W-:-:S11]  /*02b0*/  UISETP.GT.U32.AND UP3, UPT, UR11, UR4, UPT ;  /* 0x000000040b00728c */ /* 0x000fd6000bf64070 */
[----:B------:R-:W-:-:S04]  /*02c0*/  @!UP3 UIADD3 UR4, UR4, -UR11, URZ ;  /* 0x8000000b0404b290 */ /* 0x000fc8000fffe03f */
[----:B------:R-:W-:Y:S02]  /*02d0*/  UISETP.GE.U32.AND UP2, UPT, UR4, UR11, UPT ;  /* 0x0000000b0400728c */ /* 0x000fe4000bf46070 */
[----:B------:R-:W-:Y:S02]  /*02e0*/  ULOP3.LUT UR4, UR6, UR44, URZ, 0x3c, !UPT ;  /* 0x0000002c06047292 */ /* 0x000fe4000f8e3c3f */
[----:B------:R-:W-:Y:S02]  /*02f0*/  @!UP3 UIADD3 UR5, UR5, 0x1, URZ ;  /* 0x000000010505b890 */ /* 0x000fe4000fffe03f */
[----:B------:R-:W-:Y:S02]  /*0300*/  UISETP.NE.U32.AND UP1, UPT, URZ, UR8, UPT ;  /* 0x000000083f00728c */ /* 0x000fe4000bf25070 */
[----:B------:R-:W-:-:S03]  /*0310*/  UISETP.GE.AND UP3, UPT, UR4, URZ, UPT ;  /* 0x0000003f0400728c */ /* 0x000fc6000bf66270 */
[----:B------:R-:W-:Y:S02]  /*0320*/  @UP2 UIADD3 UR5, UR5, 0x1, URZ ;  /* 0x0000000105052890 */ /* 0x000fe4000fffe03f */
[----:B------:R-:W-:Y:S02]  /*0330*/  UISETP.NE.AND UP2, UPT, URZ, UR44, UPT ;  /* 0x0000002c3f00728c */ /* 0x000fe4000bf45270 */
[----:B------:R-:W-:-:S03]  /*0340*/  UISETP.NE.AND.EX UP1, UPT, URZ, UR9, UPT, UP1 ;  /* 0x000000093f00728c */ /* 0x000fc6000bf25310 */
[----:B------:R-:W-:Y:S02]  /*0350*/  UMOV UR46, UR5 ;  /* 0x00000005002e7c82 */ /* 0x000fe40008000000 */
[----:B------:R-:W-:Y:S01]  /*0360*/  @!UP3 UIADD3 UR46, -UR46, URZ, URZ ;  /* 0x0000003f2e2eb290 */ /* 0x000fe2000fffe13f */
[----:B------:R-:W-:Y:S01]  /*0370*/  PLOP3.LUT P1, PT, PT, PT, UP1, 0x80, 0x0 ;  /* 0x000000000000781c */ /* 0x000fe20003f2f018 */
[----:B------:R-:W-:Y:S02]  /*0380*/  ULDC.64 UR4, c[0x0][0x240] ;  /* 0x0000900000047ab9 */ /* 0x000fe40000000a00 */
[----:B------:R-:W-:Y:S02]  /*0390*/  @!UP2 ULOP3.LUT UR46, URZ, UR44, URZ, 0x33, !UPT ;  /* 0x0000002c3f2ea292 */ /* 0x000fe4000f8e333f */
[----:B------:R-:W-:Y:S02]  /*03a0*/  @UP1 UMOV UR7, 0x4 ;  /* 0x0000000400071882 */ /* 0x000fe40000000000 */
[----:B------:R-:W-:-:S06]  /*03b0*/  @UP1 UIMAD.WIDE UR4, UR46, UR7, UR4 ;  /* 0x000000072e0412a5 */ /* 0x000fcc000f8e0204 */
[----:B0-----:R-:W-:Y:S02]  /*03c0*/  IMAD.U32 R3, RZ, RZ, UR5 ;  /* 0x00000005ff037e24 */ /* 0x001fe4000f8e00ff */
[----:B------:R-:W-:-:S05]  /*03d0*/  IMAD.U32 R2, RZ, RZ, UR4 ;  /* 0x00000004ff027e24 */ /* 0x000fca000f8e00ff */
[----:B------:R0:W2:Y:S01]  /*03e0*/  @P1 LDG.E R3, [R2.64] ;  /* 0x0000002402031981 */ /* 0x0000a2000c1e1900 */
[----:B------:R-:W-:-:S04]  /*03f0*/  IABS R13, c[0x0][0x1d4] ;  /* 0x00007500000d7a13 */ /* 0x000fc80000000000 */
[----:B------:R-:W1:Y:S08]  /*0400*/  I2F.RP R0, R13 ;  /* 0x0000000d00007306 */ /* 0x000e700000209400 */
[----:B-1----:R-:W1:Y:S02]  /*0410*/  MUFU.RCP R0, R0 ;  /* 0x0000000000007308 */ /* 0x002e640000001000 */
[----:B-1----:R-:W-:-:S06]  /*0420*/  IADD3 R4, R0, 0xffffffe, RZ ;  /* 0x0ffffffe00047810 */ /* 0x002fcc0007ffe0ff */
[----:B------:R1:W0:Y:S01]  /*0430*/  F2I.FTZ.U32.TRUNC.NTZ R5, R4 ;  /* 0x0000000400057305 */ /* 0x000222000021f000 */
[----:B------:R-:W-:Y:S01]  /*0440*/  ULDC UR4, c[0x0][0x210] ;  /* 0x0000840000047ab9 */ /* 0x000fe20000000800 */
[----:B------:R-:W4:Y:S01]  /*0450*/  S2UR UR48, SR_CTAID.X ;  /* 0x00000000003079c3 */ /* 0x000f220000002500 */
[----:B-1----:R-:W-:Y:S02]  /*0460*/  IMAD.MOV.U32 R4, RZ, RZ, RZ ;  /* 0x000000ffff047224 */ /* 0x002fe400078e00ff */
[----:B0-----:R-:W-:-:S04]  /*0470*/  IMAD.MOV R2, RZ, RZ, -R5 ;  /* 0x000000ffff027224 */ /* 0x001fc800078e0a05 */
[----:B------:R-:W-:Y:S02]  /*0480*/  IMAD R7, R2, R13, RZ ;  /* 0x0000000d02077224 */ /* 0x000fe400078e02ff */
[----:B------:R-:W0:Y:S02]  /*0490*/  S2R R2, SR_TID.X ;  /* 0x0000000000027919 */ /* 0x000e240000002100 */
[----:B------:R-:W-:Y:S01]  /*04a0*/  IMAD.HI.U32 R5, R5, R7, R4 ;  /* 0x0000000705057227 */ /* 0x000fe200078e0004 */
[----:B------:R-:W-:Y:S02]  /*04b0*/  ULDC UR42, c[0x0][0x1d8] ;  /* 0x00007600002a7ab9 */ /* 0x000fe40000000800 */
[----:B----4-:R-:W-:Y:S02]  /*04c0*/  UIMAD UR42, UR6, UR42, UR48 ;  /* 0x0000002a062a72a4 */ /* 0x010fe4000f8e0230 */
[----:B------:R-:W-:Y:S02]  /*04d0*/  UIMAD UR5, UR48, 0x60, URZ ;  /* 0x00000060300578a4 */ /* 0x000fe4000f8e023f */
[----:B------:R-:W-:-:S02]  /*04e0*/  ULDC UR44, c[0x0][0x1c8] ;  /* 0x00007200002c7ab9 */ /* 0x000fc40000000800 */
[----:B------:R-:W-:Y:S02]  /*04f0*/  UMOV UR8, 0x1 ;  /* 0x0000000100087882 */ /* 0x000fe40000000000 */
[----:B------:R-:W-:Y:S02]  /*0500*/  UIMAD UR47, UR6, UR45, URZ ;  /* 0x0000002d062f72a4 */ /* 0x000fe4000f8e023f */
[----:B------:R-:W-:Y:S01]  /*0510*/  UIMAD UR49, UR42, 0x60, URZ ;  /* 0x000000602a3178a4 */ /* 0x000fe2000f8e023f */
[C---:B0-----:R-:W-:Y:S01]  /*0520*/  ISETP.GE.AND P3, PT, R2.reuse, 0x18, PT ;  /* 0x000000180200780c */ /* 0x041fe20003f66270 */
[----:B------:R-:W-:Y:S01]  /*0530*/  IMAD.SHL.U32 R0, R2, 0x4, RZ ;  /* 0x0000000402007824 */ /* 0x000fe200078e00ff */
[----:B------:R-:W-:Y:S01]  /*0540*/  UMOV UR40, URZ ;  /* 0x0000003f00287c82 */ /* 0x000fe20008000000 */
[----:B------:R-:W-:Y:S03]  /*0550*/  BSSY B0, `(.L_x_2294) ;  /* 0x0000032000007945 */ /* 0x000fe60003800000 */
[----:B------:R-:W-:-:S07]  /*0560*/  IADD3 R8, R0, UR5, RZ ;  /* 0x0000000500087c10 */ /* 0x000fce000fffe0ff */
[----:B------:R-:W-:Y:S01]  /*0570*/  @P3 CS2R R24, SRZ ;  /* 0x0000000000183805 */ /* 0x000fe2000001ff00 */
[----:B---3--:R-:W0:Y:S02]  /*0580*/  @P0 R2UR UR43, R6 ;  /* 0x00000000062b03c2 */ /* 0x008e2400000e0000 */
[----:B0-----:R-:W-:-:S07]  /*0590*/  @UP0 UIADD3 UR43, UR43, UR4, URZ ;  /* 0x000000042b2b0290 */ /* 0x001fce000fffe03f */
[----:B------:R-:W-:Y:S02]  /*05a0*/  @!UP0 ULDC UR43, c[0x0][0x1ec] ;  /* 0x00007b00002b8ab9 */ /* 0x000fe40000000800 */
[----:B------:R-:W-:-:S05]  /*05b0*/  IABS R16, UR43 ;  /* 0x0000002b00107c13 */ /* 0x000fca0008000000 */
[----:B------:R-:W-:-:S04]  /*05c0*/  IMAD.HI.U32 R5, R5, R16, RZ ;  /* 0x0000001005057227 */ /* 0x000fc800078e00ff */
[----:B------:R-:W-:-:S04]  /*05d0*/  IMAD.MOV R5, RZ, RZ, -R5 ;  /* 0x000000ffff057224 */ /* 0x000fc800078e0a05 */
[----:B------:R-:W-:-:S05]  /*05e0*/  IMAD R16, R13, R5, R16 ;  /* 0x000000050d107224 */ /* 0x000fca00078e0210 */
[----:B------:R-:W-:Y:S01]  /*05f0*/  ISETP.GT.U32.AND P0, PT, R13, R16, PT ;  /* 0x000000100d00720c */ /* 0x000fe20003f04070 */
[----:B------:R-:W-:Y:S02]  /*0600*/  UISETP.NE.AND UP0, UPT, URZ, UR44, UPT ;  /* 0x0000002c3f00728c */ /* 0x000fe4000bf05270 */
[----:B------:R-:W-:Y:S02]  /*0610*/  UIMAD UR44, UR6, UR44, UR5 ;  /* 0x0000002c062c72a4 */ /* 0x000fe4000f8e0205 */
[----:B------:R-:W-:Y:S02]  /*0620*/  UIADD3 UR45, UR43, -UR45, UR8 ;  /* 0x8000002d2b2d7290 */ /* 0x000fe4000fffe008 */
[----:B------:R-:W-:Y:S02]  /*0630*/  USEL UR44, UR49, UR44, !UP0 ;  /* 0x0000002c312c7287 */ /* 0x000fe4000c000000 */
[----:B------:R-:W-:Y:S02]  /*0640*/  UISETP.LT.AND UP0, UPT, URZ, UR45, UPT ;  /* 0x0000002d3f00728c */ /* 0x000fe4000bf01270 */
[----:B------:R-:W-:-:S02]  /*0650*/  ULDC UR4, c[0x0][0x1d8] ;  /* 0x0000760000047ab9 */ /* 0x000fc40000000800 */
[----:B------:R-:W-:Y:S01]  /*0660*/  @!P0 IMAD.IADD R16, R16, 0x1, -R13 ;  /* 0x0000000110108824 */ /* 0x000fe200078e0a0d */
[----:B------:R-:W-:Y:S02]  /*0670*/  USEL UR45, URZ, UR45, !UP0 ;  /* 0x0000002d3f2d7287 */ /* 0x000fe4000c000000 */
[----:B------:R-:W-:Y:S01]  /*0680*/  UIMAD UR46, UR46, UR4, URZ ;  /* 0x000000042e2e72a4 */ /* 0x000fe2000f8e023f */
[----:B------:R-:W-:Y:S01]  /*0690*/  ISETP.LE.AND P2, PT, RZ, UR43, PT ;  /* 0x0000002bff007c0c */ /* 0x000fe2000bf43270 */
[----:B--2---:R0:W1:Y:S01]  /*06a0*/  @P1 R2UR UR40, R3 ;  /* 0x00000000032813c2 */ /* 0x00406200000e0000 */
[----:B------:R-:W-:Y:S02]  /*06b0*/  ISETP.GT.U32.AND P1, PT, R13, R16, PT ;  /* 0x000000100d00720c */ /* 0x000fe40003f24070 */
[----:B0-----:R-:W-:Y:S01]  /*06c0*/  IADD3 R3, R0, UR44, RZ ;  /* 0x0000002c00037c10 */ /* 0x001fe2000fffe0ff */
        /* <DEDUP_REMOVED lines=18> */
[----:B------:R-:W2:Y:S01]  /*07f0*/  I2F.S8 R11, R11 ;  /* 0x0000000b000b7306 */ /* 0x000ea20000001400 */
[----:B---3--:R-:W-:-:S07]  /*0800*/  FMUL.FTZ R12, R12, R4 ;  /* 0x000000040c0c7220 */ /* 0x008fce0000410000 */
[----:B------:R-:W3:Y:S01]  /*0810*/  I2F.S16 R9, R9 ;  /* 0x0000000900097306 */ /* 0x000ee20000101400 */
[-C--:B0-----:R-:W-:Y:S02]  /*0820*/  FMUL.FTZ R7, R10, R4.reuse ;  /* 0x000000040a077220 */ /* 0x081fe40000410000 */
[----:B--2---:R-:W-:-:S05]  /*0830*/  FMUL.FTZ R6, R11, R4 ;  /* 0x000000040b067220 */ /* 0x004fca0000410000 */
[----:B-----5:R-:W-:Y:S01]  /*0840*/  F2FP.PACK_AB R25, R6, R7 ;  /* 0x000000070619723e */ /* 0x020fe200000000ff */
[----:B---3--:R-:W-:-:S05]  /*0850*/  FMUL.FTZ R5, R9, R4 ;  /* 0x0000000409057220 */ /* 0x008fca0000410000 */
[----:B------:R-:W-:Y:S02]  /*0860*/  F2FP.PACK_AB R24, R5, R12 ;  /* 0x0000000c0518723e */ /* 0x000fe400000000ff */
.L_x_2295:
[----:B------:R-:W-:Y:S05]  /*0870*/  BSYNC B0 ;  /* 0x0000000000007941 */ /* 0x000fea0003800000 */
.L_x_2294:
[----:B------:R-:W-:Y:S01]  /*0880*/  IMAD.MOV.U32 R17, RZ, RZ, 0x2 ;  /* 0x00000002ff117424 */ /* 0x000fe200078e00ff */
[----:B------:R-:W-:Y:S01]  /*0890*/  ISETP.NE.AND P0, PT, RZ, c[0x0][0x1d4], PT ;  /* 0x00007500ff007a0c */ /* 0x000fe20003f05270 */
[----:B------:R-:W-:Y:S01]  /*08a0*/  @!P1 IMAD.IADD R16, R16, 0x1, -R13 ;  /* 0x0000000110109824 */ /* 0x000fe200078e0a0d */
[----:B------:R-:W-:Y:S01]  /*08b0*/  ULDC.64 UR38, c[0x2][0x0] ;  /* 0x0080000000267ab9 */ /* 0x000fe20000000a00 */
[----:B------:R-:W-:Y:S01]  /*08c0*/  BSSY B0, `(.L_x_2296) ;  /* 0x0000024000007945 */ /* 0x000fe20003800000 */
[----:B------:R-:W-:Y:S01]  /*08d0*/  ISETP.NE.AND P1, PT, R17, c[0x0][0x258], PT ;  /* 0x0000960011007a0c */ /* 0x000fe20003f25270 */
[----:B------:R-:W-:Y:S01]  /*08e0*/  ULDC.64 UR4, c[0x0][0x248] ;  /* 0x0000920000047ab9 */ /* 0x000fe20000000a00 */
[----:B------:R-:W-:Y:S01]  /*08f0*/  @!P2 IMAD.MOV R16, RZ, RZ, -R16 ;  /* 0x000000ffff10a224 */ /* 0x000fe200078e0a10 */
[----:B------:R-:W-:Y:S02]  /*0900*/  UIMAD.WIDE.U32 UR38, UR8, UR4, UR38 ;  /* 0x00000004082672a5 */ /* 0x000fe4000f8e0026 */
[----:B------:R-:W-:-:S02]  /*0910*/  UIMAD UR4, UR8, UR5, URZ ;  /* 0x00000005080472a4 */ /* 0x000fc4000f8e023f */
[----:B------:R-:W-:Y:S02]  /*0920*/  USHF.R.S32.HI UR50, URZ, 0x1f, UR47 ;  /* 0x0000001f3f327899 */ /* 0x000fe4000801142f */
[----:B------:R-:W-:Y:S01]  /*0930*/  UIADD3 UR39, UR39, UR4, URZ ;  /* 0x0000000427277290 */ /* 0x000fe2000fffe03f */
[----:B------:R-:W-:-:S03]  /*0940*/  @!P0 LOP3.LUT R16, RZ, c[0x0][0x1d4], RZ, 0x33, !PT ;  /* 0x00007500ff108a12 */ /* 0x000fc600078e33ff */
[----:B------:R-:W-:Y:S05]  /*0950*/  @!P1 BRA `(.L_x_2297) ;  /* 0x0000006000009947 */ /* 0x000fea0003800000 */
[----:B------:R-:W-:Y:S01]  /*0960*/  ISETP.GT.AND P0, PT, R2, 0x17, PT ;  /* 0x000000170200780c */ /* 0x000fe20003f04270 */
[----:B------:R-:W-:-:S12]  /*0970*/  CS2R R22, SRZ ;  /* 0x0000000000167805 */ /* 0x000fd8000001ff00 */
[----:B------:R-:W-:Y:S05]  /*0980*/  @P0 BRA `(.L_x_2298) ;  /* 0x0000017000000947 */ /* 0x000fea0003800000 */
[----:B0-----:R-:W-:-:S05]  /*0990*/  IMAD.WIDE R4, R3, R17, c[0x0][0x178] ;  /* 0x00005e0003047625 */ /* 0x001fca00078e0211 */
[----:B------:R0:W5:Y:S01]  /*09a0*/  LDG.E.64 R22, [R4.64] ;  /* 0x0000002404167981 */ /* 0x000162000c1e1b00 */
[----:B------:R-:W-:Y:S05]  /*09b0*/  BRA `(.L_x_2298) ;  /* 0x0000014000007947 */ /* 0x000fea0003800000 */
.L_x_2297:
[----:B0-----:R-:W-:-:S04]  /*09c0*/  IADD3 R4, P0, R3, c[0x0][0x178], RZ ;  /* 0x00005e0003047a10 */ /* 0x001fc80007f1e0ff */
[----:B------:R-:W-:-:S05]  /*09d0*/  LEA.HI.X.SX32 R5, R3, c[0x0][0x17c], 0x1, P0 ;  /* 0x00005f0003057a11 */ /* 0x000fca00000f0eff */
[----:B------:R-:W2:Y:S01]  /*09e0*/  LDG.E R4, [R4.64] ;  /* 0x0000002404047981 */ /* 0x000ea2000c1e1900 */
[----:B------:R-:W-:Y:S02]  /*09f0*/  IMAD.U32 R6, RZ, RZ, UR38 ;  /* 0x00000026ff067e24 */ /* 0x000fe4000f8e00ff */
[----:B------:R-:W-:-:S05]  /*0a00*/  IMAD.U32 R7, RZ, RZ, UR39 ;  /* 0x00000027ff077e24 */ /* 0x000fca000f8e00ff */
        /* <DEDUP_REMOVED lines=12> */
[----:B------:R-:W-:Y:S01]  /*0ad0*/  F2FP.PACK_AB R23, R4, R5 ;  /* 0x000000050417723e */ /* 0x000fe200000000ff */
[----:B---3--:R-:W-:-:S05]  /*0ae0*/  FMUL.FTZ R6, R3, R6 ;  /* 0x0000000603067220 */ /* 0x008fca0000410000 */
[----:B------:R-:W-:Y:S02]  /*0af0*/  F2FP.PACK_AB R22, R6, R11 ;  /* 0x0000000b0616723e */ /* 0x000fe400000000ff */
.L_x_2298:
[----:B------:R-:W-:Y:S05]  /*0b00*/  BSYNC B0 ;  /* 0x0000000000007941 */ /* 0x000fea0003800000 */
.L_x_2296:
[----:B------:R-:W-:Y:S01]  /*0b10*/  ULDC.64 UR4, c[0x0][0x1f8] ;  /* 0x00007e0000047ab9 */ /* 0x000fe20000000a00 */
[C---:B------:R-:W-:Y:S01]  /*0b20*/  ISETP.GT.AND P1, PT, R2.reuse, 0x1f, PT ;  /* 0x0000001f0200780c */ /* 0x040fe20003f24270 */
[----:B------:R-:W-:Y:S01]  /*0b30*/  UISETP.NE.U32.AND UP0, UPT, URZ, UR4, UPT ;  /* 0x000000043f00728c */ /* 0x000fe2000bf05070 */
[----:B------:R-:W-:Y:S02]  /*0b40*/  ISETP.EQ.U32.AND P0, PT, RZ, c[0x0][0x240], PT ;  /* 0x00009000ff007a0c */ /* 0x000fe40003f02070 */
[----:B------:R-:W-:Y:S01]  /*0b50*/  ISETP.GT.AND P4, PT, R2, 0x17, PT ;  /* 0x000000170200780c */ /* 0x000fe20003f84270 */
[----:B------:R-:W-:Y:S01]  /*0b60*/  UISETP.NE.AND.EX UP0, UPT, URZ, UR5, UPT, UP0 ;  /* 0x000000053f00728c */ /* 0x000fe2000bf05300 */
[----:B------:R-:W-:Y:S02]  /*0b70*/  ISETP.EQ.OR.EX P0, PT, RZ, c[0x0][0x244], P1, P0 ;  /* 0x00009100ff007a0c */ /* 0x000fe40000f02700 */
[----:B------:R-:W-:Y:S01]  /*0b80*/  ISETP.EQ.U32.AND P2, PT, RZ, c[0x0][0x180], PT ;  /* 0x00006000ff007a0c */ /* 0x000fe20003f42070 */
[----:B------:R-:W-:Y:S01]  /*0b90*/  ULDC.64 UR4, c[0x0][0x1f8] ;  /* 0x00007e0000047ab9 */ /* 0x000fe20000000a00 */
[----:B------:R-:W-:-:S02]  /*0ba0*/  P2R R3, PR, RZ, 0x2 ;  /* 0x00000002ff037803 */ /* 0x000fc40000000000 */
[----:B------:R-:W-:Y:S02]  /*0bb0*/  PLOP3.LUT P3, PT, PT, PT, UP0, 0x80, 0x0 ;  /* 0x000000000000781c */ /* 0x000fe40003f6f008 */
[----:B------:R-:W-:Y:S02]  /*0bc0*/  ISETP.EQ.OR.EX P2, PT, RZ, c[0x0][0x184], P4, P2 ;  /* 0x00006100ff007a0c */ /* 0x000fe40002742720 */
[----:B------:R-:W-:Y:S01]  /*0bd0*/  @UP0 UMOV UR7, 0x4 ;  /* 0x0000000400070882 */ /* 0x000fe20000000000 */
[----:B------:R-:W-:Y:S01]  /*0be0*/  ISETP.EQ.U32.AND P1, PT, RZ, c[0x0][0x170], PT ;  /* 0x00005c00ff007a0c */ /* 0x000fe20003f22070 */
[----:B------:R-:W-:Y:S01]  /*0bf0*/  @UP0 UIMAD.WIDE UR6, UR6, UR7, UR4 ;  /* 0x00000007060602a5 */ /* 0x000fe2000f8e0204 */
[----:B------:R-:W-:Y:S01]  /*0c00*/  CS2R R12, SRZ ;  /* 0x00000000000c7805 */ /* 0x000fe2000001ff00 */
[----:B------:R-:W-:Y:S01]  /*0c10*/  VOTEU.ALL UP0, P0 ;  /* 0x00000000003f7886 */ /* 0x000fe20000000000 */
[----:B------:R-:W-:Y:S01]  /*0c20*/  ISETP.EQ.OR.EX P1, PT, RZ, c[0x0][0x174], P4, P1 ;  /* 0x00005d00ff007a0c */ /* 0x000fe20002722710 */
[----:B------:R-:W-:Y:S01]  /*0c30*/  ULDC UR4, c[0x0][0x1d8] ;  /* 0x0000760000047ab9 */ /* 0x000fe20000000800 */
[----:B------:R-:W-:Y:S01]  /*0c40*/  CS2R R14, SRZ ;  /* 0x00000000000e7805 */ /* 0x000fe2000001ff00 */
[----:B------:R-:W-:Y:S01]  /*0c50*/  IMAD.U32 R10, RZ, RZ, UR6 ;  /* 0x00000006ff0a7e24 */ /* 0x000fe2000f8e00ff */
[----:B-1----:R-:W-:Y:S01]  /*0c60*/  @!UP0 UIMAD UR4, UR40, UR4, UR48 ;  /* 0x00000004280482a4 */ /* 0x002fe2000f8e0230 */
[----:B------:R-:W-:Y:S01]  /*0c70*/  IMAD.U32 R11, RZ, RZ, UR7 ;  /* 0x00000007ff0b7e24 */ /* 0x000fe2000f8e00ff */
[----:B------:R-:W-:Y:S01]  /*0c80*/  UMOV UR41, URZ ;  /* 0x0000003f00297c82 */ /* 0x000fe20008000000 */
[----:B------:R-:W-:Y:S01]  /*0c90*/  @!P2 IMAD.WIDE R6, R8, R17, c[0x0][0x180] ;  /* 0x000060000806a625 */ /* 0x000fe200078e0211 */
[----:B------:R-:W-:-:S02]  /*0ca0*/  P2R R3, PR, RZ, 0x10 ;  /* 0x00000010ff037803 */ /* 0x000fc40000000000 */
[----:B------:R-:W2:Y:S01]  /*0cb0*/  @P3 LDG.E R10, [R10.64] ;  /* 0x000000240a0a3981 */ /* 0x000ea2000c1e1900 */
[----:B------:R-:W-:Y:S02]  /*0cc0*/  IMAD.U32 R9, RZ, RZ, UR4 ;  /* 0x00000004ff097e24 */ /* 0x000fe4000f8e00ff */
[-C--:B0-----:R-:W-:Y:S01]  /*0cd0*/  @!P1 IMAD.WIDE R4, R8, R17.reuse, c[0x0][0x170] ;  /* 0x00005c0008049625 */ /* 0x081fe200078e0211 */
[----:B------:R-:W3:Y:S03]  /*0ce0*/  @!P2 LDG.E.64 R12, [R6.64] ;  /* 0x00000024060ca981 */ /* 0x000ee6000c1e1b00 */
[----:B------:R-:W-:Y:S01]  /*0cf0*/  @!P0 IMAD R9, R9, 0x60, R0 ;  /* 0x0000006009098824 */ /* 0x000fe200078e0200 */
[----:B------:R-:W4:Y:S03]  /*0d00*/  @!P1 LDG.E.64 R14, [R4.64] ;  /* 0x00000024040e9981 */ /* 0x000f26000c1e1b00 */
[----:B------:R-:W-:-:S06]  /*0d10*/  @!P0 IMAD.WIDE R8, R9, R17, c[0x0][0x230] ;  /* 0x00008c0009088625 */ /* 0x000fcc00078e0211 */
[----:B------:R-:W4:Y:S01]  /*0d20*/  @!P0 LDG.E.64 R8, [R8.64] ;  /* 0x0000002408088981 */ /* 0x000f22000c1e1b00 */
[----:B------:R-:W-:Y:S02]  /*0d30*/  ULDC.U8 UR4, c[0x0][0x1e4] ;  /* 0x0000790000047ab9 */ /* 0x000fe40000000000 */
[----:B------:R-:W-:-:S06]  /*0d40*/  UISETP.NE.AND UP0, UPT, UR4, URZ, UPT ;  /* 0x0000003f0400728c */ /* 0x000fcc000bf05270 */
[----:B------:R-:W-:Y:S02]  /*0d50*/  PLOP3.LUT P2, PT, PT, PT, UP0, 0x80, 0x0 ;  /* 0x000000000000781c */ /* 0x000fe40003f4f008 */
[----:B------:R-:W-:Y:S01]  /*0d60*/  ISETP.GE.AND P1, PT, R2, 0x20, PT ;  /* 0x000000200200780c */ /* 0x000fe20003f26270 */
[----:B--2---:R0:W1:Y:S01]  /*0d70*/  @P3 R2UR UR41, R10 ;  /* 0x000000000a2933c2 */ /* 0x00406200000e0000 */
[----:B------:R-:W-:Y:S01]  /*0d80*/  ISETP.LT.AND P3, PT, RZ, c[0x0][0x1e0], PT ;  /* 0x00007800ff007a0c */ /* 0x000fe20003f61270 */
[----:B---3-5:R-:W-:Y:S01]  /*0d90*/  HFMA2.MMA R22, R22, 1, 1, R12 ;  /* 0x3c003c0016167835 */ /* 0x028fe2000000000c */
[----:B------:R-:W-:Y:S01]  /*0da0*/  HADD2 R23, R23, R13 ;  /* 0x0000000d17177230 */ /* 0x000fe20000000000 */
[----:B----4-:R-:W-:Y:S01]  /*0db0*/  HFMA2.MMA R24, R24, 1, 1, R14 ;  /* 0x3c003c0018187835 */ /* 0x010fe2000000000e */
[----:B------:R-:W-:-:S04]  /*0dc0*/  HADD2 R25, R25, R15 ;  /* 0x0000000f19197230 */ /* 0x000fc80000000000 */
[----:B------:R-:W-:-:S03]  /*0dd0*/  @!P0 HFMA2.MMA R23, R23, R9, -RZ ;  /* 0x0000000917178235 */ /* 0x000fc600001000ff */
[----:B------:R-:W-:Y:S02]  /*0de0*/  @!P0 HMUL2 R22, R22, R8 ;  /* 0x0000000816168232 */ /* 0x000fe40000000000 */
[----:B------:R-:W-:Y:S05]  /*0df0*/  @!P2 BRA P3, `(.L_x_2299) ;  /* 0x00000a100000a947 */ /* 0x000fea0001800000 */
[----:B0-----:R-:W-:Y:S02]  /*0e00*/  ULDC UR4, c[0x0][0x1e0] ;  /* 0x0000780000047ab9 */ /* 0x001fe40000000800 */
[----:B------:R-:W-:-:S06]  /*0e10*/  UISETP.GT.OR UP0, UPT, UR8, UR4, !UP0 ;  /* 0x000000040800728c */ /* 0x000fcc000c704670 */
[----:B------:R-:W-:-:S13]  /*0e20*/  PLOP3.LUT P0, PT, PT, PT, UP0, 0x80, 0x0 ;  /* 0x000000000000781c */ /* 0x000fda0003f0f008 */
        /* <DEDUP_REMOVED lines=15> */
[----:B------:R0:W2:Y:S02]  /*0f20*/  F2I.FTZ.U32.TRUNC.NTZ R5, R4 ;  /* 0x0000000400057305 */ /* 0x0000a4000021f000 */
[----:B0-----:R-:W-:Y:S02]  /*0f30*/  IMAD.MOV.U32 R4, RZ, RZ, RZ ;  /* 0x000000ffff047224 */ /* 0x001fe400078e00ff */
[----:B--2---:R-:W-:-:S04]  /*0f40*/  IMAD.MOV R7, RZ, RZ, -R5 ;  /* 0x000000ffff077224 */ /* 0x004fc800078e0a05 */
        /* <DEDUP_REMOVED lines=22> */
[----:B------:R0:W2:Y:S01]  /*10b0*/  LDC.64 R14, c[0x4][R0] ;  /* 0x01000000000e7b82 */ /* 0x0000a20000000a00 */
        /* <DEDUP_REMOVED lines=14> */
[----:B-12---:R-:W-:Y:S05]  /*11a0*/  CALL.ABS.NOINC R14 ;  /* 0x000000000e007343 */ /* 0x006fea0003c00000 */
.L_x_2301:
        /* <DEDUP_REMOVED lines=30> */
[----:B------:R-:W2:Y:S01]  /*1390*/  LDS R23, [R20] ;  /* 0x0000000014177984 */ /* 0x000ea20000000800 */
[----:B------:R-:W-:Y:S02]  /*13a0*/  ISETP.GE.AND P0, PT, R8, c[0x0][0x1e0], PT ;  /* 0x0000780008007a0c */ /* 0x000fe40003f06270 */
[C-C-:B0-----:R-:W-:Y:S02]  /*13b0*/  PRMT R24, R4.reuse, 0x5410, R25.reuse ;  /* 0x0000541004187816 */ /* 0x141fe40000000019 */
[----:B------:R-:W-:Y:S02]  /*13c0*/  PRMT R25, R4, 0x7632, R25 ;  /* 0x0000763204197816 */ /* 0x000fe40000000019 */
[C-C-:B--2---:R-:W-:Y:S02]  /*13d0*/  PRMT R22, R6.reuse, 0x5410, R23.reuse ;  /* 0x0000541006167816 */ /* 0x144fe40000000017 */
[----:B------:R-:W-:-:S05]  /*13e0*/  PRMT R23, R6, 0x7632, R23 ;  /* 0x0000763206177816 */ /* 0x000fca0000000017 */
[----:B------:R-:W-:Y:S05]  /*13f0*/  @P0 BRA `(.L_x_2305) ;  /* 0x0000032000000947 */ /* 0x000fea0003800000 */
[----:B------:R-:W0:Y:S01]  /*1400*/  I2F R3, c[0x0][0x1e0] ;  /* 0x0000780000037b06 */ /* 0x000e220000201400 */
[----:B------:R-:W-:Y:S01]  /*1410*/  IADD3 R5, R8, 0x2, RZ ;  /* 0x0000000208057810 */ /* 0x000fe20007ffe0ff */
[----:B------:R-:W-:Y:S01]  /*1420*/  ULDC UR4, c[0x0][0x1ec] ;  /* 0x00007b0000047ab9 */ /* 0x000fe20000000800 */
[--C-:B------:R-:W-:Y:S01]  /*1430*/  HADD2.F32 R12, -RZ, R23.reuse.H1_H1 ;  /* 0x30000017ff0c7230 */ /* 0x100fe20000004100 */
[----:B-1----:R-:W-:Y:S01]  /*1440*/  UIADD3 UR4, -UR41, UR4, URZ ;  /* 0x0000000429047290 */ /* 0x002fe2000fffe13f */
[----:B------:R-:W-:-:S03]  /*1450*/  HADD2.F32 R10, -RZ, R23.H0_H0 ;  /* 0x20000017ff0a7230 */ /* 0x000fc60000004100 */
[----:B------:R-:W-:Y:S08]  /*1460*/  I2F R5, R5 ;  /* 0x0000000500057306 */ /* 0x000ff00000201400 */
[----:B0-----:R-:W0:Y:S08]  /*1470*/  MUFU.RCP R3, R3 ;  /* 0x0000000300037308 */ /* 0x001e300000001000 */
[----:B------:R-:W1:Y:S01]  /*1480*/  I2F R4, R8 ;  /* 0x0000000800047306 */ /* 0x000e620000201400 */
[----:B0-----:R-:W-:-:S07]  /*1490*/  FMUL.FTZ R6, R5, R3 ;  /* 0x0000000305067220 */ /* 0x001fce0000410000 */
[----:B------:R-:W-:Y:S01]  /*14a0*/  I2F R0, UR4 ;  /* 0x0000000400007d06 */ /* 0x000fe20008201400 */
        /* <DEDUP_REMOVED lines=39> */
.L_x_2305:
[----:B------:R-:W-:Y:S05]  /*1720*/  BSYNC B1 ;  /* 0x0000000000017941 */ /* 0x000fea0003800000 */
.L_x_2304:
        /* <DEDUP_REMOVED lines=8> */
.L_x_2303:
[----:B------:R-:W-:Y:S05]  /*17b0*/  BSYNC B0 ;  /* 0x0000000000007941 */ /* 0x000fea0003800000 */
.L_x_2302:
[----:B------:R-:W-:Y:S06]  /*17c0*/  BAR.SYNC.DEFER_BLOCKING 0x0 ;  /* 0x0000000000007b1d */ /* 0x000fec0000010000 */
[----:B0-----:R0:W3:Y:S04]  /*17d0*/  @P6 LDS.64 R24, [R14] ;  /* 0x000000000e186984 */ /* 0x0010e80000000a00 */
[----:B------:R0:W4:Y:S04]  /*17e0*/  @P6 LDS.64 R22, [R15] ;  /* 0x000000000f166984 */ /* 0x0001280000000a00 */
[----:B------:R-:W-:Y:S06]  /*17f0*/  BAR.SYNC.DEFER_BLOCKING 0x0 ;  /* 0x0000000000007b1d */ /* 0x000fec0000010000 */
[----:B------:R-:W-:Y:S05]  /*1800*/  BRA `(.L_x_2300) ;  /* 0x0000036000007947 */ /* 0x000fea0003800000 */
.L_x_2299:
[----:B0-----:R-:W-:Y:S01]  /*1810*/  ISETP.GE.AND P0, PT, R0, c[0x0][0x1e0], PT ;  /* 0x0000780000007a0c */ /* 0x001fe20003f06270 */
[----:B------:R-:W-:-:S12]  /*1820*/  BSSY B0, `(.L_x_2300) ;  /* 0x0000034000007945 */ /* 0x000fd80003800000 */
[----:B------:R-:W-:Y:S05]  /*1830*/  @P0 BRA `(.L_x_2306) ;  /* 0x0000032000000947 */ /* 0x000fea0003800000 */
[----:B------:R-:W0:Y:S01]  /*1840*/  I2F R6, c[0x0][0x1e0] ;  /* 0x0000780000067b06 */ /* 0x000e220000201400 */
[----:B------:R-:W-:Y:S01]  /*1850*/  IADD3 R4, R0, 0x2, RZ ;  /* 0x0000000200047810 */ /* 0x000fe20007ffe0ff */
[----:B------:R-:W-:Y:S01]  /*1860*/  ULDC UR4, c[0x0][0x1ec] ;  /* 0x00007b0000047ab9 */ /* 0x000fe20000000800 */
[--C-:B------:R-:W-:Y:S01]  /*1870*/  HADD2.F32 R13, -RZ, R23.reuse.H1_H1 ;  /* 0x30000017ff0d7230 */ /* 0x100fe20000004100 */
[----:B-1----:R-:W-:Y:S01]  /*1880*/  UIADD3 UR4, -UR41, UR4, URZ ;  /* 0x0000000429047290 */ /* 0x002fe2000fffe13f */
[----:B------:R-:W-:Y:S02]  /*1890*/  HADD2.F32 R12, -RZ, R23.H0_H0 ;  /* 0x20000017ff0c7230 */ /* 0x000fe40000004100 */
[----:B------:R-:W-:Y:S01]  /*18a0*/  HADD2.F32 R11, -RZ, R25.H0_H0 ;  /* 0x20000019ff0b7230 */ /* 0x000fe20000004100 */
[----:B------:R-:W-:Y:S08]  /*18b0*/  I2F R4, R4 ;  /* 0x0000000400047306 */ /* 0x000ff00000201400 */
[----:B0-----:R-:W0:Y:S08]  /*18c0*/  MUFU.RCP R7, R6 ;  /* 0x0000000600077308 */ /* 0x001e300000001000 */
[----:B------:R-:W1:Y:S01]  /*18d0*/  I2F R0, R0 ;  /* 0x0000000000007306 */ /* 0x000e620000201400 */
[----:B0-----:R-:W-:-:S07]  /*18e0*/  FMUL.FTZ R3, R4, R7 ;  /* 0x0000000704037220 */ /* 0x001fce0000410000 */
[----:B------:R-:W-:Y:S01]  /*18f0*/  I2F R8, UR4 ;  /* 0x0000000400087d06 */ /* 0x000fe20008201400 */
        /* <DEDUP_REMOVED lines=38> */
.L_x_2306:
[----:B------:R-:W-:Y:S05]  /*1b60*/  BSYNC B0 ;  /* 0x0000000000007941 */ /* 0x000fea0003800000 */
.L_x_2300:
[----:B0-----:R-:W-:Y:S01]  /*1b70*/  ISETP.GT.AND P0, PT, R2, 0x1f, PT ;  /* 0x0000001f0200780c */ /* 0x001fe20003f04270 */
[----:B------:R-:W-:Y:S01]  /*1b80*/  BSSY B0, `(.L_x_2307) ;  /* 0x0000025000007945 */ /* 0x000fe20003800000 */
[----:B--2---:R-:W-:-:S11]  /*1b90*/  IMAD.MOV.U32 R3, RZ, RZ, RZ ;  /* 0x000000ffff037224 */ /* 0x004fd600078e00ff */
[----:B------:R-:W-:Y:S05]  /*1ba0*/  @P0 BRA `(.L_x_2308) ;  /* 0x0000022000000947 */ /* 0x000fea0003800000 */
[----:B---3--:R0:W-:Y:S01]  /*1bb0*/  STS.64 [R2.X8+0x20], R24 ;  /* 0x0000201802007388 */ /* 0x0081e20000008a00 */
[----:B----4-:R-:W-:Y:S01]  /*1bc0*/  HMUL2 R11, R25, R23 ;  /* 0x00000017190b7232 */ /* 0x010fe20000000000 */
        /* <DEDUP_REMOVED lines=12> */
[----:B------:R-:W-:Y:S01]  /*1c90*/  IMAD R4, R16, 0x2, R3 ;  /* 0x0000000210047824 */ /* 0x000fe200078e0203 */
[----:B------:R-:W-:-:S03]  /*1ca0*/  IADD3 R3, R0, UR49, RZ ;  /* 0x0000003100037c10 */ /* 0x000fc6000fffe0ff */
[----:B------:R-:W-:-:S04]  /*1cb0*/  IMAD.SHL.U32 R0, R4, 0x4, RZ ;  /* 0x0000000404007824 */ /* 0x000fc800078e00ff */
[----:B------:R-:W-:-:S04]  /*1cc0*/  IMAD R0, R3, c[0x0][0x1d4], R0 ;  /* 0x0000750003007a24 */ /* 0x000fc800078e0200 */
[----:B------:R-:W-:-:S05]  /*1cd0*/  IMAD.WIDE R4, R0, R5, c[0x0][0x198] ;  /* 0x0000660000047625 */ /* 0x000fca00078e0205 */
[----:B------:R0:W-:Y:S02]  /*1ce0*/  STG.E.64 [R4.64], R22 ;  /* 0x0000001604007986 */ /* 0x0001e4000c101b24 */
.L_x_2310:
[----:B0-----:R-:W-:Y:S05]  /*1cf0*/  BSYNC B1 ;  /* 0x0000000000017941 */ /* 0x001fea0003800000 */
.L_x_2309:
[----:B------:R-:W-:Y:S01]  /*1d00*/  FADD.FTZ R11, R6, R11 ;  /* 0x0000000b060b7221 */ /* 0x000fe20000010000 */
[----:B------:R-:W-:Y:S05]  /*1d10*/  BRA.DIV ~URZ, `(.L_x_2311) ;  /* 0x000048e27f007947 */ /* 0x000fea000b800000 */
[----:B------:R0:W2:Y:S02]  /*1d20*/  SHFL.BFLY PT, R0, R11, 0x10, 0x1f ;  /* 0x0e001f000b007f89 */ /* 0x0000a400000e0000 */
.L_x_2364:
[----:B0-2---:R-:W-:Y:S01]  /*1d30*/  FADD.FTZ R11, R11, R0 ;  /* 0x000000000b0b7221 */ /* 0x005fe20000010000 */
[----:B------:R-:W-:Y:S05]  /*1d40*/  BRA.DIV ~URZ, `(.L_x_2312) ;  /* 0x000049327f007947 */ /* 0x000fea000b800000 */
[----:B------:R-:W0:Y:S02]  /*1d50*/  SHFL.BFLY PT, R0, R11, 0x8, 0x1f ;  /* 0x0d001f000b007f89 */ /* 0x000e2400000e0000 */
[----:B0-----:R-:W-:-:S05]  /*1d60*/  FADD.FTZ R0, R11, R0 ;  /* 0x000000000b007221 */ /* 0x001fca0000010000 */
[----:B------:R-:W0:Y:S02]  /*1d70*/  SHFL.BFLY PT, R3, R0, 0x4, 0x1f ;  /* 0x0c801f0000037f89 */ /* 0x000e2400000e0000 */
[----:B0-----:R-:W-:-:S05]  /*1d80*/  FADD.FTZ R3, R0, R3 ;  /* 0x0000000300037221 */ /* 0x001fca0000010000 */
[----:B------:R-:W0:Y:S02]  /*1d90*/  SHFL.BFLY PT, R4, R3, 0x2, 0x1f ;  /* 0x0c401f0003047f89 */ /* 0x000e2400000e0000 */
[----:B0-----:R-:W-:-:S05]  /*1da0*/  FADD.FTZ R4, R3, R4 ;  /* 0x0000000403047221 */ /* 0x001fca0000010000 */
[----:B------:R0:W2:Y:S02]  /*1db0*/  SHFL.BFLY PT, R5, R4, 0x1, 0x1f ;  /* 0x0c201f0004057f89 */ /* 0x0000a400000e0000 */
.L_x_2365:
[----:B--2---:R-:W-:Y:S02]  /*1dc0*/  FADD.FTZ R3, R5, R4 ;  /* 0x0000000405037221 */ /* 0x004fe40000010000 */
.L_x_2308:
[----:B------:R-:W-:Y:S05]  /*1dd0*/  BSYNC B0 ;  /* 0x0000000000007941 */ /* 0x000fea0003800000 */
.L_x_2307:
[----:B------:R-:W-:-:S13]  /*1de0*/  ISETP.NE.AND P0, PT, R2, RZ, PT ;  /* 0x000000ff0200720c */ /* 0x000fda0003f05270 */
[----:B------:R-:W-:Y:S01]  /*1df0*/  @P0 IMAD.MOV.U32 R0, RZ, RZ, -0x800001 ;  /* 0xff7fffffff000424 */ /* 0x000fe200078e00ff */
[----:B------:R-:W-:Y:S05]  /*1e00*/  @P0 BRA `(.L_x_2313) ;  /* 0x0000013000000947 */ /* 0x000fea0003800000 */
[----:B------:R-:W-:Y:S01]  /*1e10*/  ISETP.NE.U32.AND P0, PT, RZ, c[0x0][0x218], PT ;  /* 0x00008600ff007a0c */ /* 0x000fe20003f05070 */
[----:B------:R-:W-:Y:S01]  /*1e20*/  UIADD3 UR4, -UR45, UR43, URZ ;  /* 0x0000002b2d047290 */ /* 0x000fe2000fffe13f */
[----:B------:R-:W-:Y:S02]  /*1e30*/  FMUL.FTZ R0, R3, c[0x0][0x1f0] ;  /* 0x00007c0003007a20 */ /* 0x000fe40000410000 */
[----:B------:R-:W-:-:S03]  /*1e40*/  ISETP.NE.AND.EX P0, PT, RZ, c[0x0][0x21c], PT, P0 ;  /* 0x00008700ff007a0c */ /* 0x000fc60003f05300 */
[----:B------:R-:W-:-:S10]  /*1e50*/  IMAD.U32 R7, RZ, RZ, UR4 ;  /* 0x00000004ff077e24 */ /* 0x000fd4000f8e00ff */
[----:B------:R-:W-:Y:S05]  /*1e60*/  @!P0 BRA `(.L_x_2314) ;  /* 0x000000c000008947 */ /* 0x000fea0003800000 */
[----:B-1----:R-:W-:Y:S02]  /*1e70*/  UIADD3 UR4, -UR41, UR43, URZ ;  /* 0x0000002b29047290 */ /* 0x002fe4000fffe13f */
[----:B------:R-:W-:Y:S02]  /*1e80*/  ULDC UR6, c[0x0][0x220] ;  /* 0x0000880000067ab9 */ /* 0x000fe40000000800 */
[----:B------:R-:W-:Y:S02]  /*1e90*/  UIMAD UR5, UR48, UR6, UR4 ;  /* 0x00000006300572a4 */ /* 0x000fe4000f8e0204 */
[----:B------:R-:W-:Y:S02]  /*1ea0*/  UMOV UR7, 0x2 ;  /* 0x0000000200077882 */ /* 0x000fe40000000000 */
[----:B------:R-:W-:-:S03]  /*1eb0*/  UIMAD UR6, UR5, UR6, UR4 ;  /* 0x00000006050672a4 */ /* 0x000fc6000f8e0204 */
[----:B------:R-:W-:Y:S02]  /*1ec0*/  ULDC.64 UR4, c[0x0][0x218] ;  /* 0x0000860000047ab9 */ /* 0x000fe40000000a00 */
[----:B------:R-:W-:-:S06]  /*1ed0*/  UIMAD.WIDE UR4, UR6, UR7, UR4 ;  /* 0x00000007060472a5 */ /* 0x000fcc000f8e0204 */
[----:B0-----:R-:W-:Y:S02]  /*1ee0*/  IMAD.U32 R4, RZ, RZ, UR4 ;  /* 0x00000004ff047e24 */ /* 0x001fe4000f8e00ff */
[----:B------:R-:W-:-:S05]  /*1ef0*/  IMAD.U32 R5, RZ, RZ, UR5 ;  /* 0x00000005ff057e24 */ /* 0x000fca000f8e00ff */
[----:B------:R-:W2:Y:S02]  /*1f00*/  LDG.E.U16 R4, [R4.64] ;  /* 0x0000002404047981 */ /* 0x000ea4000c1e1500 */
[----:B--2---:R-:W-:-:S05]  /*1f10*/  HADD2.F32 R3, -RZ, R4.H0_H0 ;  /* 0x20000004ff037230 */ /* 0x004fca0000004100 */
[----:B------:R-:W-:-:S05]  /*1f20*/  FADD.FTZ R0, R0, R3 ;  /* 0x0000000300007221 */ /* 0x000fca0000010000 */
.L_x_2314:
[----:B------:R2:W-:Y:S02]  /*1f30*/  STS [R7.X4+0x120], R0 ;  /* 0x0001200007007388 */ /* 0x0005e40000004800 */
.L_x_2313:
[----:B------:R-:W-:Y:S02]  /*1f40*/  WARPSYNC 0xffffffff ;  /* 0xffffffff00007948 */ /* 0x000fe40003800000 */
[----:B------:R-:W-:Y:S01]  /*1f50*/  UIADD3 UR4, UR43, 0xf, -UR45 ;  /* 0x0000000f2b047890 */ /* 0x000fe2000fffe82d */
[----:B------:R-:W-:Y:S01]  /*1f60*/  LEA.HI R3, R2, R2, RZ, 0x1 ;  /* 0x0000000202037211 */ /* 0x000fe200078f08ff */
[----:B------:R-:W-:Y:S02]  /*1f70*/  BAR.SYNC.DEFER_BLOCKING 0x0 ;  /* 0x0000000000007b1d */ /* 0x000fe40000010000 */
[----:B------:R-:W-:Y:S01]  /*1f80*/  USHF.R.S32.HI UR5, URZ, 0x1f, UR4 ;  /* 0x0000001f3f057899 */ /* 0x000fe20008011404 */
[----:B------:R-:W-:-:S03]  /*1f90*/  LEA.HI.SX32 R78, R3, UR45, 0x1f ;  /* 0x0000002d034e7c11 */ /* 0x000fc6000f8ffaff */
[----:B------:R-:W-:Y:S01]  /*1fa0*/  ULEA.HI UR5, UR5, UR4, URZ, 0x4 ;  /* 0x0000000405057291 */ /* 0x000fe2000f8f203f */
[----:B------:R-:W-:Y:S02]  /*1fb0*/  BSSY B0, `(.L_x_2315) ;  /* 0x0000171000007945 */ /* 0x000fe40003800000 */
[----:B------:R-:W-:Y:S02]  /*1fc0*/  ULDC UR4, c[0x0][0x1d0] ;  /* 0x0000740000047ab9 */ /* 0x000fe40000000800 */
[----:B------:R-:W-:Y:S02]  /*1fd0*/  ULOP3.LUT UR5, UR5, 0xfffffff0, URZ, 0xc0, !UPT ;  /* 0xfffffff005057892 */ /* 0x000fe4000f8ec03f */
[----:B------:R-:W-:Y:S02]  /*1fe0*/  UIMAD UR46, UR46, UR4, UR48 ;  /* 0x000000042e2e72a4 */ /* 0x000fe4000f8e0230 */
[----:B------:R-:W-:Y:S02]  /*1ff0*/  UIADD3 UR5, UR45, UR5, URZ ;  /* 0x000000052d057290 */ /* 0x000fe4000fffe03f */
[----:B------:R-:W-:-:S04]  /*2000*/  UIMAD UR46, UR46, 0x60, URZ ;  /* 0x000000602e2e78a4 */ /* 0x000fc8000f8e023f */
[----:B------:R-:W-:-:S13]  /*2010*/  ISETP.GE.AND P0, PT, R78, UR5, PT ;  /* 0x000000054e007c0c */ /* 0x000fda000bf06270 */
[----:B------:R-:W-:Y:S05]  /*2020*/  @P0 BRA `(.L_x_2316) ;  /* 0x0000169000000947 */ /* 0x000fea0003800000 */
[----:B------:R-:W-:Y:S01]  /*2030*/  LOP3.LUT R3, R3, 0x3ffffffe, RZ, 0xc0, !PT ;  /* 0x3ffffffe03037812 */ /* 0x000fe200078ec0ff */
[----:B------:R-:W-:Y:S02]  /*2040*/  IMAD.MOV.U32 R42, RZ, RZ, c[0x0][0x220] ;  /* 0x00008800ff2a7624 */ /* 0x000fe400078e00ff */
[----:B------:R-:W-:Y:S02]  /*2050*/  IMAD.U32 R40, RZ, RZ, UR46 ;  /* 0x0000002eff287e24 */ /* 0x000fe4000f8e00ff */
[----:B0-----:R-:W-:Y:S02]  /*2060*/  IMAD.IADD R4, R2, 0x1, -R3 ;  /* 0x0000000102047824 */ /* 0x001fe400078e0a03 */
[----:B------:R-:W-:Y:S02]  /*2070*/  IMAD.U32 R3, RZ, RZ, UR48 ;  /* 0x00000030ff037e24 */ /* 0x000fe4000f8e00ff */
[----:B------:R-:W-:Y:S01]  /*2080*/  IMAD.SHL.U32 R17, R4, 0x4, RZ ;  /* 0x0000000404117824 */ /* 0x000fe200078e00ff */
[----:B------:R-:W0:Y:S01]  /*2090*/  LDS.64 R38, [R4.X8+0x20] ;  /* 0x0000200004267984 */ /* 0x000e220000008a00 */
[----:B------:R-:W-:-:S02]  /*20a0*/  IMAD R3, R3, R42, UR43 ;  /* 0x0000002b03037e24 */ /* 0x000fc4000f8e022a */
[----:B------:R-:W-:Y:S01]  /*20b0*/  IMAD R17, R40, c[0x0][0x1d4], R17 ;  /* 0x0000750028117a24 */ /* 0x000fe200078e0211 */
[----:B------:R-:W2:Y:S01]  /*20c0*/  LDS.64 R36, [R4.X8+0x30] ;  /* 0x0000300004247984 */ /* 0x000ea20000008a00 */
[----:B------:R-:W-:Y:S02]  /*20d0*/  IMAD.MOV.U32 R81, RZ, RZ, c[0x0][0x1e8] ;  /* 0x00007a00ff517624 */ /* 0x000fe400078e00ff */
[----:B------:R-:W-:Y:S01]  /*20e0*/  IMAD.MOV.U32 R5, RZ, RZ, 0x2 ;  /* 0x00000002ff057424 */ /* 0x000fe200078e00ff */
[----:B------:R-:W4:Y:S01]  /*20f0*/  LDS.64 R34, [R4.X8+0x40] ;  /* 0x0000400004227984 */ /* 0x000f220000008a00 */
[----:B------:R-:W-:Y:S01]  /*2100*/  IMAD.U32 R42, RZ, RZ, UR48 ;  /* 0x00000030ff2a7e24 */ /* 0x000fe2000f8e00ff */
[----:B------:R-:W-:Y:S01]  /*2110*/  IADD3 R81, R81, c[0x0][0x210], RZ ;  /* 0x0000840051517a10 */ /* 0x000fe20007ffe0ff */
[----:B------:R-:W-:Y:S01]  /*2120*/  IMAD.MOV.U32 R79, RZ, RZ, c[0x0][0x1d4] ;  /* 0x00007500ff4f7624 */ /* 0x000fe200078e00ff */
[----:B------:R-:W3:Y:S01]  /*2130*/  LDS.64 R32, [R4.X8+0x50] ;  /* 0x0000500004207984 */ /* 0x000ee20000008a00 */
[----:B------:R-:W-:-:S02]  /*2140*/  SHF.R.S32.HI R80, RZ, 0x1f, R17 ;  /* 0x0000001fff507819 */ /* 0x000fc40000011411 */
[----:B------:R-:W-:Y:S01]  /*2150*/  IMAD R79, R79, 0x60, RZ ;  /* 0x000000604f4f7824 */ /* 0x000fe200078e02ff */
[----:B------:R-:W1:Y:S04]  /*2160*/  LDS.64 R30, [R4.X8+0x60] ;  /* 0x00006000041e7984 */ /* 0x000e680000008a00 */
[----:B------:R-:W0:Y:S04]  /*2170*/  LDS.64 R28, [R4.X8+0x70] ;  /* 0x00007000041c7984 */ /* 0x000e280000008a00 */
[----:B------:R-:W0:Y:S04]  /*2180*/  LDS.64 R26, [R4.X8+0x80] ;  /* 0x00008000041a7984 */ /* 0x000e280000008a00 */
[----:B---3--:R-:W3:Y:S04]  /*2190*/  LDS.64 R24, [R4.X8+0x90] ;  /* 0x0000900004187984 */ /* 0x008ee80000008a00 */
[----:B----4-:R-:W4:Y:S04]  /*21a0*/  LDS.64 R22, [R4.X8+0xa0] ;  /* 0x0000a00004167984 */ /* 0x010f280000008a00 */
[----:B------:R-:W0:Y:S04]  /*21b0*/  LDS.64 R20, [R4.X8+0xb0] ;  /* 0x0000b00004147984 */ /* 0x000e280000008a00 */
[----:B------:R-:W0:Y:S04]  /*21c0*/  LDS.64 R18, [R4.X8+0xc0] ;  /* 0x0000c00004127984 */ /* 0x000e280000008a00 */
[----:B------:R-:W0:Y:S04]  /*21d0*/  LDS.64 R14, [R4.X8+0xd0] ;  /* 0x0000d000040e7984 */ /* 0x000e280000008a00 */
[----:B------:R-:W0:Y:S04]  /*21e0*/  LDS.64 R12, [R4.X8+0xe0] ;  /* 0x0000e000040c7984 */ /* 0x000e280000008a00 */
[----:B------:R-:W0:Y:S04]  /*21f0*/  LDS.64 R10, [R4.X8+0xf0] ;  /* 0x0000f000040a7984 */ /* 0x000e280000008a00 */
[----:B------:R-:W0:Y:S04]  /*2200*/  LDS.64 R8, [R4.X8+0x100] ;  /* 0x0001000004087984 */ /* 0x000e280000008a00 */
[----:B--2---:R2:W0:Y:S02]  /*2210*/  LDS.64 R6, [R4.X8+0x110] ;  /* 0x0001100004067984 */ /* 0x0044240000008a00 */
[----:B-123--:R-:W-:-:S04]  /*2220*/  IMAD.WIDE R4, R5, R42, c[0x0][0x228] ;  /* 0x00008a0005047625 */ /* 0x00efc800078e022a */
.L_x_2320:
[----:B------:R-:W-:Y:S02]  /*2230*/  IABS R75, c[0x0][0x1d4] ;  /* 0x00007500004b7a13 */ /* 0x000fe40000000000 */
[----:B------:R-:W-:-:S02]  /*2240*/  IABS R82, R78 ;  /* 0x0000004e00527213 */ /* 0x000fc40000000000 */
        /* <DEDUP_REMOVED lines=17> */
[----:B------:R-:W-:-:S03]  /*2360*/  ISETP.GE.AND P0, PT, R78, UR43, PT ;  /* 0x0000002b4e007c0c */ /* 0x000fc6000bf06270 */
[----:B------:R-:W-:Y:S01]  /*2370*/  @!P1 IMAD.MOV R82, RZ, RZ, -R82 ;  /* 0x000000ffff529224 */ /* 0x000fe200078e0a52 */
[----:B------:R-:W-:-:S04]  /*2380*/  @!P2 LOP3.LUT R82, RZ, c[0x0][0x1d4], RZ, 0x33, !PT ;  /* 0x00007500ff52aa12 */ /* 0x000fc800078e33ff */
[C---:B------:R-:W-:Y:S02]  /*2390*/  IADD3 R75, R82.reuse, c[0x0][0x1d4], RZ ;  /* 0x00007500524b7a10 */ /* 0x040fe40007ffe0ff */
[----:B------:R-:W-:-:S03]  /*23a0*/  IADD3 R73, P1, R82, UR47, RZ ;  /* 0x0000002f52497c10 */ /* 0x000fc6000ff3e0ff */
[----:B------:R-:W-:Y:S01]  /*23b0*/  IMAD.SHL.U32 R74, R75, 0x8, RZ ;  /* 0x000000084b4a7824 */ /* 0x000fe200078e00ff */
[----:B------:R-:W-:Y:S02]  /*23c0*/  LEA.HI.X.SX32 R76, R82, UR50, 0x1, P1 ;  /* 0x00000032524c7c11 */ /* 0x000fe400088f0eff */
[----:B------:R-:W-:Y:S02]  /*23d0*/  LEA R72, P1, R73, c[0x0][0x1a8], 0x2 ;  /* 0x00006a0049487a11 */ /* 0x000fe400078210ff */
[----:B------:R-:W-:Y:S02]  /*23e0*/  ISETP.GE.OR P5, PT, R74, R79, P0 ;  /* 0x0000004f4a00720c */ /* 0x000fe400007a6670 */
[----:B------:R-:W-:Y:S02]  /*23f0*/  IADD3 R75, R75, c[0x0][0x1d4], RZ ;  /* 0x000075004b4b7a10 */ /* 0x000fe40007ffe0ff */
[----:B------:R-:W-:-:S03]  /*2400*/  LEA.HI.X R73, R73, c[0x0][0x1ac], R76, 0x2, P1 ;  /* 0x00006b0049497a11 */ /* 0x000fc600008f144c */
[----:B------:R-:W-:-:S06]  /*2410*/  IMAD.SHL.U32 R76, R75, 0x8, RZ ;  /* 0x000000084b4c7824 */ /* 0x000fcc00078e00ff */
[----:B------:R-:W2:Y:S01]  /*2420*/  @!P5 LDG.E R89, [R72.64] ;  /* 0x000000244859d981 */ /* 0x000ea2000c1e1900 */
[----:B------:R-:W-:Y:S02]  /*2430*/  ISETP.GE.OR P3, PT, R76, R79, P0 ;  /* 0x0000004f4c00720c */ /* 0x000fe40000766670 */
[----:B------:R-:W-:-:S05]  /*2440*/  IADD3 R84, R75, c[0x0][0x1d4], RZ ;  /* 0x000075004b547a10 */ /* 0x000fca0007ffe0ff */
[----:B------:R-:W-:-:S06]  /*2450*/  IMAD.SHL.U32 R84, R84, 0x8, RZ ;  /* 0x0000000854547824 */ /* 0x000fcc00078e00ff */
[----:B------:R-:W3:Y:S01]  /*2460*/  @!P3 LDG.E R77, [R72.64] ;  /* 0x00000024484db981 */ /* 0x000ee2000c1e1900 */
[----:B------:R-:W-:Y:S01]  /*2470*/  ISETP.GE.OR P4, PT, R84, R79, P0 ;  /* 0x0000004f5400720c */ /* 0x000fe20000786670 */
[----:B------:R-:W-:-:S12]  /*2480*/  IMAD.MOV.U32 R83, RZ, RZ, c[0x0][0x1d4] ;  /* 0x00007500ff537624 */ /* 0x000fd800078e00ff */
[----:B------:R-:W5:Y:S01]  /*2490*/  @!P4 LDG.E R87, [R72.64] ;  /* 0x000000244857c981 */ /* 0x000f62000c1e1900 */
[----:B------:R-:W-:-:S04]  /*24a0*/  IMAD R86, R83, 0x4, R82 ;  /* 0x0000000453567824 */ /* 0x000fc800078e0252 */
[----:B------:R-:W-:-:S05]  /*24b0*/  IMAD.SHL.U32 R88, R86, 0x8, RZ ;  /* 0x0000000856587824 */ /* 0x000fca00078e00ff */
[----:B------:R-:W-:-:S13]  /*24c0*/  ISETP.GE.OR P2, PT, R88, R79, P0 ;  /* 0x0000004f5800720c */ /* 0x000fda0000746670 */
[----:B----4-:R-:W4:Y:S01]  /*24d0*/  @!P2 LDG.E R85, [R72.64] ;  /* 0x000000244855a981 */ /* 0x010f22000c1e1900 */
[----:B------:R-:W-:Y:S02]  /*24e0*/  ISETP.GE.AND P1, PT, R78, UR43, PT ;  /* 0x0000002b4e007c0c */ /* 0x000fe4000bf26270 */
[----:B------:R-:W-:Y:S02]  /*24f0*/  IADD3 R86, R86, c[0x0][0x1d4], RZ ;  /* 0x0000750056567a10 */ /* 0x000fe40007ffe0ff */
[----:B------:R-:W-:Y:S02]  /*2500*/  SEL R41, R41, RZ, P1 ;  /* 0x000000ff29297207 */ /* 0x000fe40000800000 */
[----:B------:R-:W-:Y:S02]  /*2510*/  SEL R40, R40, RZ, P1 ;  /* 0x000000ff28287207 */ /* 0x000fe40000800000 */
[----:B------:R-:W-:Y:S02]  /*2520*/  SEL R43, R43, RZ, P1 ;  /* 0x000000ff2b2b7207 */ /* 0x000fe40000800000 */
[----:B------:R-:W-:Y:S01]  /*2530*/  SEL R42, R42, RZ, P1 ;  /* 0x000000ff2a2a7207 */ /* 0x000fe20000800000 */
[----:B--2---:R-:W-:-:S04]  /*2540*/  @!P5 IMAD R89, R89, c[0x0][0x1d8], RZ ;  /* 0x000076005959da24 */ /* 0x004fc800078e02ff */
[----:B------:R-:W-:-:S04]  /*2550*/  @!P5 IMAD R89, R89, 0x60, RZ ;  /* 0x000000605959d824 */ /* 0x000fc800078e02ff */
[----:B------:R-:W-:-:S05]  /*2560*/  @!P5 IMAD R74, R89, c[0x0][0x1d4], R74 ;  /* 0x00007500594ada24 */ /* 0x000fca00078e024a */
[----:B------:R-:W-:Y:S01]  /*2570*/  @!P5 IADD3 R75, P6, R17, R74, RZ ;  /* 0x0000004a114bd210 */ /* 0x000fe20007fde0ff */
[----:B---3--:R-:W-:-:S03]  /*2580*/  @!P3 IMAD R77, R77, c[0x0][0x1d8], RZ ;  /* 0x000076004d4dba24 */ /* 0x008fc600078e02ff */
[----:B------:R-:W-:Y:S02]  /*2590*/  @!P5 LEA.HI.X.SX32 R90, R74, R80, 0x1, P6 ;  /* 0x000000504a5ad211 */ /* 0x000fe400030f0eff */
[----:B------:R-:W-:Y:S01]  /*25a0*/  @!P5 LEA R74, P6, R75, c[0x0][0x198], 0x1 ;  /* 0x000066004b4ada11 */ /* 0x000fe200078c08ff */
[----:B------:R-:W-:-:S03]  /*25b0*/  @!P3 IMAD R77, R77, 0x60, RZ ;  /* 0x000000604d4db824 */ /* 0x000fc600078e02ff */
[----:B------:R-:W-:Y:S01]  /*25c0*/  @!P5 LEA.HI.X R75, R75, c[0x0][0x19c], R90, 0x1, P6 ;  /* 0x000067004b4bda11 */ /* 0x000fe200030f0c5a */
[----:B------:R-:W-:Y:S01]  /*25d0*/  @!P3 IMAD R76, R77, c[0x0][0x1d4], R76 ;  /* 0x000075004d4cba24 */ /* 0x000fe200078e024c */
[C---:B------:R-:W-:Y:S01]  /*25e0*/  IADD3 R90, R86.reuse, c[0x0][0x1d4], RZ ;  /* 0x00007500565a7a10 */ /* 0x040fe20007ffe0ff */
[----:B------:R-:W-:Y:S02]  /*25f0*/  IMAD.SHL.U32 R86, R86, 0x8, RZ ;  /* 0x0000000856567824 */ /* 0x000fe400078e00ff */
[----:B------:R1:W2:Y:S01]  /*2600*/  @!P5 LDG.E.64 R40, [R74.64] ;  /* 0x000000244a28d981 */ /* 0x0002a2000c1e1b00 */
[----:B------:R-:W-:Y:S01]  /*2610*/  @!P3 IADD3 R77, P6, R17, R76, RZ ;  /* 0x0000004c114db210 */ /* 0x000fe20007fde0ff */
[----:B-----5:R-:W-:Y:S01]  /*2620*/  @!P4 IMAD R87, R87, c[0x0][0x1d8], RZ ;  /* 0x000076005757ca24 */ /* 0x020fe200078e02ff */
[----:B------:R-:W-:Y:S01]  /*2630*/  ISETP.GE.OR P5, PT, R86, R79, P0 ;  /* 0x0000004f5600720c */ /* 0x000fe200007a6670 */
[----:B------:R-:W-:Y:S01]  /*2640*/  IMAD.SHL.U32 R90, R90, 0x8, RZ ;  /* 0x000000085a5a7824 */ /* 0x000fe200078e00ff */
[----:B------:R-:W-:Y:S01]  /*2650*/  @!P3 LEA.HI.X.SX32 R92, R76, R80, 0x1, P6 ;  /* 0x000000504c5cb211 */ /* 0x000fe200030f0eff */
[----:B------:R-:W-:Y:S01]  /*2660*/  @!P4 IMAD R87, R87, 0x60, RZ ;  /* 0x000000605757c824 */ /* 0x000fe200078e02ff */
[----:B------:R-:W-:-:S03]  /*2670*/  @!P3 LEA R76, P6, R77, c[0x0][0x198], 0x1 ;  /* 0x000066004d4cba11 */ /* 0x000fc600078c08ff */
[----:B------:R-:W-:Y:S01]  /*2680*/  @!P4 IMAD R84, R87, c[0x0][0x1d4], R84 ;  /* 0x000075005754ca24 */ /* 0x000fe200078e0254 */
[----:B------:R-:W-:Y:S02]  /*2690*/  @!P3 LEA.HI.X R77, R77, c[0x0][0x19c], R92, 0x1, P6 ;  /* 0x000067004d4dba11 */ /* 0x000fe400030f0c5c */
[----:B------:R-:W-:-:S03]  /*26a0*/  ISETP.GE.OR P6, PT, R90, R79, P0 ;  /* 0x0000004f5a00720c */ /* 0x000fc600007c6670 */
[----:B------:R-:W3:Y:S04]  /*26b0*/  @!P5 LDG.E R91, [R72.64] ;  /* 0x00000024485bd981 */ /* 0x000ee8000c1e1900 */
[----:B------:R5:W2:Y:S01]  /*26c0*/  @!P3 LDG.E.64 R42, [R76.64] ;  /* 0x000000244c2ab981 */ /* 0x000aa2000c1e1b00 */
[----:B-1----:R-:W-:Y:S01]  /*26d0*/  @!P4 IADD3 R75, P3, R17, R84, RZ ;  /* 0x00000054114bc210 */ /* 0x002fe20007f7e0ff */
[----:B------:R-:W-:-:S03]  /*26e0*/  IMAD R87, R83, 0x7, R82 ;  /* 0x0000000753577824 */ /* 0x000fc600078e0252 */
[----:B------:R-:W-:Y:S01]  /*26f0*/  @!P4 LEA.HI.X.SX32 R84, R84, R80, 0x1, P3 ;  /* 0x000000505454c211 */ /* 0x000fe200018f0eff */
[----:B------:R-:W2:Y:S01]  /*2700*/  @!P6 LDG.E R89, [R72.64] ;  /* 0x000000244859e981 */ /* 0x000ea2000c1e1900 */
[----:B------:R-:W-:-:S04]  /*2710*/  @!P4 LEA R74, P3, R75, c[0x0][0x198], 0x1 ;  /* 0x000066004b4aca11 */ /* 0x000fc800078608ff */
[----:B------:R-:W-:Y:S01]  /*2720*/  @!P4 LEA.HI.X R75, R75, c[0x0][0x19c], R84, 0x1, P3 ;  /* 0x000067004b4bca11 */ /* 0x000fe200018f0c54 */
[----:B------:R-:W-:Y:S02]  /*2730*/  IMAD.SHL.U32 R84, R87, 0x8, RZ ;  /* 0x0000000857547824 */ /* 0x000fe400078e00ff */
[----:B----4-:R-:W-:-:S03]  /*2740*/  @!P2 IMAD R85, R85, c[0x0][0x1d8], RZ ;  /* 0x000076005555aa24 */ /* 0x010fc600078e02ff */
[----:B------:R-:W-:Y:S01]  /*2750*/  ISETP.GE.OR P3, PT, R84, R79, P0 ;  /* 0x0000004f5400720c */ /* 0x000fe20000766670 */
[----:B------:R-:W-:-:S04]  /*2760*/  @!P2 IMAD R85, R85, 0x60, RZ ;  /* 0x000000605555a824 */ /* 0x000fc800078e02ff */
[----:B------:R-:W-:-:S08]  /*2770*/  @!P2 IMAD R88, R85, c[0x0][0x1d4], R88 ;  /* 0x000075005558aa24 */ /* 0x000fd000078e0258 */
[----:B------:R-:W4:Y:S01]  /*2780*/  @!P3 LDG.E R85, [R72.64] ;  /* 0x000000244855b981 */ /* 0x000f22000c1e1900 */
[----:B------:R-:W-:Y:S02]  /*2790*/  SEL R45, R45, RZ, P1 ;  /* 0x000000ff2d2d7207 */ /* 0x000fe40000800000 */
[----:B------:R-:W-:-:S06]  /*27a0*/  SEL R44, R44, RZ, P1 ;  /* 0x000000ff2c2c7207 */ /* 0x000fcc0000800000 */
[----:B------:R1:W4:Y:S01]  /*27b0*/  @!P4 LDG.E.64 R44, [R74.64] ;  /* 0x000000244a2cc981 */ /* 0x000322000c1e1b00 */
[----:B-----5:R-:W-:-:S04]  /*27c0*/  @!P2 IADD3 R77, P4, R17, R88, RZ ;  /* 0x00000058114da210 */ /* 0x020fc80007f9e0ff */
[----:B------:R-:W-:Y:S02]  /*27d0*/  @!P2 LEA.HI.X.SX32 R88, R88, R80, 0x1, P4 ;  /* 0x000000505858a211 */ /* 0x000fe400020f0eff */
[----:B------:R-:W-:Y:S02]  /*27e0*/  @!P2 LEA R76, P4, R77, c[0x0][0x198], 0x1 ;  /* 0x000066004d4caa11 */ /* 0x000fe400078808ff */
[----:B------:R-:W-:Y:S02]  /*27f0*/  SEL R47, R47, RZ, P1 ;  /* 0x000000ff2f2f7207 */ /* 0x000fe40000800000 */
[----:B------:R-:W-:Y:S02]  /*2800*/  SEL R46, R46, RZ, P1 ;  /* 0x000000ff2e2e7207 */ /* 0x000fe40000800000 */
[----:B------:R-:W-:-:S05]  /*2810*/  @!P2 LEA.HI.X R77, R77, c[0x0][0x19c], R88, 0x1, P4 ;  /* 0x000067004d4daa11 */ /* 0x000fca00020f0c58 */
[----:B------:R5:W4:Y:S01]  /*2820*/  @!P2 LDG.E.64 R46, [R76.64] ;  /* 0x000000244c2ea981 */ /* 0x000b22000c1e1b00 */
[----:B------:R-:W-:-:S05]  /*2830*/  IADD3 R87, R87, c[0x0][0x1d4], RZ ;  /* 0x0000750057577a10 */ /* 0x000fca0007ffe0ff */
[----:B------:R-:W-:Y:S01]  /*2840*/  IMAD.SHL.U32 R88, R87, 0x8, RZ ;  /* 0x0000000857587824 */ /* 0x000fe200078e00ff */
[----:B------:R-:W-:-:S04]  /*2850*/  SEL R51, R51, RZ, P1 ;  /* 0x000000ff33337207 */ /* 0x000fc80000800000 */
[----:B------:R-:W-:Y:S02]  /*2860*/  ISETP.GE.OR P4, PT, R88, R79, P0 ;  /* 0x0000004f5800720c */ /* 0x000fe40000786670 */
[----:B------:R-:W-:Y:S02]  /*2870*/  SEL R50, R50, RZ, P1 ;  /* 0x000000ff32327207 */ /* 0x000fe40000800000 */
[----:B------:R-:W-:Y:S02]  /*2880*/  SEL R49, R49, RZ, P1 ;  /* 0x000000ff31317207 */ /* 0x000fe40000800000 */
[----:B------:R-:W-:-:S07]  /*2890*/  SEL R48, R48, RZ, P1 ;  /* 0x000000ff30307207 */ /* 0x000fce0000800000 */
[----:B------:R-:W4:Y:S01]  /*28a0*/  @!P4 LDG.E R92, [R72.64] ;  /* 0x00000024485cc981 */ /* 0x000f22000c1e1900 */
[----:B---3--:R-:W-:-:S04]  /*28b0*/  @!P5 IMAD R91, R91, c[0x0][0x1d8], RZ ;  /* 0x000076005b5bda24 */ /* 0x008fc800078e02ff */
[----:B------:R-:W-:-:S04]  /*28c0*/  @!P5 IMAD R91, R91, 0x60, RZ ;  /* 0x000000605b5bd824 */ /* 0x000fc800078e02ff */
[----:B------:R-:W-:Y:S02]  /*28d0*/  @!P5 IMAD R86, R91, c[0x0][0x1d4], R86 ;  /* 0x000075005b56da24 */ /* 0x000fe400078e0256 */
[----:B--2---:R-:W-:-:S03]  /*28e0*/  @!P6 IMAD R89, R89, c[0x0][0x1d8], RZ ;  /* 0x000076005959ea24 */ /* 0x004fc600078e02ff */
[----:B-1----:R-:W-:Y:S01]  /*28f0*/  @!P5 IADD3 R75, P2, R17, R86, RZ ;  /* 0x00000056114bd210 */ /* 0x002fe20007f5e0ff */
[----:B------:R-:W-:-:S03]  /*2900*/  @!P6 IMAD R89, R89, 0x60, RZ ;  /* 0x000000605959e824 */ /* 0x000fc600078e02ff */
[----:B------:R-:W-:Y:S01]  /*2910*/  @!P5 LEA.HI.X.SX32 R86, R86, R80, 0x1, P2 ;  /* 0x000000505656d211 */ /* 0x000fe200010f0eff */
[----:B------:R-:W-:Y:S01]  /*2920*/  @!P6 IMAD R90, R89, c[0x0][0x1d4], R90 ;  /* 0x00007500595aea24 */ /* 0x000fe200078e025a */
[----:B------:R-:W-:-:S04]  /*2930*/  @!P5 LEA R74, P2, R75, c[0x0][0x198], 0x1 ;  /* 0x000066004b4ada11 */ /* 0x000fc800078408ff */
[----:B------:R-:W-:Y:S02]  /*2940*/  @!P5 LEA.HI.X R75, R75, c[0x0][0x19c], R86, 0x1, P2 ;  /* 0x000067004b4bda11 */ /* 0x000fe400010f0c56 */
[----:B-----5:R-:W-:Y:S02]  /*2950*/  @!P6 IADD3 R77, P2, R17, R90, RZ ;  /* 0x0000005a114de210 */ /* 0x020fe40007f5e0ff */
[----:B------:R-:W-:Y:S01]  /*2960*/  IADD3 R86, R87, c[0x0][0x1d4], RZ ;  /* 0x0000750057567a10 */ /* 0x000fe20007ffe0ff */
[----:B------:R1:W2:Y:S01]  /*2970*/  @!P5 LDG.E.64 R48, [R74.64] ;  /* 0x000000244a30d981 */ /* 0x0002a2000c1e1b00 */
[----:B------:R-:W-:Y:S02]  /*2980*/  @!P6 LEA.HI.X.SX32 R90, R90, R80, 0x1, P2 ;  /* 0x000000505a5ae211 */ /* 0x000fe400010f0eff */
[----:B------:R-:W-:Y:S01]  /*2990*/  @!P6 LEA R76, P2, R77, c[0x0][0x198], 0x1 ;  /* 0x000066004d4cea11 */ /* 0x000fe200078408ff */
[----:B----4-:R-:W-:-:S03]  /*29a0*/  @!P3 IMAD R85, R85, c[0x0][0x1d8], RZ ;  /* 0x000076005555ba24 */ /* 0x010fc600078e02ff */
[----:B------:R-:W-:Y:S01]  /*29b0*/  @!P6 LEA.HI.X R77, R77, c[0x0][0x19c], R90, 0x1, P2 ;  /* 0x000067004d4dea11 */ /* 0x000fe200010f0c5a */
[----:B------:R-:W-:Y:S02]  /*29c0*/  IMAD.SHL.U32 R86, R86, 0x8, RZ ;  /* 0x0000000856567824 */ /* 0x000fe400078e00ff */
[----:B------:R-:W-:Y:S02]  /*29d0*/  @!P3 IMAD R85, R85, 0x60, RZ ;  /* 0x000000605555b824 */ /* 0x000fe400078e02ff */
[----:B------:R3:W4:Y:S01]  /*29e0*/  @!P6 LDG.E.64 R50, [R76.64] ;  /* 0x000000244c32e981 */ /* 0x000722000c1e1b00 */
[----:B------:R-:W-:Y:S01]  /*29f0*/  ISETP.GE.OR P6, PT, R86, R79, P0 ;  /* 0x0000004f5600720c */ /* 0x000fe200007c6670 */
[----:B------:R-:W-:Y:S02]  /*2a00*/  @!P3 IMAD R84, R85, c[0x0][0x1d4], R84 ;  /* 0x000075005554ba24 */ /* 0x000fe400078e0254 */
[----:B------:R-:W-:-:S03]  /*2a10*/  IMAD.SHL.U32 R90, R82, 0x8, RZ ;  /* 0x00000008525a7824 */ /* 0x000fc600078e00ff */
[----:B-1----:R-:W-:Y:S01]  /*2a20*/  @!P3 IADD3 R75, P2, R17, R84, RZ ;  /* 0x00000054114bb210 */ /* 0x002fe20007f5e0ff */
[----:B------:R-:W-:Y:S01]  /*2a30*/  IMAD R85, R83, 0xa, R82 ;  /* 0x0000000a53557824 */ /* 0x000fe200078e0252 */
[----:B------:R-:W-:Y:S02]  /*2a40*/  ISETP.GE.OR P5, PT, R90, R79, P0 ;  /* 0x0000004f5a00720c */ /* 0x000fe400007a6670 */
[----:B------:R-:W-:Y:S02]  /*2a50*/  @!P3 LEA.HI.X.SX32 R84, R84, R80, 0x1, P2 ;  /* 0x000000505454b211 */ /* 0x000fe400010f0eff */
[C---:B------:R-:W-:Y:S01]  /*2a60*/  @!P3 LEA R74, P2, R75.reuse, c[0x0][0x198], 0x1 ;  /* 0x000066004b4aba11 */ /* 0x040fe200078408ff */
[----:B------:R-:W5:Y:S03]  /*2a70*/  @!P6 LDG.E R91, [R72.64] ;  /* 0x00000024485be981 */ /* 0x000f66000c1e1900 */
[----:B------:R-:W-:Y:S01]  /*2a80*/  @!P3 LEA.HI.X R75, R75, c[0x0][0x19c], R84, 0x1, P2 ;  /* 0x000067004b4bba11 */ /* 0x000fe200010f0c54 */
[----:B------:R-:W-:-:S04]  /*2a90*/  IMAD.SHL.U32 R84, R85, 0x8, RZ ;  /* 0x0000000855547824 */ /* 0x000fc800078e00ff */
[----:B------:R-:W2:Y:S01]  /*2aa0*/  @!P5 LDG.E R89, [R72.64] ;  /* 0x000000244859d981 */ /* 0x000ea2000c1e1900 */
[----:B------:R-:W-:-:S13]  /*2ab0*/  ISETP.GE.OR P2, PT, R84, R79, P0 ;  /* 0x0000004f5400720c */ /* 0x000fda0000746670 */
[----:B------:R-:W4:Y:S01]  /*2ac0*/  @!P2 LDG.E R87, [R72.64] ;  /* 0x000000244857a981 */ /* 0x000f22000c1e1900 */
[----:B------:R-:W-:Y:S02]  /*2ad0*/  SEL R53, R53, RZ, P1 ;  /* 0x000000ff35357207 */ /* 0x000fe40000800000 */
[----:B------:R-:W-:Y:S01]  /*2ae0*/  SEL R52, R52, RZ, P1 ;  /* 0x000000ff34347207 */ /* 0x000fe20000800000 */
[----:B------:R-:W-:-:S05]  /*2af0*/  @!P4 IMAD R92, R92, c[0x0][0x1d8], RZ ;  /* 0x000076005c5cca24 */ /* 0x000fca00078e02ff */
[----:B------:R1:W4:Y:S01]  /*2b00*/  @!P3 LDG.E.64 R52, [R74.64] ;  /* 0x000000244a34b981 */ /* 0x000322000c1e1b00 */
[----:B---3--:R-:W-:-:S04]  /*2b10*/  @!P4 IMAD R77, R92, 0x60, RZ ;  /* 0x000000605c4dc824 */ /* 0x008fc800078e02ff */
[----:B------:R-:W-:-:S05]  /*2b20*/  @!P4 IMAD R88, R77, c[0x0][0x1d4], R88 ;  /* 0x000075004d58ca24 */ /* 0x000fca00078e0258 */
[----:B------:R-:W-:-:S04]  /*2b30*/  @!P4 IADD3 R77, P3, R17, R88, RZ ;  /* 0x00000058114dc210 */ /* 0x000fc80007f7e0ff */
[----:B------:R-:W-:Y:S02]  /*2b40*/  @!P4 LEA.HI.X.SX32 R88, R88, R80, 0x1, P3 ;  /* 0x000000505858c211 */ /* 0x000fe400018f0eff */
[----:B------:R-:W-:-:S04]  /*2b50*/  @!P4 LEA R76, P3, R77, c[0x0][0x198], 0x1 ;  /* 0x000066004d4cca11 */ /* 0x000fc800078608ff */
[----:B------:R-:W-:Y:S02]  /*2b60*/  @!P4 LEA.HI.X R77, R77, c[0x0][0x19c], R88, 0x1, P3 ;  /* 0x000067004d4dca11 */ /* 0x000fe400018f0c58 */
[----:B------:R-:W-:Y:S02]  /*2b70*/  SEL R55, R55, RZ, P1 ;  /* 0x000000ff37377207 */ /* 0x000fe40000800000 */
[----:B------:R-:W-:Y:S02]  /*2b80*/  SEL R54, R54, RZ, P1 ;  /* 0x000000ff36367207 */ /* 0x000fe40000800000 */
[----:B------:R-:W-:Y:S02]  /*2b90*/  SEL R57, R57, RZ, P1 ;  /* 0x000000ff39397207 */ /* 0x000fe40000800000 */
[----:B------:R-:W-:Y:S02]  /*2ba0*/  SEL R56, R56, RZ, P1 ;  /* 0x000000ff38387207 */ /* 0x000fe40000800000 */
[----:B------:R3:W4:Y:S01]  /*2bb0*/  @!P4 LDG.E.64 R54, [R76.64] ;  /* 0x000000244c36c981 */ /* 0x000722000c1e1b00 */
[----:B------:R-:W-:-:S02]  /*2bc0*/  IADD3 R85, R85, c[0x0][0x1d4], RZ ;  /* 0x0000750055557a10 */ /* 0x000fc40007ffe0ff */
[----:B------:R-:W-:Y:S02]  /*2bd0*/  SEL R59, R59, RZ, P1 ;  /* 0x000000ff3b3b7207 */ /* 0x000fe40000800000 */
[----:B------:R-:W-:Y:S02]  /*2be0*/  IADD3 R88, R85, c[0x0][0x1d4], RZ ;  /* 0x0000750055587a10 */ /* 0x000fe40007ffe0ff */
[----:B------:R-:W-:Y:S01]  /*2bf0*/  SEL R58, R58, RZ, P1 ;  /* 0x000000ff3a3a7207 */ /* 0x000fe20000800000 */
[----:B------:R-:W-:Y:S02]  /*2c00*/  IMAD R82, R83, 0xd, R82 ;  /* 0x0000000d53527824 */ /* 0x000fe400078e0252 */
[----:B------:R-:W-:-:S03]  /*2c10*/  IMAD.SHL.U32 R88, R88, 0x8, RZ ;  /* 0x0000000858587824 */ /* 0x000fc600078e00ff */
[----:B------:R-:W-:Y:S02]  /*2c20*/  IADD3 R83, R82, c[0x0][0x1d4], RZ ;  /* 0x0000750052537a10 */ /* 0x000fe40007ffe0ff */
[----:B------:R-:W-:Y:S01]  /*2c30*/  ISETP.GE.OR P4, PT, R88, R79, P0 ;  /* 0x0000004f5800720c */ /* 0x000fe20000786670 */
[----:B-----5:R-:W-:-:S04]  /*2c40*/  @!P6 IMAD R91, R91, c[0x0][0x1d8], RZ ;  /* 0x000076005b5bea24 */ /* 0x020fc800078e02ff */
[----:B------:R-:W-:-:S04]  /*2c50*/  @!P6 IMAD R91, R91, 0x60, RZ ;  /* 0x000000605b5be824 */ /* 0x000fc800078e02ff */
[----:B------:R-:W-:Y:S02]  /*2c60*/  @!P6 IMAD R86, R91, c[0x0][0x1d4], R86 ;  /* 0x000075005b56ea24 */ /* 0x000fe400078e0256 */
[----:B--2---:R-:W-:-:S03]  /*2c70*/  @!P5 IMAD R89, R89, c[0x0][0x1d8], RZ ;  /* 0x000076005959da24 */ /* 0x004fc600078e02ff */
[----:B-1----:R-:W-:Y:S01]  /*2c80*/  @!P6 IADD3 R75, P3, R17, R86, RZ ;  /* 0x00000056114be210 */ /* 0x002fe20007f7e0ff */
[----:B------:R-:W-:-:S03]  /*2c90*/  @!P5 IMAD R89, R89, 0x60, RZ ;  /* 0x000000605959d824 */ /* 0x000fc600078e02ff */
[----:B------:R-:W-:Y:S01]  /*2ca0*/  @!P6 LEA.HI.X.SX32 R86, R86, R80, 0x1, P3 ;  /* 0x000000505656e211 */ /* 0x000fe200018f0eff */
[----:B------:R-:W-:Y:S01]  /*2cb0*/  @!P5 IMAD R89, R89, c[0x0][0x1d4], R90 ;  /* 0x000075005959da24 */ /* 0x000fe200078e025a */
[----:B------:R-:W-:Y:S01]  /*2cc0*/  @!P6 LEA R74, P3, R75, c[0x0][0x198], 0x1 ;  /* 0x000066004b4aea11 */ /* 0x000fe200078608ff */
[----:B----4-:R-:W-:-:S03]  /*2cd0*/  @!P2 IMAD R87, R87, c[0x0][0x1d8], RZ ;  /* 0x000076005757aa24 */ /* 0x010fc600078e02ff */
[----:B------:R-:W-:Y:S02]  /*2ce0*/  @!P6 LEA.HI.X R75, R75, c[0x0][0x19c], R86, 0x1, P3 ;  /* 0x000067004b4bea11 */ /* 0x000fe400018f0c56 */
[----:B---3--:R-:W-:Y:S01]  /*2cf0*/  @!P5 IADD3 R77, P3, R17, R89, RZ ;  /* 0x00000059114dd210 */ /* 0x008fe20007f7e0ff */
[----:B------:R-:W-:Y:S02]  /*2d00*/  @!P2 IMAD R87, R87, 0x60, RZ ;  /* 0x000000605757a824 */ /* 0x000fe400078e02ff */
[----:B------:R1:W2:Y:S01]  /*2d10*/  @!P6 LDG.E.64 R56, [R74.64] ;  /* 0x000000244a38e981 */ /* 0x0002a2000c1e1b00 */
[----:B------:R-:W-:Y:S02]  /*2d20*/  @!P5 LEA.HI.X.SX32 R86, R89, R80, 0x1, P3 ;  /* 0x000000505956d211 */ /* 0x000fe400018f0eff */
[----:B------:R-:W-:Y:S01]  /*2d30*/  @!P5 LEA R76, P3, R77, c[0x0][0x198], 0x1 ;  /* 0x000066004d4cda11 */ /* 0x000fe200078608ff */
[----:B------:R-:W3:Y:S01]  /*2d40*/  @!P4 LDG.E R89, [R72.64] ;  /* 0x000000244859c981 */ /* 0x000ee2000c1e1900 */
[----:B-1----:R-:W-:-:S02]  /*2d50*/  @!P2 IMAD R74, R87, c[0x0][0x1d4], R84 ;  /* 0x00007500574aaa24 */ /* 0x002fc400078e0254 */
[----:B------:R-:W-:Y:S01]  /*2d60*/  IMAD.SHL.U32 R84, R85, 0x8, RZ ;  /* 0x0000000855547824 */ /* 0x000fe200078e00ff */
[----:B------:R-:W-:-:S04]  /*2d70*/  @!P5 LEA.HI.X R77, R77, c[0x0][0x19c], R86, 0x1, P3 ;  /* 0x000067004d4dda11 */ /* 0x000fc800018f0c56 */
[----:B------:R-:W-:Y:S01]  /*2d80*/  ISETP.GE.OR P3, PT, R84, R79, P0 ;  /* 0x0000004f5400720c */ /* 0x000fe20000766670 */
[----:B------:R1:W4:Y:S01]  /*2d90*/  @!P5 LDG.E.64 R58, [R76.64] ;  /* 0x000000244c3ad981 */ /* 0x000322000c1e1b00 */
[----:B------:R-:W-:Y:S01]  /*2da0*/  @!P2 IADD3 R75, P5, R17, R74, RZ ;  /* 0x0000004a114ba210 */ /* 0x000fe20007fbe0ff */
[----:B------:R-:W-:Y:S02]  /*2db0*/  IMAD.SHL.U32 R86, R82, 0x8, RZ ;  /* 0x0000000852567824 */ /* 0x000fe400078e00ff */
[----:B------:R-:W-:Y:S01]  /*2dc0*/  IMAD.SHL.U32 R82, R83, 0x8, RZ ;  /* 0x0000000853527824 */ /* 0x000fe200078e00ff */
[----:B------:R-:W-:Y:S02]  /*2dd0*/  @!P2 LEA.HI.X.SX32 R90, R74, R80, 0x1, P5 ;  /* 0x000000504a5aa211 */ /* 0x000fe400028f0eff */
[----:B------:R-:W-:Y:S02]  /*2de0*/  @!P2 LEA R74, P6, R75, c[0x0][0x198], 0x1 ;  /* 0x000066004b4aaa11 */ /* 0x000fe400078c08ff */
[----:B-1----:R-:W-:-:S03]  /*2df0*/  IADD3 R76, R83, c[0x0][0x1d4], RZ ;  /* 0x00007500534c7a10 */ /* 0x002fc60007ffe0ff */
[----:B------:R-:W5:Y:S01]  /*2e00*/  @!P3 LDG.E R87, [R72.64] ;  /* 0x000000244857b981 */ /* 0x000f62000c1e1900 */
[-C--:B------:R-:W-:Y:S02]  /*2e10*/  ISETP.GE.OR P5, PT, R86, R79.reuse, P0 ;  /* 0x0000004f5600720c */ /* 0x080fe400007a6670 */
[----:B------:R-:W-:Y:S01]  /*2e20*/  @!P2 LEA.HI.X R75, R75, c[0x0][0x19c], R90, 0x1, P6 ;  /* 0x000067004b4baa11 */ /* 0x000fe200030f0c5a */
[----:B------:R-:W-:Y:S01]  /*2e30*/  IMAD.SHL.U32 R76, R76, 0x8, RZ ;  /* 0x000000084c4c7824 */ /* 0x000fe200078e00ff */
[----:B------:R-:W-:-:S04]  /*2e40*/  ISETP.GE.OR P6, PT, R82, R79, P0 ;  /* 0x0000004f5200720c */ /* 0x000fc800007c6670 */
[----:B------:R-:W-:-:S05]  /*2e50*/  ISETP.GE.OR P0, PT, R76, R79, P0 ;  /* 0x0000004f4c00720c */ /* 0x000fca0000706670 */
[----:B------:R1:W2:Y:S04]  /*2e60*/  @!P5 LDG.E R85, [R72.64] ;  /* 0x000000244855d981 */ /* 0x0002a8000c1e1900 */
[----:B------:R1:W4:Y:S04]  /*2e70*/  @!P6 LDG.E R83, [R72.64] ;  /* 0x000000244853e981 */ /* 0x000328000c1e1900 */
[----:B------:R1:W4:Y:S01]  /*2e80*/  @!P0 LDG.E R77, [R72.64] ;  /* 0x00000024484d8981 */ /* 0x000322000c1e1900 */
[----:B------:R-:W-:Y:S02]  /*2e90*/  SEL R61, R61, RZ, P1 ;  /* 0x000000ff3d3d7207 */ /* 0x000fe40000800000 */
[----:B------:R-:W-:-:S06]  /*2ea0*/  SEL R60, R60, RZ, P1 ;  /* 0x000000ff3c3c7207 */ /* 0x000fcc0000800000 */
[----:B------:R0:W4:Y:S01]  /*2eb0*/  @!P2 LDG.E.64 R60, [R74.64] ;  /* 0x000000244a3ca981 */ /* 0x000122000c1e1b00 */
[----:B------:R-:W-:Y:S02]  /*2ec0*/  SEL R63, R63, RZ, P1 ;  /* 0x000000ff3f3f7207 */ /* 0x000fe40000800000 */
[----:B------:R-:W-:Y:S02]  /*2ed0*/  SEL R62, R62, RZ, P1 ;  /* 0x000000ff3e3e7207 */ /* 0x000fe40000800000 */
[----:B------:R-:W-:Y:S02]  /*2ee0*/  SEL R65, R65, RZ, P1 ;  /* 0x000000ff41417207 */ /* 0x000fe40000800000 */
[----:B------:R-:W-:Y:S02]  /*2ef0*/  SEL R64, R64, RZ, P1 ;  /* 0x000000ff40407207 */ /* 0x000fe40000800000 */
[----:B------:R-:W-:Y:S02]  /*2f00*/  SEL R67, R67, RZ, P1 ;  /* 0x000000ff43437207 */ /* 0x000fe40000800000 */
[----:B------:R-:W-:-:S02]  /*2f10*/  SEL R66, R66, RZ, P1 ;  /* 0x000000ff42427207 */ /* 0x000fc40000800000 */
[----:B------:R-:W-:Y:S02]  /*2f20*/  SEL R69, R69, RZ, P1 ;  /* 0x000000ff45457207 */ /* 0x000fe40000800000 */
[----:B------:R-:W-:Y:S02]  /*2f30*/  SEL R68, R68, RZ, P1 ;  /* 0x000000ff44447207 */ /* 0x000fe40000800000 */
[----:B------:R-:W-:Y:S02]  /*2f40*/  SEL R71, R71, RZ, P1 ;  /* 0x000000ff47477207 */ /* 0x000fe40000800000 */
[----:B------:R-:W-:Y:S01]  /*2f50*/  SEL R70, R70, RZ, P1 ;  /* 0x000000ff46467207 */ /* 0x000fe20000800000 */
[----:B---3--:R-:W-:-:S04]  /*2f60*/  @!P4 IMAD R89, R89, c[0x0][0x1d8], RZ ;  /* 0x000076005959ca24 */ /* 0x008fc800078e02ff */
[----:B------:R-:W-:-:S04]  /*2f70*/  @!P4 IMAD R89, R89, 0x60, RZ ;  /* 0x000000605959c824 */ /* 0x000fc800078e02ff */
[----:B------:R-:W-:Y:S02]  /*2f80*/  @!P4 IMAD R88, R89, c[0x0][0x1d4], R88 ;  /* 0x000075005958ca24 */ /* 0x000fe400078e0258 */
[----:B-----5:R-:W-:-:S04]  /*2f90*/  @!P3 IMAD R87, R87, c[0x0][0x1d8], RZ ;  /* 0x000076005757ba24 */ /* 0x020fc800078e02ff */
[----:B------:R-:W-:-:S04]  /*2fa0*/  @!P3 IMAD R87, R87, 0x60, RZ ;  /* 0x000000605757b824 */ /* 0x000fc800078e02ff */
[----:B------:R-:W-:-:S05]  /*2fb0*/  @!P3 IMAD R84, R87, c[0x0][0x1d4], R84 ;  /* 0x000075005754ba24 */ /* 0x000fca00078e0254 */
[----:B-1----:R-:W-:Y:S01]  /*2fc0*/  @!P3 IADD3 R72, P2, R17, R84, RZ ;  /* 0x000000541148b210 */ /* 0x002fe20007f5e0ff */
[----:B--2---:R-:W-:-:S03]  /*2fd0*/  @!P5 IMAD R85, R85, c[0x0][0x1d8], RZ ;  /* 0x000076005555da24 */ /* 0x004fc600078e02ff */
[----:B------:R-:W-:Y:S01]  /*2fe0*/  @!P3 LEA.HI.X.SX32 R73, R84, R80, 0x1, P2 ;  /* 0x000000505449b211 */ /* 0x000fe200010f0eff */
[----:B----4-:R-:W-:Y:S01]  /*2ff0*/  @!P6 IMAD R83, R83, c[0x0][0x1d8], RZ ;  /* 0x000076005353ea24 */ /* 0x010fe200078e02ff */
[C---:B0-----:R-:W-:Y:S01]  /*3000*/  @!P3 LEA R74, P2, R72.reuse, c[0x0][0x198], 0x1 ;  /* 0x00006600484aba11 */ /* 0x041fe200078408ff */
[----:B------:R-:W-:Y:S02]  /*3010*/  @!P5 IMAD R85, R85, 0x60, RZ ;  /* 0x000000605555d824 */ /* 0x000fe400078e02ff */
[----:B------:R-:W-:Y:S01]  /*3020*/  @!P6 IMAD R83, R83, 0x60, RZ ;  /* 0x000000605353e824 */ /* 0x000fe200078e02ff */
[----:B------:R-:W-:Y:S01]  /*3030*/  @!P3 LEA.HI.X R75, R72, c[0x0][0x19c], R73, 0x1, P2 ;  /* 0x00006700484bba11 */ /* 0x000fe200010f0c49 */
[----:B------:R-:W-:Y:S01]  /*3040*/  @!P5 IMAD R86, R85, c[0x0][0x1d4], R86 ;  /* 0x000075005556da24 */ /* 0x000fe200078e0256 */
[----:B------:R-:W-:Y:S01]  /*3050*/  @!P4 IADD3 R73, P2, R17, R88, RZ ;  /* 0x000000581149c210 */ /* 0x000fe20007f5e0ff */
[----:B------:R-:W-:Y:S02]  /*3060*/  @!P0 IMAD R77, R77, c[0x0][0x1d8], RZ ;  /* 0x000076004d4d8a24 */ /* 0x000fe400078e02ff */
[----:B------:R-:W-:Y:S01]  /*3070*/  @!P6 IMAD R82, R83, c[0x0][0x1d4], R82 ;  /* 0x000075005352ea24 */ /* 0x000fe200078e0252 */
[----:B------:R0:W2:Y:S01]  /*3080*/  @!P3 LDG.E.64 R62, [R74.64] ;  /* 0x000000244a3eb981 */ /* 0x0000a2000c1e1b00 */
[----:B------:R-:W-:Y:S01]  /*3090*/  @!P4 LEA.HI.X.SX32 R88, R88, R80, 0x1, P2 ;  /* 0x000000505858c211 */ /* 0x000fe200010f0eff */
[----:B------:R-:W-:Y:S01]  /*30a0*/  @!P0 IMAD R83, R77, 0x60, RZ ;  /* 0x000000604d538824 */ /* 0x000fe200078e02ff */
[----:B------:R-:W-:-:S02]  /*30b0*/  @!P4 LEA R72, P2, R73, c[0x0][0x198], 0x1 ;  /* 0x000066004948ca11 */ /* 0x000fc400078408ff */
[----:B------:R-:W-:Y:S01]  /*30c0*/  @!P5 IADD3 R77, P3, R17, R86, RZ ;  /* 0x00000056114dd210 */ /* 0x000fe20007f7e0ff */
[----:B------:R-:W-:Y:S01]  /*30d0*/  @!P0 IMAD R84, R83, c[0x0][0x1d4], R76 ;  /* 0x0000750053548a24 */ /* 0x000fe200078e024c */
[----:B------:R-:W-:Y:S02]  /*30e0*/  @!P4 LEA.HI.X R73, R73, c[0x0][0x19c], R88, 0x1, P2 ;  /* 0x000067004949ca11 */ /* 0x000fe400010f0c58 */
[----:B------:R-:W-:Y:S02]  /*30f0*/  @!P5 LEA.HI.X.SX32 R86, R86, R80, 0x1, P3 ;  /* 0x000000505656d211 */ /* 0x000fe400018f0eff */
[----:B------:R-:W-:Y:S01]  /*3100*/  @!P5 LEA R76, P2, R77, c[0x0][0x198], 0x1 ;  /* 0x000066004d4cda11 */ /* 0x000fe200078408ff */
[----:B------:R1:W3:Y:S01]  /*3110*/  @!P4 LDG.E.64 R64, [R72.64] ;  /* 0x000000244840c981 */ /* 0x0002e2000c1e1b00 */
[----:B------:R-:W-:Y:S02]  /*3120*/  @!P6 IADD3 R83, P3, R17, R82, RZ ;  /* 0x000000521153e210 */ /* 0x000fe40007f7e0ff */
[----:B------:R-:W-:-:S02]  /*3130*/  @!P5 LEA.HI.X R77, R77, c[0x0][0x19c], R86, 0x1, P2 ;  /* 0x000067004d4dda11 */ /* 0x000fc400010f0c56 */
[----:B0-----:R-:W-:Y:S02]  /*3140*/  @!P6 LEA.HI.X.SX32 R74, R82, R80, 0x1, P3 ;  /* 0x00000050524ae211 */ /* 0x001fe400018f0eff */
[----:B------:R-:W-:Y:S01]  /*3150*/  @!P6 LEA R82, P2, R83, c[0x0][0x198], 0x1 ;  /* 0x000066005352ea11 */ /* 0x000fe200078408ff */
[----:B------:R-:W4:Y:S01]  /*3160*/  @!P5 LDG.E.64 R66, [R76.64] ;  /* 0x000000244c42d981 */ /* 0x000f22000c1e1b00 */
[----:B------:R-:W-:Y:S02]  /*3170*/  @!P0 IADD3 R75, P3, R17, R84, RZ ;  /* 0x00000054114b8210 */ /* 0x000fe40007f7e0ff */
[----:B------:R-:W-:Y:S02]  /*3180*/  @!P6 LEA.HI.X R83, R83, c[0x0][0x19c], R74, 0x1, P2 ;  /* 0x000067005353ea11 */ /* 0x000fe400010f0c4a */
[----:B------:R-:W-:Y:S02]  /*3190*/  ISETP.NE.U32.AND P2, PT, RZ, c[0x0][0x200], PT ;  /* 0x00008000ff007a0c */ /* 0x000fe40003f45070 */
[----:B------:R-:W-:Y:S01]  /*31a0*/  @!P0 LEA.HI.X.SX32 R84, R84, R80, 0x1, P3 ;  /* 0x0000005054548211 */ /* 0x000fe200018f0eff */
[----:B------:R-:W5:Y:S01]  /*31b0*/  @!P6 LDG.E.64 R68, [R82.64] ;  /* 0x000000245244e981 */ /* 0x000f62000c1e1b00 */
[----:B------:R-:W-:-:S02]  /*31c0*/  @!P0 LEA R74, P3, R75, c[0x0][0x198], 0x1 ;  /* 0x000066004b4a8a11 */ /* 0x000fc400078608ff */
[----:B------:R-:W-:Y:S02]  /*31d0*/  ISETP.NE.AND.EX P2, PT, RZ, c[0x0][0x204], PT, P2 ;  /* 0x00008100ff007a0c */ /* 0x000fe40003f45320 */
[----:B------:R-:W-:Y:S01]  /*31e0*/  @!P0 LEA.HI.X R75, R75, c[0x0][0x19c], R84, 0x1, P3 ;  /* 0x000067004b4b8a11 */ /* 0x000fe200018f0c54 */
[----:B------:R-:W-:-:S04]  /*31f0*/  IMAD.U32 R85, RZ, RZ, UR47 ;  /* 0x0000002fff557e24 */ /* 0x000fc8000f8e00ff */
[----:B------:R0:W5:Y:S01]  /*3200*/  @!P0 LDG.E.64 R70, [R74.64] ;  /* 0x000000244a468981 */ /* 0x000162000c1e1b00 */
[----:B------:R-:W-:-:S05]  /*3210*/  IMAD.U32 R86, RZ, RZ, UR50 ;  /* 0x00000032ff567e24 */ /* 0x000fca000f8e00ff */
[----:B------:R-:W-:Y:S02]  /*3220*/  @P2 IADD3 R84, P1, P3, R78, c[0x0][0x200], R85 ;  /* 0x000080004e542a10 */ /* 0x000fe40007b3e055 */
[----:B------:R-:W-:-:S04]  /*3230*/  @P2 SHF.R.S32.HI R85, RZ, 0x1f, R78 ;  /* 0x0000001fff552819 */ /* 0x000fc8000001144e */
[----:B------:R-:W-:-:S05]  /*3240*/  @P2 IADD3.X R85, R85, c[0x0][0x204], R86, P1, P3 ;  /* 0x0000810055552a10 */ /* 0x000fca0000fe6456 */
[----:B-1----:R-:W5:Y:S01]  /*3250*/  @P2 LDG.E.U8 R72, [R84.64] ;  /* 0x0000002454482981 */ /* 0x002f62000c1e1100 */
[----:B------:R-:W-:-:S06]  /*3260*/  HMUL2 R73, R38, R58 ;  /* 0x0000003a26497232 */ /* 0x000fcc0000000000 */
[----:B------:R-:W-:-:S06]  /*3270*/  HFMA2.MMA R73, R36, R40, R73 ;  /* 0x0000002824497235 */ /* 0x000fcc0000000049 */
[----:B------:R-:W-:-:S06]  /*3280*/  HFMA2.MMA R73, R34, R42, R73 ;  /* 0x0000002a22497235 */ /* 0x000fcc0000000049 */
[----:B------:R-:W-:-:S06]  /*3290*/  HFMA2.MMA R73, R32, R44, R73 ;  /* 0x0000002c20497235 */ /* 0x000fcc0000000049 */
[----:B------:R-:W-:Y:S02]  /*32a0*/  HFMA2.MMA R73, R30, R46, R73 ;  /* 0x0000002e1e497235 */ /* 0x000fe40000000049 */
[----:B0-----:R-:W-:-:S04]  /*32b0*/  HFMA2.MMA R75, R39, R59, -RZ ;  /* 0x0000003b274b7235 */ /* 0x001fc800001000ff */
[----:B------:R-:W-:-:S06]  /*32c0*/  HFMA2.MMA R73, R28, R48, R73 ;  /* 0x000000301c497235 */ /* 0x000fcc0000000049 */
[----:B------:R-:W-:Y:S01]  /*32d0*/  HFMA2.MMA R73, R26, R50, R73 ;  /* 0x000000321a497235 */ /* 0x000fe20000000049 */
[----:B------:R-:W-:-:S05]  /*32e0*/  HFMA2 R75, R37, R41, R75 ;  /* 0x00000029254b7231 */ /* 0x000fca000000004b */
        /* <DEDUP_REMOVED lines=9> */
[----:B------:R-:W-:-:S04]  /*3380*/  HFMA2 R75, R25, R53, R75 ;  /* 0x00000035194b7231 */ /* 0x000fc8000000004b */
[----:B------:R-:W-:-:S04]  /*3390*/  HFMA2 R75, R23, R55, R75 ;  /* 0x00000037174b7231 */ /* 0x000fc8000000004b */
[----:B------:R-:W-:-:S04]  /*33a0*/  HFMA2 R75, R21, R57, R75 ;  /* 0x00000039154b7231 */ /* 0x000fc8000000004b */
[----:B------:R-:W-:Y:S01]  /*33b0*/  HFMA2 R75, R19, R61, R75 ;  /* 0x0000003d134b7231 */ /* 0x000fe2000000004b */
[----:B--2---:R-:W-:-:S03]  /*33c0*/  HFMA2.MMA R73, R14, R62, R73 ;  /* 0x0000003e0e497235 */ /* 0x004fc60000000049 */
[----:B------:R-:W-:-:S03]  /*33d0*/  HFMA2 R75, R15, R63, R75 ;  /* 0x0000003f0f4b7231 */ /* 0x000fc6000000004b */
[----:B---3--:R-:W-:Y:S01]  /*33e0*/  HFMA2.MMA R73, R12, R64, R73 ;  /* 0x000000400c497235 */ /* 0x008fe20000000049 */
[----:B------:R-:W-:-:S05]  /*33f0*/  HFMA2 R75, R13, R65, R75 ;  /* 0x000000410d4b7231 */ /* 0x000fca000000004b */
[----:B----4-:R-:W-:Y:S01]  /*3400*/  HFMA2.MMA R73, R10, R66, R73 ;  /* 0x000000420a497235 */ /* 0x010fe20000000049 */
[----:B------:R-:W-:-:S05]  /*3410*/  HFMA2 R75, R11, R67, R75 ;  /* 0x000000430b4b7231 */ /* 0x000fca000000004b */
[----:B-----5:R-:W-:Y:S01]  /*3420*/  HFMA2.MMA R73, R8, R68, R73 ;  /* 0x0000004408497235 */ /* 0x020fe20000000049 */
[----:B------:R-:W-:-:S05]  /*3430*/  HFMA2 R75, R9, R69, R75 ;  /* 0x00000045094b7231 */ /* 0x000fca000000004b */
[----:B------:R-:W-:Y:S01]  /*3440*/  HFMA2.MMA R73, R6, R70, R73 ;  /* 0x0000004606497235 */ /* 0x000fe20000000049 */
[----:B------:R-:W-:-:S09]  /*3450*/  HFMA2 R75, R7, R71, R75 ;  /* 0x00000047074b7231 */ /* 0x000fd2000000004b */
[----:B------:R-:W-:Y:S01]  /*3460*/  HADD2 R73, R73, R75 ;  /* 0x0000004b49497230 */ /* 0x000fe20000000000 */
[----:B------:R-:W-:-:S04]  /*3470*/  ISETP.NE.AND P0, PT, R72, RZ, P2 ;  /* 0x000000ff4800720c */ /* 0x000fc80001705270 */
[--C-:B------:R-:W-:Y:S02]  /*3480*/  HADD2.F32 R72, -RZ, R73.reuse.H0_H0 ;  /* 0x20000049ff487230 */ /* 0x100fe40000004100 */
[----:B------:R-:W-:-:S05]  /*3490*/  HADD2.F32 R73, -RZ, R73.H1_H1 ;  /* 0x30000049ff497230 */ /* 0x000fca0000004100 */
[----:B------:R-:W-:Y:S01]  /*34a0*/  FADD.FTZ R83, R72, R73 ;  /* 0x0000004948537221 */ /* 0x000fe20000010000 */
[----:B------:R-:W-:Y:S05]  /*34b0*/  BRA.DIV ~URZ, `(.L_x_2317) ;  /* 0x000033927f007947 */ /* 0x000fea000b800000 */
[----:B------:R0:W1:Y:S02]  /*34c0*/  SHFL.BFLY PT, R72, R83, 0x1, 0x1f ;  /* 0x0c201f0053487f89 */ /* 0x00006400000e0000 */
.L_x_2366:
[----:B------:R-:W-:Y:S01]  /*34d0*/  LOP3.LUT P1, RZ, R2, 0x1, RZ, 0xc0, !PT ;  /* 0x0000000102ff7812 */ /* 0x000fe2000782c0ff */
[----:B------:R-:W-:Y:S01]  /*34e0*/  BSSY B1, `(.L_x_2318) ;  /* 0x0000019000017945 */ /* 0x000fe20003800000 */
[----:B-1----:R-:W-:Y:S02]  /*34f0*/  FADD.FTZ R74, R83, R72 ;  /* 0x00000048534a7221 */ /* 0x002fe40000010000 */
[----:B------:R-:W-:-:S13]  /*3500*/  ISETP.GE.OR P1, PT, R78, UR43, P1 ;  /* 0x0000002b4e007c0c */ /* 0x000fda0008f26670 */
[----:B------:R-:W-:Y:S05]  /*3510*/  @P1 BRA `(.L_x_2319) ;  /* 0x0000015000001947 */ /* 0x000fea0003800000 */
[----:B------:R-:W-:-:S04]  /*3520*/  ISETP.NE.U32.AND P1, PT, RZ, c[0x0][0x218], PT ;  /* 0x00008600ff007a0c */ /* 0x000fc80003f25070 */
[----:B------:R-:W-:Y:S02]  /*3530*/  ISETP.NE.AND.EX P2, PT, RZ, c[0x0][0x21c], PT, P1 ;  /* 0x00008700ff007a0c */ /* 0x000fe40003f45310 */
[----:B------:R-:W-:-:S04]  /*3540*/  ISETP.NE.U32.AND P1, PT, RZ, c[0x0][0x228], PT ;  /* 0x00008a00ff007a0c */ /* 0x000fc80003f25070 */
[----:B------:R-:W-:-:S07]  /*3550*/  ISETP.NE.AND.EX P1, PT, RZ, c[0x0][0x22c], PT, P1 ;  /* 0x00008b00ff007a0c */ /* 0x000fce0003f25310 */
[----:B------:R-:W-:Y:S02]  /*3560*/  @P2 IMAD.MOV.U32 R73, RZ, RZ, 0x2 ;  /* 0x00000002ff492424 */ /* 0x000fe400078e00ff */
[----:B------:R-:W-:-:S04]  /*3570*/  @P2 IMAD R72, R3, c[0x0][0x220], R78 ;  /* 0x0000880003482a24 */ /* 0x000fc800078e024e */
[----:B------:R-:W-:Y:S01]  /*3580*/  @P2 IMAD.WIDE R72, R72, R73, c[0x0][0x218] ;  /* 0x0000860048482625 */ /* 0x000fe200078e0249 */
[----:B0-----:R-:W2:Y:S05]  /*3590*/  @P1 LDG.E.U16 R83, [R4.64] ;  /* 0x0000002404531981 */ /* 0x001eaa000c1e1500 */
[----:B------:R-:W3:Y:S01]  /*35a0*/  @P2 LDG.E.U16 R72, [R72.64] ;  /* 0x0000002448482981 */ /* 0x000ee2000c1e1500 */
[----:B------:R-:W-:-:S04]  /*35b0*/  @P1 ISETP.GE.AND P3, PT, R78, R81, PT ;  /* 0x000000514e00120c */ /* 0x000fc80003f66270 */
[----:B------:R-:W-:-:S04]  /*35c0*/  @P1 SEL R75, RZ, UR41, P3 ;  /* 0x00000029ff4b1c07 */ /* 0x000fc80009800000 */
[----:B------:R-:W-:-:S04]  /*35d0*/  @P1 IADD3 R77, R75, -UR43, R78 ;  /* 0x8000002b4b4d1c10 */ /* 0x000fc8000fffe04e */
[----:B------:R-:W0:Y:S01]  /*35e0*/  @P1 I2F R82, R77 ;  /* 0x0000004d00521306 */ /* 0x000e220000201400 */
[----:B------:R-:W-:Y:S01]  /*35f0*/  FMUL.FTZ R75, R74, c[0x0][0x1f0] ;  /* 0x00007c004a4b7a20 */ /* 0x000fe20000410000 */
[----:B------:R-:W-:Y:S01]  /*3600*/  IADD3 R74, R78, -UR45, RZ ;  /* 0x8000002d4e4a7c10 */ /* 0x000fe2000fffe0ff */
[----:B--2---:R-:W-:Y:S02]  /*3610*/  @P1 HADD2.F32 R83, -RZ, R83.H0_H0 ;  /* 0x20000053ff531230 */ /* 0x004fe40000004100 */
[----:B---3--:R-:W-:-:S05]  /*3620*/  @P2 HADD2.F32 R76, -RZ, R72.H0_H0 ;  /* 0x20000048ff4c2230 */ /* 0x008fca0000004100 */
[----:B------:R-:W-:-:S04]  /*3630*/  @P2 FADD.FTZ R75, R75, R76 ;  /* 0x0000004c4b4b2221 */ /* 0x000fc80000010000 */
[----:B0-----:R-:W-:-:S05]  /*3640*/  @P1 FFMA.FTZ R75, R82, R83, R75 ;  /* 0x00000053524b1223 */ /* 0x001fca000001004b */
[----:B------:R0:W-:Y:S01]  /*3650*/  STS [R74.X4+0x120], R75 ;  /* 0x0001204b4a007388 */ /* 0x0001e20000004800 */
[----:B------:R-:W-:-:S03]  /*3660*/  @!P0 FMNMX.FTZ R0, R0, R75, !PT ;  /* 0x0000004b00008209 */ /* 0x000fc60007810000 */
.L_x_2319:
[----:B------:R-:W-:Y:S05]  /*3670*/  BSYNC B1 ;  /* 0x0000000000017941 */ /* 0x000fea0003800000 */
.L_x_2318:
[----:B------:R-:W-:-:S04]  /*3680*/  IADD3 R78, R78, 0x40, RZ ;  /* 0x000000404e4e7810 */ /* 0x000fc80007ffe0ff */
[----:B------:R-:W-:-:S13]  /*3690*/  ISETP.GE.AND P0, PT, R78, UR5, PT ;  /* 0x000000054e007c0c */ /* 0x000fda000bf06270 */
[----:B0-----:R-:W-:Y:S01]  /*36a0*/  @P0 CALL.REL.NOINC `(.L_x_2316) ;  /* 0x0000001000000944 */ /* 0x001fe20003c00000 */
[----:B------:R-:W-:Y:S05]  /*36b0*/  BRA `(.L_x_2320) ;  /* 0xffffeb7000007947 */ /* 0x000fea000383ffff */
.L_x_2316:
[----:B------:R-:W-:Y:S05]  /*36c0*/  BSYNC B0 ;  /* 0x0000000000007941 */ /* 0x000fea0003800000 */
.L_x_2315:
[----:B------:R-:W-:Y:S05]  /*36d0*/  BRA.DIV ~URZ, `(.L_x_2321) ;  /* 0x000031f27f007947 */ /* 0x000fea000b800000 */
[----:B------:R0:W2:Y:S02]  /*36e0*/  SHFL.BFLY PT, R3, R0, 0x10, 0x1f ;  /* 0x0e001f0000037f89 */ /* 0x0000a400000e0000 */
.L_x_2367:
[----:B--2---:R-:W-:Y:S01]  /*36f0*/  FMNMX.FTZ R5, R3, R0, !PT ;  /* 0x0000000003057209 */ /* 0x004fe20007810000 */
[----:B------:R-:W-:Y:S05]  /*3700*/  BRA.DIV ~URZ, `(.L_x_2322) ;  /* 0x000032427f007947 */ /* 0x000fea000b800000 */
[----:B0-----:R-:W0:Y:S02]  /*3710*/  SHFL.BFLY PT, R0, R5, 0x8, 0x1f ;  /* 0x0d001f0005007f89 */ /* 0x001e2400000e0000 */
[----:B0-----:R-:W-:-:S05]  /*3720*/  FMNMX.FTZ R0, R5, R0, !PT ;  /* 0x0000000005007209 */ /* 0x001fca0007810000 */
[----:B------:R-:W0:Y:S02]  /*3730*/  SHFL.BFLY PT, R3, R0, 0x4, 0x1f ;  /* 0x0c801f0000037f89 */ /* 0x000e2400000e0000 */
[----:B0-----:R-:W-:-:S05]  /*3740*/  FMNMX.FTZ R3, R0, R3, !PT ;  /* 0x0000000300037209 */ /* 0x001fca0007810000 */
[----:B------:R0:W2:Y:S02]  /*3750*/  SHFL.BFLY PT, R4, R3, 0x2, 0x1f ;  /* 0x0c401f0003047f89 */ /* 0x0000a400000e0000 */
.L_x_2368:
[----:B------:R-:W-:Y:S01]  /*3760*/  SHF.R.S32.HI R7, RZ, 0x1f, R2 ;  /* 0x0000001fff077819 */ /* 0x000fe20000011402 */
[----:B------:R-:W-:Y:S03]  /*3770*/  WARPSYNC 0xffffffff ;  /* 0xffffffff00007948 */ /* 0x000fe60003800000 */
[----:B------:R-:W-:-:S04]  /*3780*/  LEA.HI R0, R7, R2, RZ, 0x5 ;  /* 0x0000000207007211 */ /* 0x000fc800078f28ff */
[----:B------:R-:W-:-:S05]  /*3790*/  LOP3.LUT R5, R0, 0xffffffe0, RZ, 0xc0, !PT ;  /* 0xffffffe000057812 */ /* 0x000fca00078ec0ff */
[----:B------:R-:W-:-:S05]  /*37a0*/  IMAD.IADD R5, R2, 0x1, -R5 ;  /* 0x0000000102057824 */ /* 0x000fca00078e0a05 */
[----:B------:R-:W-:-:S13]  /*37b0*/  ISETP.NE.AND P0, PT, R5, RZ, PT ;  /* 0x000000ff0500720c */ /* 0x000fda0003f05270 */
[----:B0-2---:R-:W-:Y:S02]  /*37c0*/  @!P0 FMNMX.FTZ R3, R4, R3, !PT ;  /* 0x0000000304038209 */ /* 0x005fe40007810000 */
[----:B------:R-:W-:-:S05]  /*37d0*/  @!P0 SHF.R.S32.HI R0, RZ, 0x5, R0 ;  /* 0x00000005ff008819 */ /* 0x000fca0000011400 */
[----:B------:R0:W-:Y:S02]  /*37e0*/  @!P0 STS [R0.X4], R3 ;  /* 0x0000000300008388 */ /* 0x0001e40000004800 */
[----:B------:R-:W-:Y:S01]  /*37f0*/  BAR.SYNC.DEFER_BLOCKING 0x0 ;  /* 0x0000000000007b1d */ /* 0x000fe20000010000 */
[----:B------:R-:W-:Y:S01]  /*3800*/  ISETP.GT.AND P0, PT, R5, 0x3, PT ;  /* 0x000000030500780c */ /* 0x000fe20003f04270 */
[----:B0-----:R-:W-:Y:S01]  /*3810*/  IMAD.MOV.U32 R0, RZ, RZ, -0x800001 ;  /* 0xff7fffffff007424 */ /* 0x001fe200078e00ff */
[----:B------:R-:W-:Y:S01]  /*3820*/  IADD3 R6, R2, UR45, RZ ;  /* 0x0000002d02067c10 */ /* 0x000fe2000fffe0ff */
[----:B------:R-:W-:Y:S02]  /*3830*/  IMAD.MOV.U32 R8, RZ, RZ, RZ ;  /* 0x000000ffff087224 */ /* 0x000fe400078e00ff */
[----:B------:R-:W-:Y:S01]  /*3840*/  BSSY B0, `(.L_x_2323) ;  /* 0x0000024000007945 */ /* 0x000fe20003800000 */
[----:B------:R-:W-:-:S07]  /*3850*/  ISETP.GT.AND P1, PT, R6, UR43, PT ;  /* 0x0000002b06007c0c */ /* 0x000fce000bf24270 */
[----:B------:R-:W0:Y:S04]  /*3860*/  @!P0 LDS R0, [R5.X4] ;  /* 0x0000000005008984 */ /* 0x000e280000004800 */
[----:B0-----:R-:W0:Y:S02]  /*3870*/  SHFL.BFLY PT, R3, R0, 0x2, 0x1f ;  /* 0x0c401f0000037f89 */ /* 0x001e2400000e0000 */
[----:B0-----:R-:W-:-:S05]  /*3880*/  FMNMX.FTZ R3, R3, R0, !PT ;  /* 0x0000000003037209 */ /* 0x001fca0007810000 */
[----:B------:R-:W0:Y:S02]  /*3890*/  SHFL.BFLY PT, R4, R3, 0x1, 0x1f ;  /* 0x0c201f0003047f89 */ /* 0x000e2400000e0000 */
[----:B0-----:R-:W-:-:S05]  /*38a0*/  FMNMX.FTZ R4, R3, R4, !PT ;  /* 0x0000000403047209 */ /* 0x001fca0007810000 */
[----:B------:R0:W2:Y:S01]  /*38b0*/  SHFL.IDX PT, R10, R4, RZ, 0x1f ;  /* 0x00001fff040a7589 */ /* 0x0000a200000e0000 */
[----:B------:R-:W-:Y:S05]  /*38c0*/  @P1 BRA `(.L_x_2324) ;  /* 0x000001b000001947 */ /* 0x000fea0003800000 */
[----:B------:R-:W-:Y:S01]  /*38d0*/  ISETP.NE.U32.AND P0, PT, RZ, c[0x0][0x200], PT ;  /* 0x00008000ff007a0c */ /* 0x000fe20003f05070 */
[----:B------:R-:W-:Y:S02]  /*38e0*/  IMAD.MOV.U32 R8, RZ, RZ, RZ ;  /* 0x000000ffff087224 */ /* 0x000fe400078e00ff */
[----:B------:R-:W-:Y:S01]  /*38f0*/  IMAD.MOV.U32 R0, RZ, RZ, R6 ;  /* 0x000000ffff007224 */ /* 0x000fe200078e0006 */
[----:B------:R-:W-:-:S08]  /*3900*/  ISETP.NE.AND.EX P0, PT, RZ, c[0x0][0x204], PT, P0 ;  /* 0x00008100ff007a0c */ /* 0x000fd00003f05300 */
.L_x_2328:
[----:B------:R-:W-:Y:S01]  /*3910*/  IADD3 R3, R0, -UR45, RZ ;  /* 0x8000002d00037c10 */ /* 0x000fe2000fffe0ff */
[----:B------:R-:W-:Y:S03]  /*3920*/  BSSY B1, `(.L_x_2325) ;  /* 0x0000010000017945 */ /* 0x000fe60003800000 */
[----:B------:R-:W-:Y:S01]  /*3930*/  LEA R12, R3, 0x120, 0x2 ;  /* 0x00000120030c7811 */ /* 0x000fe200078e10ff */
[----:B------:R-:W-:Y:S05]  /*3940*/  @!P0 BRA `(.L_x_2326) ;  /* 0x0000009000008947 */ /* 0x000fea0003800000 */
[----:B------:R-:W-:Y:S01]  /*3950*/  IMAD.U32 R5, RZ, RZ, UR47 ;  /* 0x0000002fff057e24 */ /* 0x000fe2000f8e00ff */
[----:B------:R-:W-:Y:S01]  /*3960*/  SHF.R.S32.HI R3, RZ, 0x1f, R0 ;  /* 0x0000001fff037819 */ /* 0x000fe20000011400 */
[----:B------:R-:W-:-:S03]  /*3970*/  IMAD.U32 R14, RZ, RZ, UR50 ;  /* 0x00000032ff0e7e24 */ /* 0x000fc6000f8e00ff */
[----:B0-----:R-:W-:-:S04]  /*3980*/  IADD3 R4, P2, P3, R0, c[0x0][0x200], R5 ;  /* 0x0000800000047a10 */ /* 0x001fc80007b5e005 */
[----:B------:R-:W-:-:S05]  /*3990*/  IADD3.X R5, R3, c[0x0][0x204], R14, P2, P3 ;  /* 0x0000810003057a10 */ /* 0x000fca00017e640e */
[----:B------:R-:W5:Y:S02]  /*39a0*/  LDG.E.U8 R4, [R4.64] ;  /* 0x0000002404047981 */ /* 0x000f64000c1e1100 */
[----:B-----5:R-:W-:-:S13]  /*39b0*/  ISETP.NE.AND P2, PT, R4, RZ, PT ;  /* 0x000000ff0400720c */ /* 0x020fda0003f45270 */
[----:B------:R-:W-:Y:S01]  /*39c0*/  @P2 IMAD.MOV.U32 R3, RZ, RZ, RZ ;  /* 0x000000ffff032224 */ /* 0x000fe200078e00ff */
[----:B------:R-:W-:Y:S05]  /*39d0*/  @P2 BRA `(.L_x_2327) ;  /* 0x0000004000002947 */ /* 0x000fea0003800000 */
.L_x_2326:
[----:B------:R-:W5:Y:S02]  /*39e0*/  LDS R3, [R12] ;  /* 0x000000000c037984 */ /* 0x000f640000000800 */
[----:B--2--5:R-:W-:-:S04]  /*39f0*/  FADD.FTZ R3, -R10, R3 ;  /* 0x000000030a037221 */ /* 0x024fc80000010100 */
[----:B------:R-:W-:-:S06]  /*3a00*/  FMUL.FTZ R3, R3, 1.4426950216293334961 ;  /* 0x3fb8aa3b03037820 */ /* 0x000fcc0000410000 */
[----:B------:R-:W2:Y:S02]  /*3a10*/  MUFU.EX2 R3, R3 ;  /* 0x0000000300037308 */ /* 0x000ea40000000800 */
.L_x_2327:
[----:B------:R-:W-:Y:S05]  /*3a20*/  BSYNC B1 ;  /* 0x0000000000017941 */ /* 0x000fea0003800000 */
.L_x_2325:
[----:B--2---:R2:W-:Y:S01]  /*3a30*/  STS [R12], R3 ;  /* 0x000000030c007388 */ /* 0x0045e20000000800 */
[----:B------:R-:W-:Y:S01]  /*3a40*/  IADD3 R0, R0, 0x80, RZ ;  /* 0x0000008000007810 */ /* 0x000fe20007ffe0ff */
[----:B------:R-:W-:-:S03]  /*3a50*/  FADD.FTZ R8, R3, R8 ;  /* 0x0000000803087221 */ /* 0x000fc60000010000 */
[----:B------:R-:W-:-:S13]  /*3a60*/  ISETP.GT.AND P2, PT, R0, UR43, PT ;  /* 0x0000002b00007c0c */ /* 0x000fda000bf44270 */
[----:B--2---:R-:W-:Y:S05]  /*3a70*/  @!P2 BRA `(.L_x_2328) ;  /* 0xfffffe900000a947 */ /* 0x004fea000383ffff */
.L_x_2324:
[----:B------:R-:W-:Y:S05]  /*3a80*/  BSYNC B0 ;  /* 0x0000000000007941 */ /* 0x000fea0003800000 */
.L_x_2323:
[----:B------:R-:W5:Y:S01]  /*3a90*/  SHFL.BFLY PT, R3, R8, 0x10, 0x1f ;  /* 0x0e001f0008037f89 */ /* 0x000f6200000e0000 */
[----:B--2---:R-:W-:Y:S01]  /*3aa0*/  LOP3.LUT P0, R10, R2, 0x1f, RZ, 0xc0, !PT ;  /* 0x0000001f020a7812 */ /* 0x004fe2000780c0ff */
[----:B------:R-:W-:Y:S01]  /*3ab0*/  ULDC UR7, c[0x0][0x1ec] ;  /* 0x00007b0000077ab9 */ /* 0x000fe20000000800 */
[----:B------:R-:W-:Y:S01]  /*3ac0*/  BSSY B0, `(.L_x_2329) ;  /* 0x000003a000007945 */ /* 0x000fe20003800000 */
[----:B------:R-:W-:Y:S01]  /*3ad0*/  ULDC UR8, c[0x0][0x1d4] ;  /* 0x0000750000087ab9 */ /* 0x000fe20000000800 */
[----:B------:R-:W-:Y:S01]  /*3ae0*/  ISETP.GT.U32.AND P2, PT, R10, 0x3, PT ;  /* 0x000000030a00780c */ /* 0x000fe20003f44070 */
[----:B------:R-:W-:Y:S02]  /*3af0*/  ULDC.U8 UR4, c[0x0][0x26c] ;  /* 0x00009b0000047ab9 */ /* 0x000fe40000000000 */
[----:B------:R-:W-:Y:S02]  /*3b00*/  UISETP.LT.AND UP1, UPT, UR7, UR8, UPT ;  /* 0x000000080700728c */ /* 0x000fe4000bf21270 */
[----:B------:R-:W-:-:S02]  /*3b10*/  UISETP.NE.AND UP0, UPT, UR4, URZ, UPT ;  /* 0x0000003f0400728c */ /* 0x000fc4000bf05270 */
[----:B------:R-:W-:-:S04]  /*3b20*/  USEL UR4, UR7, UR8, UP1 ;  /* 0x0000000807047287 */ /* 0x000fc80008800000 */
[----:B------:R-:W-:-:S03]  /*3b30*/  UIADD3 UR5, UR4, 0x4, URZ ;  /* 0x0000000404057890 */ /* 0x000fc6000fffe03f */
[----:B------:R-:W-:Y:S02]  /*3b40*/  ULDC UR4, c[0x0][0x268] ;  /* 0x00009a0000047ab9 */ /* 0x000fe40000000800 */
[----:B------:R-:W-:Y:S02]  /*3b50*/  USHF.R.S32.HI UR6, URZ, 0x1f, UR5 ;  /* 0x0000001f3f067899 */ /* 0x000fe40008011405 */
[----:B------:R-:W-:Y:S01]  /*3b60*/  @UP0 UIMAD UR4, UR42, UR4, UR7 ;  /* 0x000000042a0402a4 */ /* 0x000fe2000f8e0207 */
[----:B-----5:R-:W-:Y:S01]  /*3b70*/  FADD.FTZ R3, R3, R8 ;  /* 0x0000000803037221 */ /* 0x020fe20000010000 */
[----:B------:R-:W-:Y:S01]  /*3b80*/  @!P0 SHF.R.U32.HI R8, RZ, 0x3, R2 ;  /* 0x00000003ff088819 */ /* 0x000fe20000011602 */
[----:B------:R-:W-:Y:S02]  /*3b90*/  ULEA.HI UR5, UR6, UR5, URZ, 0x2 ;  /* 0x0000000506057291 */ /* 0x000fe4000f8f103f */
[----:B------:R-:W-:Y:S01]  /*3ba0*/  @UP0 UIMAD UR6, UR4, UR8, URZ ;  /* 0x00000008040602a4 */ /* 0x000fe2000f8e023f */
[----:B------:R-:W2:Y:S01]  /*3bb0*/  SHFL.BFLY PT, R0, R3, 0x8, 0x1f ;  /* 0x0d001f0003007f89 */ /* 0x000ea200000e0000 */
[----:B------:R-:W-:Y:S01]  /*3bc0*/  @!P0 LOP3.LUT R8, R8, 0x1ffffffc, RZ, 0xc0, !PT ;  /* 0x1ffffffc08088812 */ /* 0x000fe200078ec0ff */
[----:B------:R-:W-:-:S02]  /*3bd0*/  USHF.L.U32 UR5, UR5, 0x2, URZ ;  /* 0x0000000205057899 */ /* 0x000fc4000800063f */
[----:B------:R-:W-:Y:S02]  /*3be0*/  @UP0 USHF.R.S32.HI UR8, URZ, 0x1f, UR6 ;  /* 0x0000001f3f080899 */ /* 0x000fe40008011406 */
[----:B------:R-:W-:Y:S02]  /*3bf0*/  ULOP3.LUT UR7, UR5, 0xfffffff0, URZ, 0xc0, !UPT ;  /* 0xfffffff005077892 */ /* 0x000fe4000f8ec03f */
[----:B------:R-:W-:Y:S02]  /*3c00*/  UMOV UR4, URZ ;  /* 0x0000003f00047c82 */ /* 0x000fe40008000000 */
[----:B------:R-:W-:Y:S02]  /*3c10*/  UMOV UR5, URZ ;  /* 0x0000003f00057c82 */ /* 0x000fe40008000000 */
[----:B------:R-:W-:Y:S02]  /*3c20*/  @UP0 UMOV UR4, UR6 ;  /* 0x0000000600040c82 */ /* 0x000fe40008000000 */
[----:B------:R-:W-:-:S02]  /*3c30*/  @UP0 UMOV UR5, UR8 ;  /* 0x0000000800050c82 */ /* 0x000fc40008000000 */
[----:B------:R-:W-:Y:S01]  /*3c40*/  UIADD3 UR6, UR7, 0x120, URZ ;  /* 0x0000012007067890 */ /* 0x000fe2000fffe03f */
[----:B--2---:R-:W-:-:S05]  /*3c50*/  FADD.FTZ R0, R3, R0 ;  /* 0x0000000003007221 */ /* 0x004fca0000010000 */
[----:B------:R-:W2:Y:S02]  /*3c60*/  SHFL.BFLY PT, R5, R0, 0x4, 0x1f ;  /* 0x0c801f0000057f89 */ /* 0x000ea400000e0000 */
[----:B--2---:R-:W-:-:S05]  /*3c70*/  FADD.FTZ R5, R0, R5 ;  /* 0x0000000500057221 */ /* 0x004fca0000010000 */
[----:B0-----:R-:W0:Y:S02]  /*3c80*/  SHFL.BFLY PT, R4, R5, 0x2, 0x1f ;  /* 0x0c401f0005047f89 */ /* 0x001e2400000e0000 */
        /* <DEDUP_REMOVED lines=11> */
[----:B------:R-:W-:Y:S05]  /*3d40*/  @P1 BRA `(.L_x_2330) ;  /* 0x0000011000001947 */ /* 0x000fea0003800000 */
[----:B--2---:R-:W-:-:S04]  /*3d50*/  FADD.FTZ R0, R0, 9.9999999747524270788e-07 ;  /* 0x358637bd00007421 */ /* 0x004fc80000010000 */
[----:B------:R2:W0:Y:S03]  /*3d60*/  MUFU.RCP R9, R0 ;  /* 0x0000000000097308 */ /* 0x0004260000001000 */
.L_x_2331:
[----:B------:R-:W-:Y:S02]  /*3d70*/  IADD3 R8, R6, -UR45, RZ ;  /* 0x8000002d06087c10 */ /* 0x000fe4000fffe0ff */
[----:B------:R-:W-:-:S03]  /*3d80*/  PLOP3.LUT P1, PT, PT, PT, UP0, 0x80, 0x0 ;  /* 0x000000000000781c */ /* 0x000fc60003f2f008 */
[----:B--2---:R-:W2:Y:S10]  /*3d90*/  LDS R0, [R8.X4+0x120] ;  /* 0x0001200008007984 */ /* 0x004eb40000004800 */
[----:B------:R-:W-:Y:S01]  /*3da0*/  @P1 IADD3 R5, P0, R6, UR4, RZ ;  /* 0x0000000406051c10 */ /* 0x000fe2000ff1e0ff */
[----:B0-2---:R-:W-:-:S03]  /*3db0*/  FMUL.FTZ R11, R0, R9 ;  /* 0x00000009000b7220 */ /* 0x005fc60000410000 */
[----:B------:R-:W-:Y:S02]  /*3dc0*/  @P1 LEA.HI.X.SX32 R0, R6, UR5, 0x1, P0 ;  /* 0x0000000506001c11 */ /* 0x000fe400080f0eff */
[C---:B------:R-:W-:Y:S02]  /*3dd0*/  @P1 LEA R4, P0, R5.reuse, c[0x0][0x260], 0x2 ;  /* 0x0000980005041a11 */ /* 0x040fe400078010ff */
[----:B------:R-:W-:Y:S02]  /*3de0*/  F2FP.PACK_AB R3, RZ, R11 ;  /* 0x0000000bff03723e */ /* 0x000fe400000000ff */
[----:B------:R-:W-:Y:S02]  /*3df0*/  @P1 LEA.HI.X R5, R5, c[0x0][0x264], R0, 0x2, P0 ;  /* 0x0000990005051a11 */ /* 0x000fe400000f1400 */
[----:B------:R-:W-:Y:S02]  /*3e00*/  LEA R0, R8, UR6, 0x1 ;  /* 0x0000000608007c11 */ /* 0x000fe4000f8e08ff */
[----:B------:R-:W-:Y:S01]  /*3e10*/  IADD3 R6, R6, 0x80, RZ ;  /* 0x0000008006067810 */ /* 0x000fe20007ffe0ff */
[----:B------:R0:W-:Y:S03]  /*3e20*/  @P1 STG.E [R4.64], R11 ;  /* 0x0000000b04001986 */ /* 0x0001e6000c101924 */
[----:B------:R-:W-:Y:S01]  /*3e30*/  ISETP.GT.AND P0, PT, R6, UR43, PT ;  /* 0x0000002b06007c0c */ /* 0x000fe2000bf04270 */
[----:B------:R0:W-:-:S12]  /*3e40*/  STS.U16 [R0], R3 ;  /* 0x0000000300007388 */ /* 0x0001d80000000400 */
[----:B0-----:R-:W-:Y:S05]  /*3e50*/  @!P0 BRA `(.L_x_2331) ;  /* 0xffffff1000008947 */ /* 0x001fea000383ffff */
.L_x_2330:
[----:B------:R-:W-:Y:S05]  /*3e60*/  BSYNC B0 ;  /* 0x0000000000007941 */ /* 0x000fea0003800000 */
.L_x_2329:
[----:B------:R-:W-:Y:S01]  /*3e70*/  USHF.R.S32.HI UR4, URZ, 0x1f, UR43 ;  /* 0x0000001f3f047899 */ /* 0x000fe2000801142b */
[----:B0-----:R-:W-:Y:S02]  /*3e80*/  LEA.HI R3, R7, R2, RZ, 0x4 ;  /* 0x0000000207037211 */ /* 0x001fe400078f20ff */
[----:B------:R-:W-:Y:S01]  /*3e90*/  ISETP.EQ.U32.AND P1, PT, RZ, c[0x0][0x190], PT ;  /* 0x00006400ff007a0c */ /* 0x000fe20003f22070 */
[----:B------:R-:W-:Y:S01]  /*3ea0*/  ULEA.HI UR4, UR4, UR43, URZ, 0x3 ;  /* 0x0000002b04047291 */ /* 0x000fe2000f8f183f */
[----:B------:R-:W-:Y:S01]  /*3eb0*/  LOP3.LUT R5, R3, 0xfffffff0, RZ, 0xc0, !PT ;  /* 0xfffffff003057812 */ /* 0x000fe200078ec0ff */
[----:B------:R-:W-:Y:S01]  /*3ec0*/  CS2R R6, SRZ ;  /* 0x0000000000067805 */ /* 0x000fe2000001ff00 */
[----:B------:R-:W-:Y:S01]  /*3ed0*/  SHF.R.S32.HI R3, RZ, 0x4, R3 ;  /* 0x00000004ff037819 */ /* 0x000fe20000011403 */
[----:B------:R-:W-:Y:S02]  /*3ee0*/  ULOP3.LUT UR4, UR4, 0xfffffff8, URZ, 0xc0, !UPT ;  /* 0xfffffff804047892 */ /* 0x000fe4000f8ec03f */
[----:B------:R-:W-:-:S02]  /*3ef0*/  IMAD.IADD R5, R2, 0x1, -R5 ;  /* 0x0000000102057824 */ /* 0x000fc400078e0a05 */
[----:B------:R-:W-:Y:S02]  /*3f00*/  UIADD3 UR4, -UR4, UR43, URZ ;  /* 0x0000002b04047290 */ /* 0x000fe4000fffe13f */
[C---:B--2---:R-:W-:Y:S01]  /*3f10*/  IMAD.SHL.U32 R0, R5.reuse, 0x8, RZ ;  /* 0x0000000805007824 */ /* 0x044fe200078e00ff */
[----:B------:R-:W-:Y:S02]  /*3f20*/  ISETP.GT.AND P0, PT, R5, 0xb, PT ;  /* 0x0000000b0500780c */ /* 0x000fe40003f04270 */
[----:B------:R-:W-:Y:S02]  /*3f30*/  CS2R R4, SRZ ;  /* 0x0000000000047805 */ /* 0x000fe4000001ff00 */
[----:B------:R-:W-:-:S04]  /*3f40*/  ISETP.NE.OR P2, PT, R3, UR4, P0 ;  /* 0x0000000403007c0c */ /* 0x000fc80008745670 */
[----:B------:R-:W-:-:S13]  /*3f50*/  ISETP.EQ.OR.EX P1, PT, RZ, c[0x0][0x194], P2, P1 ;  /* 0x00006500ff007a0c */ /* 0x000fda0001722710 */
[----:B------:R-:W0:Y:S01]  /*3f60*/  @!P1 S2R R9, SR_CTAID.X ;  /* 0x0000000000099919 */ /* 0x000e220000002500 */
[----:B------:R-:W-:Y:S01]  /*3f70*/  @!P1 IMAD.MOV.U32 R19, RZ, RZ, 0x2 ;  /* 0x00000002ff139424 */ /* 0x000fe200078e00ff */
[----:B------:R-:W-:Y:S01]  /*3f80*/  ULDC UR4, c[0x0][0x1d4] ;  /* 0x0000750000047ab9 */ /* 0x000fe20000000800 */
[----:B------:R-:W-:Y:S01]  /*3f90*/  BSSY B0, `(.L_x_2332) ;  /* 0x0000156000007945 */ /* 0x000fe20003800000 */
[----:B------:R-:W-:Y:S01]  /*3fa0*/  UIMAD UR4, UR42, UR4, URZ ;  /* 0x000000042a0472a4 */ /* 0x000fe2000f8e023f */
[----:B------:R-:W-:Y:S01]  /*3fb0*/  CS2R R10, SRZ ;  /* 0x00000000000a7805 */ /* 0x000fe2000001ff00 */
[----:B------:R-:W-:Y:S01]  /*3fc0*/  CS2R R12, SRZ ;  /* 0x00000000000c7805 */ /* 0x000fe2000001ff00 */
[----:B------:R-:W-:Y:S01]  /*3fd0*/  CS2R R14, SRZ ;  /* 0x00000000000e7805 */ /* 0x000fe2000001ff00 */
[----:B0-----:R-:W-:-:S04]  /*3fe0*/  @!P1 IMAD R18, R9, 0x60, R0 ;  /* 0x0000006009129824 */ /* 0x001fc800078e0200 */
[----:B------:R-:W-:Y:S01]  /*3ff0*/  @!P1 IMAD.WIDE R18, R18, R19, c[0x0][0x190] ;  /* 0x0000640012129625 */ /* 0x000fe200078e0213 */
[----:B------:R-:W-:-:S04]  /*4000*/  CS2R R8, SRZ ;  /* 0x0000000000087805 */ /* 0x000fc8000001ff00 */
[----:B------:R0:W5:Y:S04]  /*4010*/  @!P1 LDG.E.128 R4, [R18.64] ;  /* 0x0000002412049981 */ /* 0x000168000c1e1d00 */
[----:B------:R-:W-:Y:S06]  /*4020*/  BAR.SYNC.DEFER_BLOCKING 0x0 ;  /* 0x0000000000007b1d */ /* 0x000fec0000010000 */
[----:B------:R-:W-:Y:S05]  /*4030*/  @P0 BRA `(.L_x_2333) ;  /* 0x000014b000000947 */ /* 0x000fea0003800000 */
[----:B0-----:R-:W-:Y:S01]  /*4040*/  IMAD.U32 R30, RZ, RZ, UR43 ;  /* 0x0000002bff1e7e24 */ /* 0x001fe2000f8e00ff */
[C---:B------:R-:W-:Y:S01]  /*4050*/  IADD3 R17, R3.reuse, UR45, RZ ;  /* 0x0000002d03117c10 */ /* 0x040fe2000fffe0ff */
[----:B------:R-:W-:Y:S01]  /*4060*/  IMAD.U32 R19, RZ, RZ, UR46 ;  /* 0x0000002eff137e24 */ /* 0x000fe2000f8e00ff */
[----:B------:R-:W-:Y:S01]  /*4070*/  BSSY B1, `(.L_x_2334) ;  /* 0x0000083000017945 */ /* 0x000fe20003800000 */
[----:B------:R-:W-:Y:S01]  /*4080*/  LEA R28, R3, UR6, 0x1 ;  /* 0x00000006031c7c11 */ /* 0x000fe2000f8e08ff */
[----:B------:R-:W-:Y:S01]  /*4090*/  IMAD.MOV.U32 R8, RZ, RZ, RZ ;  /* 0x000000ffff087224 */ /* 0x000fe200078e00ff */
[----:B------:R-:W-:Y:S01]  /*40a0*/  IMNMX R30, R30, c[0x0][0x1d4], PT ;  /* 0x000075001e1e7a17 */ /* 0x000fe20003800200 */
[----:B------:R-:W-:-:S03]  /*40b0*/  IMAD R18, R19, c[0x0][0x1d4], R0 ;  /* 0x0000750013127a24 */ /* 0x000fc600078e0200 */
[----:B------:R-:W-:Y:S02]  /*40c0*/  ISETP.GE.AND P1, PT, R17, R30, PT ;  /* 0x0000001e1100720c */ /* 0x000fe40003f26270 */
[----:B------:R-:W-:-:S11]  /*40d0*/  SHF.R.S32.HI R19, RZ, 0x1f, R18 ;  /* 0x0000001fff137819 */ /* 0x000fd60000011412 */
[----:B------:R-:W-:Y:S05]  /*40e0*/  @P1 BRA `(.L_x_2335) ;  /* 0x000007b000001947 */ /* 0x000fea0003800000 */
[----:B------:R-:W-:Y:S01]  /*40f0*/  IMAD.U32 R8, RZ, RZ, UR45 ;  /* 0x0000002dff087e24 */ /* 0x000fe2000f8e00ff */
[----:B------:R-:W-:Y:S01]  /*4100*/  LOP3.LUT R9, RZ, R30, RZ, 0x33, !PT ;  /* 0x0000001eff097212 */ /* 0x000fe200078e33ff */
[----:B------:R-:W-:Y:S01]  /*4110*/  BSSY B2, `(.L_x_2336) ;  /* 0x000002b000027945 */ /* 0x000fe20003800000 */
[----:B------:R-:W-:Y:S01]  /*4120*/  CS2R R14, SRZ ;  /* 0x00000000000e7805 */ /* 0x000fe2000001ff00 */
[----:B------:R-:W-:Y:S01]  /*4130*/  IMAD.MOV.U32 R29, RZ, RZ, R17 ;  /* 0x000000ffff1d7224 */ /* 0x000fe200078e0011 */
[----:B------:R-:W-:Y:S01]  /*4140*/  IADD3 R8, -R8, -0x2, -R3 ;  /* 0xfffffffe08087810 */ /* 0x000fe20007ffe903 */
[----:B------:R-:W-:Y:S01]  /*4150*/  CS2R R12, SRZ ;  /* 0x00000000000c7805 */ /* 0x000fe2000001ff00 */
[----:B------:R-:W-:-:S03]  /*4160*/  CS2R R10, SRZ ;  /* 0x00000000000a7805 */ /* 0x000fc6000001ff00 */
[----:B------:R-:W-:-:S05]  /*4170*/  IMAD.IADD R8, R8, 0x1, -R9 ;  /* 0x0000000108087824 */ /* 0x000fca00078e0a09 */
[C---:B------:R-:W-:Y:S02]  /*4180*/  LOP3.LUT P3, RZ, R8.reuse, 0x8, RZ, 0xc0, !PT ;  /* 0x0000000808ff7812 */ /* 0x040fe4000786c0ff */
[----:B------:R-:W-:Y:S02]  /*4190*/  LOP3.LUT P1, RZ, R8, 0xfffffff8, RZ, 0xc0, !PT ;  /* 0xfffffff808ff7812 */ /* 0x000fe4000782c0ff */
[----:B------:R-:W-:-:S09]  /*41a0*/  CS2R R8, SRZ ;  /* 0x0000000000087805 */ /* 0x000fd2000001ff00 */
[----:B------:R-:W-:Y:S05]  /*41b0*/  @P3 BRA `(.L_x_2337) ;  /* 0x0000020000003947 */ /* 0x000fea0003800000 */
[C---:B------:R-:W-:Y:S01]  /*41c0*/  IADD3 R9, P3, R17.reuse, UR47, RZ ;  /* 0x0000002f11097c10 */ /* 0x040fe2000ff7e0ff */
[----:B------:R-:W0:Y:S03]  /*41d0*/  LDS.U16 R20, [R28] ;  /* 0x000000001c147984 */ /* 0x000e260000000400 */
[----:B------:R-:W-:Y:S02]  /*41e0*/  LEA.HI.X.SX32 R10, R17, UR50, 0x1, P3 ;  /* 0x00000032110a7c11 */ /* 0x000fe400098f0eff */
        /* <DEDUP_REMOVED lines=13> */
[----:B------:R-:W-:Y:S02]  /*42c0*/  HADD2.F32 R29, -RZ, R14.H1_H1 ;  /* 0x3000000eff1d7230 */ /* 0x000fe40000004100 */
[----:B------:R-:W-:Y:S02]  /*42d0*/  HADD2.F32 R21, -RZ, R12.H1_H1 ;  /* 0x3000000cff157230 */ /* 0x000fe40000004100 */
[--C-:B----4-:R-:W-:Y:S01]  /*42e0*/  HADD2.F32 R23, -RZ, R13.reuse.H0_H0 ;  /* 0x2000000dff177230 */ /* 0x110fe20000004100 */
[C---:B------:R-:W-:Y:S01]  /*42f0*/  FFMA.FTZ R10, R20.reuse, R29, RZ ;  /* 0x0000001d140a7223 */ /* 0x040fe200000100ff */
[----:B---3--:R-:W-:Y:S01]  /*4300*/  HADD2.F32 R25, -RZ, R13.H1_H1 ;  /* 0x3000000dff197230 */ /* 0x008fe20000004100 */
[----:B------:R-:W-:Y:S01]  /*4310*/  IADD3 R29, R17, 0x8, RZ ;  /* 0x00000008111d7810 */ /* 0x000fe20007ffe0ff */
        /* <DEDUP_REMOVED lines=8> */
[C---:B------:R-:W-:Y:S02]  /*43a0*/  FFMA.FTZ R9, R20.reuse, R31, RZ ;  /* 0x0000001f14097223 */ /* 0x040fe400000100ff */
[----:B------:R-:W-:Y:S02]  /*43b0*/  FFMA.FTZ R8, R20, R33, RZ ;  /* 0x0000002114087223 */ /* 0x000fe400000100ff */
.L_x_2337:
[----:B------:R-:W-:Y:S05]  /*43c0*/  BSYNC B2 ;  /* 0x0000000000027941 */ /* 0x000fea0003800000 */
.L_x_2336:
[----:B------:R-:W-:Y:S05]  /*43d0*/  @!P1 BRA `(.L_x_2335) ;  /* 0x000004c000009947 */ /* 0x000fea0003800000 */
[C---:B------:R-:W-:Y:S01]  /*43e0*/  LEA R20, R29.reuse, UR7, 0x1 ;  /* 0x000000071d147c11 */ /* 0x040fe2000f8e08ff */
[----:B------:R-:W-:Y:S01]  /*43f0*/  IMAD.U32 R21, RZ, RZ, UR45 ;  /* 0x0000002dff157e24 */ /* 0x000fe2000f8e00ff */
[C---:B------:R-:W-:Y:S01]  /*4400*/  IADD3 R41, P1, R29.reuse, UR47, RZ ;  /* 0x0000002f1d297c10 */ /* 0x040fe2000ff3e0ff */
[----:B----4-:R-:W-:Y:S01]  /*4410*/  IMAD.MOV.U32 R23, RZ, RZ, c[0x0][0x1d8] ;  /* 0x00007600ff177624 */ /* 0x010fe200078e00ff */
[----:B------:R-:W-:Y:S01]  /*4420*/  IADD3 R20, R20, 0x10, RZ ;  /* 0x0000001014147810 */ /* 0x000fe20007ffe0ff */
[C---:B------:R-:W-:Y:S01]  /*4430*/  IMAD R42, R29.reuse, 0x60, RZ ;  /* 0x000000601d2a7824 */ /* 0x040fe200078e02ff */
[----:B------:R-:W-:Y:S01]  /*4440*/  LEA.HI.X.SX32 R22, R29, UR50, 0x1, P1 ;  /* 0x000000321d167c11 */ /* 0x000fe200088f0eff */
[----:B------:R-:W-:Y:S01]  /*4450*/  IMAD.MOV.U32 R35, RZ, RZ, RZ ;  /* 0x000000ffff237224 */ /* 0x000fe200078e00ff */
[----:B------:R-:W-:Y:S01]  /*4460*/  LEA R40, P1, R41, c[0x0][0x1a8], 0x2 ;  /* 0x00006a0029287a11 */ /* 0x000fe200078210ff */
[----:B------:R-:W-:Y:S01]  /*4470*/  IMAD R21, R21, -0x2, R20 ;  /* 0xfffffffe15157824 */ /* 0x000fe200078e0214 */
[----:B------:R-:W-:Y:S01]  /*4480*/  IADD3 R43, R42, 0x300, RZ ;  /* 0x000003002a2b7810 */ /* 0x000fe20007ffe0ff */
[----:B------:R-:W-:Y:S01]  /*4490*/  IMAD R20, R23, c[0x0][0x1d4], RZ ;  /* 0x0000750017147a24 */ /* 0x000fe200078e02ff */
[----:B------:R-:W-:-:S02]  /*44a0*/  LEA.HI.X R41, R41, c[0x0][0x1ac], R22, 0x2, P1 ;  /* 0x00006b0029297a11 */ /* 0x000fc400008f1416 */
[----:B------:R-:W-:Y:S01]  /*44b0*/  IADD3 R34, R21, 0x120, RZ ;  /* 0x0000012015227810 */ /* 0x000fe20007ffe0ff */
[----:B------:R-:W-:-:S03]  /*44c0*/  IMAD R31, R20, 0x60, RZ ;  /* 0x00000060141f7824 */ /* 0x000fc600078e02ff */
.L_x_2338:
[----:B------:R-:W-:Y:S01]  /*44d0*/  IMAD.MOV.U32 R32, RZ, RZ, R40 ;  /* 0x000000ffff207224 */ /* 0x000fe200078e0028 */
[----:B------:R-:W0:Y:S01]  /*44e0*/  LDS.U16 R36, [R34+-0x10] ;  /* 0xfffff00022247984 */ /* 0x000e220000000400 */
[----:B------:R-:W-:-:S03]  /*44f0*/  IMAD.MOV.U32 R33, RZ, RZ, R41 ;  /* 0x000000ffff217224 */ /* 0x000fc600078e0029 */
[----:B------:R-:W2:Y:S04]  /*4500*/  LDS.U16 R38, [R34] ;  /* 0x0000000022267984 */ /* 0x000ea80000000400 */
[----:B------:R-:W4:Y:S04]  /*4510*/  LDG.E R20, [R32.64] ;  /* 0x0000002420147981 */ /* 0x000f28000c1e1900 */
[----:B---3--:R-:W3:Y:S01]  /*4520*/  LDG.E R22, [R32.64+0x20] ;  /* 0x0000202420167981 */ /* 0x008ee2000c1e1900 */
[----:B----4-:R-:W-:-:S04]  /*4530*/  IMAD R20, R31, R20, R42 ;  /* 0x000000141f147224 */ /* 0x010fc800078e022a */
[----:B------:R-:W-:Y:S02]  /*4540*/  IMAD.IADD R20, R20, 0x1, R35 ;  /* 0x0000000114147824 */ /* 0x000fe400078e0223 */
[----:B---3--:R-:W-:-:S03]  /*4550*/  IMAD R22, R31, R22, R43 ;  /* 0x000000161f167224 */ /* 0x008fc600078e022b */
[----:B------:R-:W-:-:S04]  /*4560*/  IADD3 R21, P1, R18, R20, RZ ;  /* 0x0000001412157210 */ /* 0x000fc80007f3e0ff */
[----:B------:R-:W-:Y:S02]  /*4570*/  LEA.HI.X.SX32 R24, R20, R19, 0x1, P1 ;  /* 0x0000001314187211 */ /* 0x000fe400008f0eff */
[----:B------:R-:W-:-:S04]  /*4580*/  LEA R20, P1, R21, c[0x0][0x1a0], 0x1 ;  /* 0x0000680015147a11 */ /* 0x000fc800078208ff */
[----:B------:R-:W-:Y:S01]  /*4590*/  LEA.HI.X R21, R21, c[0x0][0x1a4], R24, 0x1, P1 ;  /* 0x0000690015157a11 */ /* 0x000fe200008f0c18 */
[----:B------:R-:W-:-:S05]  /*45a0*/  IMAD.IADD R24, R22, 0x1, R35 ;  /* 0x0000000116187824 */ /* 0x000fca00078e0223 */
[----:B------:R-:W-:Y:S01]  /*45b0*/  IADD3 R25, P1, R18, R24, RZ ;  /* 0x0000001812197210 */ /* 0x000fe20007f3e0ff */
[----:B------:R-:W3:Y:S03]  /*45c0*/  LDG.E.128 R20, [R20.64] ;  /* 0x0000002414147981 */ /* 0x000ee6000c1e1d00 */
[----:B------:R-:W-:Y:S02]  /*45d0*/  LEA.HI.X.SX32 R26, R24, R19, 0x1, P1 ;  /* 0x00000013181a7211 */ /* 0x000fe400008f0eff */
[----:B------:R-:W-:-:S04]  /*45e0*/  LEA R24, P1, R25, c[0x0][0x1a0], 0x1 ;  /* 0x0000680019187a11 */ /* 0x000fc800078208ff */
[----:B------:R-:W-:-:S06]  /*45f0*/  LEA.HI.X R25, R25, c[0x0][0x1a4], R26, 0x1, P1 ;  /* 0x0000690019197a11 */ /* 0x000fcc00008f0c1a */
[----:B------:R-:W4:Y:S01]  /*4600*/  LDG.E.128 R24, [R24.64] ;  /* 0x0000002418187981 */ /* 0x000f22000c1e1d00 */
[----:B------:R-:W-:Y:S01]  /*4610*/  IADD3 R40, P1, R32, 0x40, RZ ;  /* 0x0000004020287810 */ /* 0x000fe20007f3e0ff */
[----:B0-----:R-:W-:Y:S01]  /*4620*/  HADD2.F32 R36, -RZ, R36.H0_H0 ;  /* 0x20000024ff247230 */ /* 0x001fe20000004100 */
[----:B------:R-:W-:Y:S01]  /*4630*/  IADD3 R29, R29, 0x10, RZ ;  /* 0x000000101d1d7810 */ /* 0x000fe20007ffe0ff */
[----:B--2---:R-:W-:Y:S01]  /*4640*/  HADD2.F32 R38, -RZ, R38.H0_H0 ;  /* 0x20000026ff267230 */ /* 0x004fe20000004100 */
[----:B------:R-:W-:Y:S01]  /*4650*/  IADD3 R34, R34, 0x20, RZ ;  /* 0x0000002022227810 */ /* 0x000fe20007ffe0ff */
[----:B------:R-:W-:Y:S01]  /*4660*/  IMAD.X R41, RZ, RZ, R33, P1 ;  /* 0x000000ffff297224 */ /* 0x000fe200008e0621 */
[----:B------:R-:W-:Y:S02]  /*4670*/  ISETP.GE.AND P1, PT, R29, R30, PT ;  /* 0x0000001e1d00720c */ /* 0x000fe40003f26270 */
[----:B------:R-:W-:Y:S01]  /*4680*/  IADD3 R35, R35, 0x600, RZ ;  /* 0x0000060023237810 */ /* 0x000fe20007ffe0ff */
[----:B---3--:R-:W-:-:S02]  /*4690*/  HADD2.F32 R32, -RZ, R20.H0_H0 ;  /* 0x20000014ff207230 */ /* 0x008fc40000004100 */
        /* <DEDUP_REMOVED lines=13> */
[--C-:B----4-:R-:W-:Y:S01]  /*4770*/  HADD2.F32 R20, -RZ, R24.reuse.H0_H0 ;  /* 0x20000018ff147230 */ /* 0x110fe20000004100 */
[C---:B------:R-:W-:Y:S01]  /*4780*/  FFMA.FTZ R9, R36.reuse, R22, R9 ;  /* 0x0000001624097223 */ /* 0x040fe20000010009 */
[----:B------:R-:W-:Y:S01]  /*4790*/  HADD2.F32 R21, -RZ, R24.H1_H1 ;  /* 0x30000018ff157230 */ /* 0x000fe20000004100 */
[----:B------:R-:W-:Y:S01]  /*47a0*/  FFMA.FTZ R8, R36, R23, R8 ;  /* 0x0000001724087223 */ /* 0x000fe20000010008 */
[----:B------:R-:W-:Y:S01]  /*47b0*/  HADD2.F32 R22, -RZ, R25.H0_H0 ;  /* 0x20000019ff167230 */ /* 0x000fe20000004100 */
[C---:B------:R-:W-:Y:S01]  /*47c0*/  FFMA.FTZ R15, R38.reuse, R20, R15 ;  /* 0x00000014260f7223 */ /* 0x040fe2000001000f */
[----:B------:R-:W-:Y:S01]  /*47d0*/  HADD2.F32 R24, -RZ, R27.H0_H0 ;  /* 0x2000001bff187230 */ /* 0x000fe20000004100 */
        /* <DEDUP_REMOVED lines=10> */
[----:B------:R-:W-:Y:S01]  /*4880*/  FFMA.FTZ R8, R38, R27, R8 ;  /* 0x0000001b26087223 */ /* 0x000fe20000010008 */
[----:B------:R-:W-:Y:S05]  /*4890*/  @!P1 BRA `(.L_x_2338) ;  /* 0xfffffc3000009947 */ /* 0x000fea000383ffff */
.L_x_2335:
[----:B------:R-:W-:Y:S05]  /*48a0*/  BSYNC B1 ;  /* 0x0000000000017941 */ /* 0x000fea0003800000 */
.L_x_2334:
[----:B------:R-:W-:-:S13]  /*48b0*/  ISETP.GE.AND P1, PT, R17, UR43, PT ;  /* 0x0000002b11007c0c */ /* 0x000fda000bf26270 */
[----:B------:R-:W-:Y:S05]  /*48c0*/  @P1 BRA `(.L_x_2333) ;  /* 0x00000c2000001947 */ /* 0x000fea0003800000 */
[----:B------:R-:W-:Y:S01]  /*48d0*/  IMAD.U32 R21, RZ, RZ, UR45 ;  /* 0x0000002dff157e24 */ /* 0x000fe2000f8e00ff */
[----:B------:R-:W-:Y:S01]  /*48e0*/  LOP3.LUT R20, RZ, R3, RZ, 0x33, !PT ;  /* 0x00000003ff147212 */ /* 0x000fe200078e33ff */
[----:B------:R-:W-:Y:S03]  /*48f0*/  BSSY B1, `(.L_x_2339) ;  /* 0x000003f000017945 */ /* 0x000fe60003800000 */
[----:B------:R-:W-:-:S04]  /*4900*/  IADD3 R32, -R21, UR43, R20 ;  /* 0x0000002b15207c10 */ /* 0x000fc8000fffe114 */
[----:B------:R-:W-:-:S13]  /*4910*/  LOP3.LUT P1, RZ, R32, 0x8, RZ, 0xc0, !PT ;  /* 0x0000000820ff7812 */ /* 0x000fda000782c0ff */
[----:B------:R-:W-:Y:S05]  /*4920*/  @P1 BRA `(.L_x_2340) ;  /* 0x000003b000001947 */ /* 0x000fea0003800000 */
[----:B------:R-:W-:Y:S01]  /*4930*/  ISETP.GE.AND P1, PT, R17, c[0x0][0x1d4], PT ;  /* 0x0000750011007a0c */ /* 0x000fe20003f26270 */
[----:B------:R-:W-:-:S12]  /*4940*/  BSSY B2, `(.L_x_2341) ;  /* 0x0000038000027945 */ /* 0x000fd80003800000 */
[----:B------:R-:W-:Y:S05]  /*4950*/  @!P1 BRA `(.L_x_2342) ;  /* 0x0000036000009947 */ /* 0x000fea0003800000 */
[----:B----4-:R-:W-:Y:S01]  /*4960*/  IABS R23, c[0x0][0x1d4] ;  /* 0x0000750000177a13 */ /* 0x010fe20000000000 */
[----:B------:R-:W0:Y:S01]  /*4970*/  LDS.U16 R28, [R28] ;  /* 0x000000001c1c7984 */ /* 0x000e220000000400 */
[----:B------:R-:W-:Y:S02]  /*4980*/  IABS R26, R17 ;  /* 0x00000011001a7213 */ /* 0x000fe40000000000 */
[----:B------:R-:W2:Y:S01]  /*4990*/  I2F.RP R22, R23 ;  /* 0x0000001700167306 */ /* 0x000ea20000209400 */
[----:B------:R-:W-:Y:S02]  /*49a0*/  ISETP.GE.AND P3, PT, R17, RZ, PT ;  /* 0x000000ff1100720c */ /* 0x000fe40003f66270 */
[----:B------:R-:W-:-:S05]  /*49b0*/  ISETP.NE.AND P4, PT, RZ, c[0x0][0x1d4], PT ;  /* 0x00007500ff007a0c */ /* 0x000fca0003f85270 */
[----:B--2---:R-:W2:Y:S02]  /*49c0*/  MUFU.RCP R22, R22 ;  /* 0x0000001600167308 */ /* 0x004ea40000001000 */
[----:B--23--:R-:W-:-:S06]  /*49d0*/  IADD3 R24, R22, 0xffffffe, RZ ;  /* 0x0ffffffe16187810 */ /* 0x00cfcc0007ffe0ff */
        /* <DEDUP_REMOVED lines=16> */
[----:B------:R-:W-:-:S04]  /*4ae0*/  IADD3 R22, P1, R20, UR47, RZ ;  /* 0x0000002f14167c10 */ /* 0x000fc8000ff3e0ff */
[----:B------:R-:W-:Y:S02]  /*4af0*/  IADD3.X R21, R21, UR50, RZ, P1, !PT ;  /* 0x0000003215157c10 */ /* 0x000fe40008ffe4ff */
        /* <DEDUP_REMOVED lines=10> */
[----:B------:R-:W2:Y:S01]  /*4ba0*/  LDG.E.128 R20, [R20.64] ;  /* 0x0000002414147981 */ /* 0x000ea2000c1e1d00 */
[----:B0-----:R-:W-:Y:S02]  /*4bb0*/  HADD2.F32 R26, -RZ, R28.H0_H0 ;  /* 0x2000001cff1a7230 */ /* 0x001fe40000004100 */
[--C-:B--2---:R-:W-:Y:S02]  /*4bc0*/  HADD2.F32 R30, -RZ, R22.reuse.H0_H0 ;  /* 0x20000016ff1e7230 */ /* 0x104fe40000004100 */
[----:B------:R-:W-:Y:S02]  /*4bd0*/  HADD2.F32 R31, -RZ, R22.H1_H1 ;  /* 0x30000016ff1f7230 */ /* 0x000fe40000004100 */
[----:B------:R-:W-:Y:S01]  /*4be0*/  HADD2.F32 R22, -RZ, R23.H0_H0 ;  /* 0x20000017ff167230 */ /* 0x000fe20000004100 */
        /* <DEDUP_REMOVED lines=13> */
.L_x_2342:
[----:B------:R-:W-:Y:S05]  /*4cc0*/  BSYNC B2 ;  /* 0x0000000000027941 */ /* 0x000fea0003800000 */
.L_x_2341:
[----:B------:R-:W-:Y:S02]  /*4cd0*/  IADD3 R17, R17, 0x8, RZ ;  /* 0x0000000811117810 */ /* 0x000fe40007ffe0ff */
.L_x_2340:
[----:B------:R-:W-:Y:S05]  /*4ce0*/  BSYNC B1 ;  /* 0x0000000000017941 */ /* 0x000fea0003800000 */
.L_x_2339:
[----:B------:R-:W-:-:S13]  /*4cf0*/  LOP3.LUT P1, RZ, R32, 0xfffffff8, RZ, 0xc0, !PT ;  /* 0xfffffff820ff7812 */ /* 0x000fda000782c0ff */
[----:B------:R-:W-:Y:S05]  /*4d00*/  @!P1 BRA `(.L_x_2333) ;  /* 0x000007e000009947 */ /* 0x000fea0003800000 */
[----:B---3--:R-:W-:Y:S01]  /*4d10*/  LEA R25, R17, UR7, 0x1 ;  /* 0x0000000711197c11 */ /* 0x008fe2000f8e08ff */
[----:B------:R-:W-:Y:S02]  /*4d20*/  IMAD.U32 R20, RZ, RZ, UR45 ;  /* 0x0000002dff147e24 */ /* 0x000fe4000f8e00ff */
[----:B------:R-:W-:Y:S02]  /*4d30*/  IMAD.MOV.U32 R24, RZ, RZ, RZ ;  /* 0x000000ffff187224 */ /* 0x000fe400078e00ff */
[----:B------:R-:W-:Y:S02]  /*4d40*/  IMAD R25, R20, -0x2, R25 ;  /* 0xfffffffe14197824 */ /* 0x000fe400078e0219 */
.L_x_2347:
[C---:B------:R-:W-:Y:S01]  /*4d50*/  ISETP.GE.AND P3, PT, R17.reuse, c[0x0][0x1d4], PT ;  /* 0x0000750011007a0c */ /* 0x040fe20003f66270 */
[----:B------:R-:W-:Y:S01]  /*4d60*/  BSSY B1, `(.L_x_2343) ;  /* 0x000003b000017945 */ /* 0x000fe20003800000 */
[----:B------:R-:W-:Y:S01]  /*4d70*/  IADD3 R33, R17, 0x8, RZ ;  /* 0x0000000811217810 */ /* 0x000fe20007ffe0ff */
[----:B------:R-:W-:-:S03]  /*4d80*/  IMAD.IADD R26, R25, 0x1, R24 ;  /* 0x00000001191a7824 */ /* 0x000fc600078e0218 */
[----:B------:R-:W-:-:S07]  /*4d90*/  ISETP.GE.AND P1, PT, R33, c[0x0][0x1d4], PT ;  /* 0x0000750021007a0c */ /* 0x000fce0003f26270 */
[----:B------:R-:W-:Y:S05]  /*4da0*/  @!P3 BRA `(.L_x_2344) ;  /* 0x000003600000b947 */ /* 0x000fea0003800000 */
[----:B----4-:R-:W-:Y:S02]  /*4db0*/  IABS R23, c[0x0][0x1d4] ;  /* 0x0000750000177a13 */ /* 0x010fe40000000000 */
[----:B------:R-:W-:Y:S02]  /*4dc0*/  IABS R28, R17 ;  /* 0x00000011001c7213 */ /* 0x000fe40000000000 */
[----:B------:R-:W0:Y:S01]  /*4dd0*/  I2F.RP R22, R23 ;  /* 0x0000001700167306 */ /* 0x000e220000209400 */
[----:B------:R-:W-:Y:S02]  /*4de0*/  ISETP.GE.AND P4, PT, R17, RZ, PT ;  /* 0x000000ff1100720c */ /* 0x000fe40003f86270 */
[----:B------:R-:W-:-:S05]  /*4df0*/  ISETP.NE.AND P5, PT, RZ, c[0x0][0x1d4], PT ;  /* 0x00007500ff007a0c */ /* 0x000fca0003fa5270 */
[----:B0-----:R-:W0:Y:S02]  /*4e00*/  MUFU.RCP R22, R22 ;  /* 0x0000001600167308 */ /* 0x001e240000001000 */
[----:B0-----:R-:W-:-:S06]  /*4e10*/  IADD3 R27, R22, 0xffffffe, RZ ;  /* 0x0ffffffe161b7810 */ /* 0x001fcc0007ffe0ff */
[----:B------:R0:W2:Y:S02]  /*4e20*/  F2I.FTZ.U32.TRUNC.NTZ R21, R27 ;  /* 0x0000001b00157305 */ /* 0x0000a4000021f000 */
[----:B0-----:R-:W0:Y:S01]  /*4e30*/  LDS.U16 R27, [R26+0x120] ;  /* 0x000120001a1b7984 */ /* 0x001e220000000400 */
        /* <DEDUP_REMOVED lines=29> */
[----:B--2---:R-:W-:Y:S02]  /*5010*/  HADD2.F32 R32, -RZ, R22.H0_H0 ;  /* 0x20000016ff207230 */ /* 0x004fe40000004100 */
[----:B------:R-:W-:Y:S02]  /*5020*/  HADD2.F32 R34, -RZ, R23.H0_H0 ;  /* 0x20000017ff227230 */ /* 0x000fe40000004100 */
        /* <DEDUP_REMOVED lines=14> */
.L_x_2344:
[----:B------:R-:W-:Y:S05]  /*5110*/  BSYNC B1 ;  /* 0x0000000000017941 */ /* 0x000fea0003800000 */
.L_x_2343:
[----:B------:R-:W-:Y:S01]  /*5120*/  BSSY B1, `(.L_x_2345) ;  /* 0x0000038000017945 */ /* 0x000fe20003800000 */
[----:B------:R-:W-:Y:S05]  /*5130*/  @!P1 BRA `(.L_x_2346) ;  /* 0x0000036000009947 */ /* 0x000fea0003800000 */
[----:B----4-:R-:W-:Y:S01]  /*5140*/  IABS R23, c[0x0][0x1d4] ;  /* 0x0000750000177a13 */ /* 0x010fe20000000000 */
[----:B------:R-:W0:Y:S01]  /*5150*/  LDS.U16 R26, [R26+0x130] ;  /* 0x000130001a1a7984 */ /* 0x000e220000000400 */
        /* <DEDUP_REMOVED lines=52> */
.L_x_2346:
[----:B------:R-:W-:Y:S05]  /*54a0*/  BSYNC B1 ;  /* 0x0000000000017941 */ /* 0x000fea0003800000 */
.L_x_2345:
[----:B------:R-:W-:Y:S02]  /*54b0*/  IADD3 R17, R17, 0x10, RZ ;  /* 0x0000001011117810 */ /* 0x000fe40007ffe0ff */
[----:B------:R-:W-:Y:S02]  /*54c0*/  IADD3 R24, R24, 0x20, RZ ;  /* 0x0000002018187810 */ /* 0x000fe40007ffe0ff */
[----:B------:R-:W-:-:S13]  /*54d0*/  ISETP.GE.AND P1, PT, R17, UR43, PT ;  /* 0x0000002b11007c0c */ /* 0x000fda000bf26270 */
[----:B------:R-:W-:Y:S05]  /*54e0*/  @!P1 BRA `(.L_x_2347) ;  /* 0xfffff86000009947 */ /* 0x000fea000383ffff */
.L_x_2333:
[----:B0-----:R-:W-:Y:S05]  /*54f0*/  BSYNC B0 ;  /* 0x0000000000007941 */ /* 0x001fea0003800000 */
.L_x_2332:
[----:B------:R-:W-:Y:S01]  /*5500*/  BSSY B0, `(.L_x_2348) ;  /* 0x000005c000007945 */ /* 0x000fe20003800000 */
[----:B------:R-:W-:Y:S05]  /*5510*/  @P2 BRA `(.L_x_2349) ;  /* 0x000005a000002947 */ /* 0x000fea0003800000 */
[----:B------:R-:W-:Y:S01]  /*5520*/  ULDC.64 UR8, c[0x0][0x240] ;  /* 0x0000900000087ab9 */ /* 0x000fe20000000a00 */
[----:B---3--:R-:W-:Y:S01]  /*5530*/  IMAD.MOV.U32 R24, RZ, RZ, 0x2 ;  /* 0x00000002ff187424 */ /* 0x008fe200078e00ff */
[----:B------:R-:W-:Y:S02]  /*5540*/  UISETP.NE.U32.AND UP0, UPT, URZ, UR8, UPT ;  /* 0x000000083f00728c */ /* 0x000fe4000bf05070 */
[----:B------:R-:W-:Y:S02]  /*5550*/  ULDC UR6, c[0x0][0x1d8] ;  /* 0x0000760000067ab9 */ /* 0x000fe40000000800 */
[----:B------:R-:W-:-:S06]  /*5560*/  UISETP.NE.AND.EX UP0, UPT, URZ, UR9, UPT, UP0 ;  /* 0x000000093f00728c */ /* 0x000fcc000bf05300 */
[----:B------:R-:W-:-:S13]  /*5570*/  PLOP3.LUT P3, PT, PT, PT, UP0, 0x80, 0x0 ;  /* 0x000000000000781c */ /* 0x000fda0003f6f008 */
[----:B------:R-:W0:Y:S02]  /*5580*/  @P3 S2R R18, SR_CTAID.X ;  /* 0x0000000000123919 */ /* 0x000e240000002500 */
[----:B0-----:R-:W0:Y:S01]  /*5590*/  @P3 R2UR UR5, R18 ;  /* 0x00000000120533c2 */ /* 0x001e2200000e0000 */
[----:B------:R-:W-:Y:S02]  /*55a0*/  ISETP.NE.AND P2, PT, R24, c[0x0][0x258], PT ;  /* 0x0000960018007a0c */ /* 0x000fe40003f45270 */
[----:B------:R-:W-:Y:S01]  /*55b0*/  IADD3 R19, R0, UR44, RZ ;  /* 0x0000002c00137c10 */ /* 0x000fe2000fffe0ff */
[----:B0-----:R-:W-:-:S06]  /*55c0*/  @UP0 UIMAD UR5, UR40, UR6, UR5 ;  /* 0x00000006280502a4 */ /* 0x001fcc000f8e0205 */
[----:B------:R-:W-:-:S04]  /*55d0*/  IMAD.U32 R17, RZ, RZ, UR5 ;  /* 0x00000005ff117e24 */ /* 0x000fc8000f8e00ff */
[----:B------:R-:W-:-:S04]  /*55e0*/  @P3 IMAD R20, R17, 0x60, R0 ;  /* 0x0000006011143824 */ /* 0x000fc800078e0200 */
[----:B------:R-:W-:-:S04]  /*55f0*/  @P3 IMAD.WIDE R20, R20, R24, c[0x0][0x238] ;  /* 0x00008e0014143625 */ /* 0x000fc800078e0218 */
[----:B------:R-:W-:Y:S02]  /*5600*/  @P2 IMAD.WIDE R24, R19, R24, c[0x0][0x188] ;  /* 0x0000620013182625 */ /* 0x000fe400078e0218 */
[----:B----4-:R-:W5:Y:S04]  /*5610*/  @P3 LDG.E.128 R20, [R20.64] ;  /* 0x0000002414143981 */ /* 0x010f68000c1e1d00 */
[----:B------:R-:W5:Y:S01]  /*5620*/  @P2 LDG.E.128 R24, [R24.64] ;  /* 0x0000002418182981 */ /* 0x000f62000c1e1d00 */
[----:B------:R-:W-:Y:S01]  /*5630*/  IMAD.U32 R17, RZ, RZ, UR4 ;  /* 0x00000004ff117e24 */ /* 0x000fe2000f8e00ff */
[----:B------:R-:W-:Y:S01]  /*5640*/  UIADD3 UR5, -UR45, UR43, URZ ;  /* 0x0000002b2d057290 */ /* 0x000fe2000fffe13f */
[----:B------:R-:W-:Y:S02]  /*5650*/  IMAD R16, R16, 0x60, RZ ;  /* 0x0000006010107824 */ /* 0x000fe400078e02ff */
[----:B------:R-:W-:Y:S01]  /*5660*/  IMAD R17, R17, 0x60, R0 ;  /* 0x0000006011117824 */ /* 0x000fe200078e0200 */
[----:B------:R-:W-:-:S04]  /*5670*/  ULEA UR5, UR5, UR7, 0x1 ;  /* 0x0000000705057291 */ /* 0x000fc8000f8e083f */
[----:B------:R-:W-:Y:S02]  /*5680*/  SHF.R.S32.HI R29, RZ, 0x1f, R17 ;  /* 0x0000001fff1d7819 */ /* 0x000fe40000011411 */
[----:B------:R-:W-:-:S03]  /*5690*/  IADD3 R17, P1, R16, R17, RZ ;  /* 0x0000001110117210 */ /* 0x000fc60007f3e0ff */
[----:B------:R-:W0:Y:S01]  /*56a0*/  LDS.U16 R32, [UR5+0x120] ;  /* 0x00012005ff207984 */ /* 0x000e220008000400 */
[----:B------:R-:W-:Y:S02]  /*56b0*/  LEA.HI.X.SX32 R18, R16, R29, 0x1, P1 ;  /* 0x0000001d10127211 */ /* 0x000fe400008f0eff */
[----:B------:R-:W-:-:S04]  /*56c0*/  LEA R16, P1, R17, c[0x0][0x1a0], 0x1 ;  /* 0x0000680011107a11 */ /* 0x000fc800078208ff */
[----:B------:R-:W-:Y:S01]  /*56d0*/  LEA.HI.X R17, R17, c[0x0][0x1a4], R18, 0x1, P1 ;  /* 0x0000690011117a11 */ /* 0x000fe200008f0c12 */
[----:B------:R-:W-:Y:S05]  /*56e0*/  @P2 BRA `(.L_x_2350) ;  /* 0x0000023000002947 */ /* 0x000fea0003800000 */
[----:B------:R-:W-:-:S04]  /*56f0*/  IADD3 R18, P1, R19, c[0x0][0x188], RZ ;  /* 0x0000620013127a10 */ /* 0x000fc80007f3e0ff */
[----:B------:R-:W-:-:S05]  /*5700*/  LEA.HI.X.SX32 R19, R19, c[0x0][0x18c], 0x1, P1 ;  /* 0x0000630013137a11 */ /* 0x000fca00008f0eff */
[----:B------:R-:W2:Y:S01]  /*5710*/  LDG.E.64 R34, [R18.64] ;  /* 0x0000002412227981 */ /* 0x000ea2000c1e1b00 */
[----:B-----5:R-:W-:Y:S02]  /*5720*/  IMAD.U32 R25, RZ, RZ, UR39 ;  /* 0x00000027ff197e24 */ /* 0x020fe4000f8e00ff */
[----:B------:R-:W-:-:S05]  /*5730*/  IMAD.U32 R24, RZ, RZ, UR38 ;  /* 0x00000026ff187e24 */ /* 0x000fca000f8e00ff */
[----:B------:R3:W4:Y:S01]  /*5740*/  LDG.E R25, [R24.64+0x4] ;  /* 0x0000042418197981 */ /* 0x000722000c1e1900 */
[C-C-:B--2---:R-:W-:Y:S01]  /*5750*/  SHF.R.U64 R31, R34.reuse, 0x10, R35.reuse ;  /* 0x00000010221f7819 */ /* 0x144fe20000001223 */
[----:B------:R-:W4:Y:S01]  /*5760*/  I2F.S8 R28, R35 ;  /* 0x00000023001c7306 */ /* 0x000f220000001400 */
[----:B------:R-:W-:Y:S02]  /*5770*/  PRMT R18, R34, 0x9910, RZ ;  /* 0x0000991022127816 */ /* 0x000fe400000000ff */
[----:B---3--:R-:W-:Y:S02]  /*5780*/  PRMT R24, R35, 0x9910, RZ ;  /* 0x0000991023187816 */ /* 0x008fe400000000ff */
[----:B------:R-:W-:Y:S02]  /*5790*/  PRMT R19, R31, 0x9910, RZ ;  /* 0x000099101f137816 */ /* 0x000fe400000000ff */
[----:B------:R-:W-:Y:S01]  /*57a0*/  SHF.R.U32.HI R29, RZ, 0x10, R35 ;  /* 0x00000010ff1d7819 */ /* 0x000fe20000011623 */
[----:B------:R4:W2:Y:S01]  /*57b0*/  I2F.S8 R27, R31 ;  /* 0x0000001f001b7306 */ /* 0x0008a20000001400 */
[----:B------:R-:W-:-:S02]  /*57c0*/  SHF.R.S32.HI R18, RZ, 0x8, R18 ;  /* 0x00000008ff127819 */ /* 0x000fc40000011412 */
[----:B------:R-:W-:Y:S02]  /*57d0*/  SHF.R.S32.HI R30, RZ, 0x18, R35 ;  /* 0x00000018ff1e7819 */ /* 0x000fe40000011423 */
[----:B------:R-:W-:Y:S02]  /*57e0*/  SHF.R.S32.HI R24, RZ, 0x8, R24 ;  /* 0x00000008ff187819 */ /* 0x000fe40000011418 */
[----:B------:R-:W-:Y:S01]  /*57f0*/  SHF.R.S32.HI R19, RZ, 0x8, R19 ;  /* 0x00000008ff137819 */ /* 0x000fe20000011413 */
[----:B------:R-:W3:Y:S01]  /*5800*/  I2F.S8 R29, R29 ;  /* 0x0000001d001d7306 */ /* 0x000ee20000001400 */
[----:B----4-:R-:W-:-:S07]  /*5810*/  FMUL.FTZ R31, R28, R25 ;  /* 0x000000191c1f7220 */ /* 0x010fce0000410000 */
[----:B------:R-:W4:Y:S01]  /*5820*/  I2F.S16 R18, R18 ;  /* 0x0000001200127306 */ /* 0x000f220000101400 */
[----:B--2---:R-:W-:-:S07]  /*5830*/  FMUL.FTZ R28, R27, R25 ;  /* 0x000000191b1c7220 */ /* 0x004fce0000410000 */
[----:B------:R-:W2:Y:S01]  /*5840*/  I2F.S8 R26, R34 ;  /* 0x00000022001a7306 */ /* 0x000ea20000001400 */
[----:B---3--:R-:W-:-:S07]  /*5850*/  FMUL.FTZ R27, R29, R25 ;  /* 0x000000191d1b7220 */ /* 0x008fce0000410000 */
[----:B------:R-:W3:Y:S01]  /*5860*/  I2F.S16 R30, R30 ;  /* 0x0000001e001e7306 */ /* 0x000ee20000101400 */
[----:B----4-:R-:W-:-:S07]  /*5870*/  FMUL.FTZ R29, R18, R25 ;  /* 0x00000019121d7220 */ /* 0x010fce0000410000 */
[----:B------:R-:W4:Y:S01]  /*5880*/  I2F.S16 R24, R24 ;  /* 0x0000001800187306 */ /* 0x000f220000101400 */
[----:B--2---:R-:W-:-:S07]  /*5890*/  FMUL.FTZ R26, R26, R25 ;  /* 0x000000191a1a7220 */ /* 0x004fce0000410000 */
[----:B------:R-:W2:Y:S01]  /*58a0*/  I2F.S16 R19, R19 ;  /* 0x0000001300137306 */ /* 0x000ea20000101400 */
[----:B---3--:R-:W-:-:S05]  /*58b0*/  FMUL.FTZ R30, R30, R25 ;  /* 0x000000191e1e7220 */ /* 0x008fca0000410000 */
[----:B------:R-:W-:Y:S01]  /*58c0*/  F2FP.PACK_AB R27, R30, R27 ;  /* 0x0000001b1e1b723e */ /* 0x000fe200000000ff */
[----:B----4-:R-:W-:Y:S01]  /*58d0*/  FMUL.FTZ R18, R24, R25 ;  /* 0x0000001918127220 */ /* 0x010fe20000410000 */
[----:B------:R-:W-:-:S04]  /*58e0*/  F2FP.PACK_AB R24, R29, R26 ;  /* 0x0000001a1d18723e */ /* 0x000fc800000000ff */
[----:B------:R-:W-:Y:S01]  /*58f0*/  F2FP.PACK_AB R26, R18, R31 ;  /* 0x0000001f121a723e */ /* 0x000fe200000000ff */
[----:B--2---:R-:W-:-:S05]  /*5900*/  FMUL.FTZ R25, R19, R25 ;  /* 0x0000001913197220 */ /* 0x004fca0000410000 */
[----:B------:R-:W-:-:S04]  /*5910*/  F2FP.PACK_AB R25, R25, R28 ;  /* 0x0000001c1919723e */ /* 0x000fc800000000ff */
.L_x_2350:
[----:B-----5:R-:W-:Y:S01]  /*5920*/  HFMA2.MMA R4, R24, 1, 1, R4 ;  /* 0x3c003c0018047835 */ /* 0x020fe20000000004 */
[----:B------:R-:W-:Y:S01]  /*5930*/  HADD2 R5, R25, R5 ;  /* 0x0000000519057230 */ /* 0x000fe20000000000 */
[----:B------:R-:W-:Y:S01]  /*5940*/  HFMA2.MMA R6, R26, 1, 1, R6 ;  /* 0x3c003c001a067835 */ /* 0x000fe20000000006 */
[----:B------:R-:W-:Y:S02]  /*5950*/  HADD2 R7, R27, R7 ;  /* 0x000000071b077230 */ /* 0x000fe40000000000 */
[----:B0-----:R-:W-:Y:S02]  /*5960*/  HADD2.F32 R32, -RZ, R32.H0_H0 ;  /* 0x20000020ff207230 */ /* 0x001fe40000004100 */
[----:B------:R-:W-:Y:S02]  /*5970*/  @P3 HFMA2.MMA R5, R5, R21, -RZ ;  /* 0x0000001505053235 */ /* 0x000fe400001000ff */
[----:B------:R-:W-:Y:S01]  /*5980*/  @P3 HFMA2.MMA R7, R7, R23, -RZ ;  /* 0x0000001707073235 */ /* 0x000fe200001000ff */
[----:B------:R-:W-:-:S02]  /*5990*/  @P3 HMUL2 R4, R4, R20 ;  /* 0x0000001404043232 */ /* 0x000fc40000000000 */
        /* <DEDUP_REMOVED lines=18> */
.L_x_2349:
[----:B0-----:R-:W-:Y:S05]  /*5ac0*/  BSYNC B0 ;  /* 0x0000000000007941 */ /* 0x001fea0003800000 */
.L_x_2348:
[----:B------:R-:W-:Y:S06]  /*5ad0*/  BAR.SYNC.DEFER_BLOCKING 0x0 ;  /* 0x0000000000007b1d */ /* 0x000fec0000010000 */
[----:B------:R-:W-:Y:S05]  /*5ae0*/  @P0 BRA `(.L_x_2351) ;  /* 0x0000064000000947 */ /* 0x000fea0003800000 */
[C---:B-----5:R-:W-:Y:S01]  /*5af0*/  LOP3.LUT R4, R2.reuse, 0xffffffc0, RZ, 0xc0, !PT ;  /* 0xffffffc002047812 */ /* 0x060fe200078ec0ff */
        /* <DEDUP_REMOVED lines=16> */
.L_x_2352:
        /* <DEDUP_REMOVED lines=21> */
.L_x_2354:
[----:B------:R-:W-:Y:S05]  /*5d50*/  BSYNC B0 ;  /* 0x0000000000007941 */ /* 0x000fea0003800000 */
.L_x_2353:
        /* <DEDUP_REMOVED lines=8> */
.L_x_2356:
[----:B------:R-:W-:Y:S05]  /*5de0*/  BSYNC B0 ;  /* 0x0000000000007941 */ /* 0x000fea0003800000 */
.L_x_2355:
        /* <DEDUP_REMOVED lines=20> */
.L_x_2358:
[----:B------:R-:W-:Y:S05]  /*5f30*/  BSYNC B0 ;  /* 0x0000000000007941 */ /* 0x000fea0003800000 */
.L_x_2357:
        /* <DEDUP_REMOVED lines=8> */
.L_x_2360:
[----:B------:R-:W-:Y:S05]  /*5fc0*/  BSYNC B0 ;  /* 0x0000000000007941 */ /* 0x000fea0003800000 */
.L_x_2359:
        /* <DEDUP_REMOVED lines=20> */
.L_x_2362:
[----:B------:R-:W-:Y:S05]  /*6110*/  BSYNC B0 ;  /* 0x0000000000007941 */ /* 0x000fea0003800000 */
.L_x_2361:
[----:B------:R-:W-:Y:S06]  /*6120*/  BAR.SYNC.DEFER_BLOCKING 0x0 ;  /* 0x0000000000007b1d */ /* 0x000fec0000010000 */
.L_x_2351:
[----:B------:R-:W-:-:S04]  /*6130*/  IADD3 R2, R2, 0xf, RZ ;  /* 0x0000000f02027810 */ /* 0x000fc80007ffe0ff */
[----:B------:R-:W-:-:S13]  /*6140*/  ISETP.GT.U32.OR P0, PT, R2, 0x1e, P0 ;  /* 0x0000001e0200780c */ /* 0x000fda0000704470 */
[----:B------:R-:W-:Y:S05]  /*6150*/  @P0 EXIT ;  /* 0x000000000000094d */ /* 0x000fea0003800000 */
[----:B0-----:R-:W-:-:S05]  /*6160*/  IMAD.MOV.U32 R3, RZ, RZ, 0x2 ;  /* 0x00000002ff037424 */ /* 0x001fca00078e00ff */
[----:B------:R-:W-:-:S13]  /*6170*/  ISETP.NE.AND P0, PT, R3, c[0x0][0x258], PT ;  /* 0x0000960003007a0c */ /* 0x000fda0003f05270 */
[----:B------:R-:W-:Y:S05]  /*6180*/  @!P0 BRA `(.L_x_2363) ;  /* 0x000000c000008947 */ /* 0x000fea0003800000 */
[----:B-----5:R-:W-:Y:S01]  /*6190*/  IMAD.U32 R5, RZ, RZ, UR42 ;  /* 0x0000002aff057e24 */ /* 0x020fe2000f8e00ff */
[----:B------:R-:W-:Y:S02]  /*61a0*/  F2FP.PACK_AB R15, R14, R15 ;  /* 0x0000000f0e0f723e */ /* 0x000fe400000000ff */
[----:B------:R-:W-:Y:S01]  /*61b0*/  F2FP.PACK_AB R13, R12, R13 ;  /* 0x0000000d0c0d723e */ /* 0x000fe200000000ff */
[----:B------:R-:W-:Y:S01]  /*61c0*/  IMAD R2, R5, 0x60, R0 ;  /* 0x0000006005027824 */ /* 0x000fe200078e0200 */
[----:B------:R-:W-:Y:S02]  /*61d0*/  F2FP.PACK_AB R11, R10, R11 ;  /* 0x0000000b0a0b723e */ /* 0x000fe400000000ff */
[----:B------:R-:W-:Y:S01]  /*61e0*/  F2FP.PACK_AB R9, R8, R9 ;  /* 0x000000090809723e */ /* 0x000fe200000000ff */
[----:B------:R-:W-:-:S05]  /*61f0*/  IMAD.WIDE R2, R2, R3, c[0x0][0x160] ;  /* 0x0000580002027625 */ /* 0x000fca00078e0203 */
[----:B------:R-:W-:Y:S04]  /*6200*/  STG.E [R2.64], R15 ;  /* 0x0000000f02007986 */ /* 0x000fe8000c101924 */
[----:B------:R-:W-:Y:S04]  /*6210*/  STG.E [R2.64+0x4], R13 ;  /* 0x0000040d02007986 */ /* 0x000fe8000c101924 */
[----:B------:R-:W-:Y:S04]  /*6220*/  STG.E [R2.64+0x8], R11 ;  /* 0x0000080b02007986 */ /* 0x000fe8000c101924 */
[----:B------:R-:W-:Y:S01]  /*6230*/  STG.E [R2.64+0xc], R9 ;  /* 0x00000c0902007986 */ /* 0x000fe2000c101924 */
[----:B------:R-:W-:Y:S05]  /*6240*/  EXIT ;  /* 0x000000000000794d */ /* 0x000fea0003800000 */
.L_x_2363:
        /* <DEDUP_REMOVED lines=11> */
[----:B------:R-:W2:Y:S01]  /*6300*/  F2I.S8.NTZ R13, R13 ;  /* 0x0000000d000d7305 */ /* 0x000ea20000202100 */
[----:B------:R-:W-:-:S07]  /*6310*/  FMUL.FTZ R2, R2, R8 ;  /* 0x0000000802027220 */ /* 0x000fce0000410000 */
[----:B------:R-:W4:Y:S01]  /*6320*/  F2I.S8.NTZ R12, R12 ;  /* 0x0000000c000c7305 */ /* 0x000f220000202100 */
[----:B0-----:R-:W-:-:S04]  /*6330*/  PRMT R3, R14, 0x8880, RZ ;  /* 0x000088800e037816 */ /* 0x001fc800000000ff */
[----:B------:R-:W-:-:S03]  /*6340*/  PRMT R3, R3, 0x7710, RZ ;  /* 0x0000771003037816 */ /* 0x000fc600000000ff */
[----:B------:R-:W0:Y:S01]  /*6350*/  F2I.S8.NTZ R11, R11 ;  /* 0x0000000b000b7305 */ /* 0x000e220000202100 */
[----:B--2--5:R-:W-:Y:S02]  /*6360*/  PRMT R4, R13, 0x8880, RZ ;  /* 0x000088800d047816 */ /* 0x024fe400000000ff */
[----:B------:R-:W-:Y:S02]  /*6370*/  LOP3.LUT R14, R3, 0xff, RZ, 0xc0, !PT ;  /* 0x000000ff030e7812 */ /* 0x000fe400078ec0ff */
[----:B------:R-:W-:Y:S02]  /*6380*/  PRMT R4, R4, 0x7710, RZ ;  /* 0x0000771004047816 */ /* 0x000fe400000000ff */
[----:B----4-:R-:W-:Y:S01]  /*6390*/  PRMT R5, R12, 0x8880, RZ ;  /* 0x000088800c057816 */ /* 0x010fe200000000ff */
[----:B------:R-:W2:Y:S01]  /*63a0*/  F2I.S8.NTZ R10, R10 ;  /* 0x0000000a000a7305 */ /* 0x000ea20000202100 */
[----:B------:R-:W-:Y:S02]  /*63b0*/  LOP3.LUT R12, R4, 0xff, RZ, 0xc0, !PT ;  /* 0x000000ff040c7812 */ /* 0x000fe400078ec0ff */
[----:B------:R-:W-:-:S02]  /*63c0*/  PRMT R5, R5, 0x7710, RZ ;  /* 0x0000771005057816 */ /* 0x000fc400000000ff */
[----:B------:R-:W-:Y:S02]  /*63d0*/  SHF.L.U64.HI R4, R14, 0x8, RZ ;  /* 0x000000080e047819 */ /* 0x000fe400000102ff */
[----:B------:R-:W-:Y:S01]  /*63e0*/  LOP3.LUT R7, R5, 0xff, RZ, 0xc0, !PT ;  /* 0x000000ff05077812 */ /* 0x000fe200078ec0ff */
[----:B------:R-:W4:Y:S01]  /*63f0*/  F2I.S8.NTZ R15, R15 ;  /* 0x0000000f000f7305 */ /* 0x000f220000202100 */
[----:B0-----:R-:W-:Y:S01]  /*6400*/  PRMT R3, R11, 0x8880, RZ ;  /* 0x000088800b037816 */ /* 0x001fe200000000ff */
[----:B------:R-:W-:Y:S01]  /*6410*/  IMAD.U32 R11, RZ, RZ, UR42 ;  /* 0x0000002aff0b7e24 */ /* 0x000fe2000f8e00ff */
[----:B------:R-:W-:Y:S02]  /*6420*/  SHF.L.U64.HI R5, R12, 0x10, RZ ;  /* 0x000000100c057819 */ /* 0x000fe400000102ff */
[----:B------:R-:W-:Y:S02]  /*6430*/  SHF.L.U64.HI R6, R7, 0x18, RZ ;  /* 0x0000001807067819 */ /* 0x000fe400000102ff */
[----:B------:R-:W-:Y:S01]  /*6440*/  PRMT R3, R3, 0x7710, RZ ;  /* 0x0000771003037816 */ /* 0x000fe200000000ff */
[----:B------:R-:W0:Y:S01]  /*6450*/  F2I.S8.NTZ R9, R9 ;  /* 0x0000000900097305 */ /* 0x000e220000202100 */
[----:B------:R-:W-:-:S02]  /*6460*/  LOP3.LUT R6, R6, R5, R4, 0xfe, !PT ;  /* 0x0000000506067212 */ /* 0x000fc400078efe04 */
[----:B--2---:R-:W-:Y:S02]  /*6470*/  PRMT R4, R10, 0x8880, RZ ;  /* 0x000088800a047816 */ /* 0x004fe400000000ff */
[----:B------:R-:W-:Y:S02]  /*6480*/  LOP3.LUT R3, R3, 0xff, RZ, 0xc0, !PT ;  /* 0x000000ff03037812 */ /* 0x000fe400078ec0ff */
[----:B------:R-:W-:Y:S01]  /*6490*/  PRMT R4, R4, 0x7710, RZ ;  /* 0x0000771004047816 */ /* 0x000fe200000000ff */
[----:B------:R-:W2:Y:S01]  /*64a0*/  F2I.S8.NTZ R2, R2 ;  /* 0x0000000200027305 */ /* 0x000ea20000202100 */
[----:B----4-:R-:W-:Y:S02]  /*64b0*/  PRMT R15, R15, 0x8880, RZ ;  /* 0x000088800f0f7816 */ /* 0x010fe400000000ff */
[----:B------:R-:W-:Y:S01]  /*64c0*/  LOP3.LUT R5, R3, 0xffffff00, R6, 0xf8, !PT ;  /* 0xffffff0003057812 */ /* 0x000fe200078ef806 */
[----:B------:R-:W-:Y:S01]  /*64d0*/  IMAD R6, R11, 0x60, R0 ;  /* 0x000000600b067824 */ /* 0x000fe200078e0200 */
[----:B------:R-:W-:-:S02]  /*64e0*/  PRMT R3, R15, 0x7710, RZ ;  /* 0x000077100f037816 */ /* 0x000fc400000000ff */
[----:B------:R-:W-:Y:S02]  /*64f0*/  PRMT R4, R4, 0x7604, RZ ;  /* 0x0000760404047816 */ /* 0x000fe400000000ff */
[----:B0-----:R-:W-:-:S04]  /*6500*/  PRMT R9, R9, 0x8880, RZ ;  /* 0x0000888009097816 */ /* 0x001fc800000000ff */
[----:B------:R-:W-:Y:S02]  /*6510*/  PRMT R0, R9, 0x7710, RZ ;  /* 0x0000771009007816 */ /* 0x000fe400000000ff */
[----:B------:R-:W-:Y:S02]  /*6520*/  PRMT R9, R3, 0x6540, R14 ;  /* 0x0000654003097816 */ /* 0x000fe4000000000e */
[----:B------:R-:W-:Y:S01]  /*6530*/  LOP3.LUT R3, R4, 0xffff00ff, R5, 0xf8, !PT ;  /* 0xffff00ff04037812 */ /* 0x000fe200078ef805 */
[----:B------:R-:W-:Y:S01]  /*6540*/  IMAD.U32 R4, R12, 0x10000, RZ ;  /* 0x000100000c047824 */ /* 0x000fe200078e00ff */
[----:B------:R-:W-:Y:S02]  /*6550*/  PRMT R0, R0, 0x7054, RZ ;  /* 0x0000705400007816 */ /* 0x000fe400000000ff */
[----:B--2---:R-:W-:Y:S02]  /*6560*/  PRMT R5, R2, 0x8880, RZ ;  /* 0x0000888002057816 */ /* 0x004fe400000000ff */
[----:B------:R-:W-:-:S02]  /*6570*/  LOP3.LUT R2, R4, 0xff00ffff, R9, 0xf8, !PT ;  /* 0xff00ffff04027812 */ /* 0x000fc400078ef809 */
[----:B------:R-:W-:Y:S02]  /*6580*/  LOP3.LUT R3, R0, 0xff00ffff, R3, 0xf8, !PT ;  /* 0xff00ffff00037812 */ /* 0x000fe400078ef803 */
[----:B------:R-:W-:Y:S02]  /*6590*/  IADD3 R4, P0, R6, c[0x0][0x160], RZ ;  /* 0x0000580006047a10 */ /* 0x000fe40007f1e0ff */
[----:B------:R-:W-:Y:S02]  /*65a0*/  PRMT R0, R5, 0x7710, RZ ;  /* 0x0000771005007816 */ /* 0x000fe400000000ff */
[----:B------:R-:W-:Y:S02]  /*65b0*/  PRMT R2, R2, 0x4210, R7 ;  /* 0x0000421002027816 */ /* 0x000fe40000000007 */
[----:B------:R-:W-:Y:S02]  /*65c0*/  LEA.HI.X.SX32 R5, R6, c[0x0][0x164], 0x1, P0 ;  /* 0x0000590006057a11 */ /* 0x000fe400000f0eff */
[----:B------:R-:W-:-:S05]  /*65d0*/  PRMT R3, R3, 0x4210, R0 ;  /* 0x0000421003037816 */ /* 0x000fca0000000000 */
[----:B------:R-:W-:Y:S01]  /*65e0*/  STG.E.64 [R4.64], R2 ;  /* 0x0000000204007986 */ /* 0x000fe2000c101b24 */
[----:B------:R-:W-:Y:S05]  /*65f0*/  EXIT ;  /* 0x000000000000794d */ /* 0x000fea0003800000 */
.L_x_2311:
[----:B------:R-:W-:Y:S01]  /*6600*/  IMAD.MOV.U32 R74, RZ, RZ, R11 ;  /* 0x000000ffff4a7224 */ /* 0x000fe200078e000b */
[----:B------:R-:W-:Y:S01]  /*6610*/  MOV R72, 0x6660 ;  /* 0x0000666000487802 */ /* 0x000fe20000000f00 */
[----:B------:R-:W-:Y:S02]  /*6620*/  IMAD.MOV.U32 R75, RZ, RZ, 0x10 ;  /* 0x00000010ff4b7424 */ /* 0x000fe400078e00ff */
[----:B------:R-:W-:Y:S02]  /*6630*/  IMAD.MOV.U32 R76, RZ, RZ, 0x1f ;  /* 0x0000001fff4c7424 */ /* 0x000fe400078e00ff */
[----:B------:R-:W-:Y:S02]  /*6640*/  IMAD.MOV.U32 R77, RZ, RZ, -0x1 ;  /* 0xffffffffff4d7424 */ /* 0x000fe400078e00ff */
[----:B-1----:R-:W-:Y:S05]  /*6650*/  CALL.REL.NOINC `($__internal_13_$__cuda_sm70_shflsync_bfly_p) ;  /* 0x0000045000007944 */ /* 0x002fea0003c00000 */
[----:B-1----:R-:W-:Y:S01]  /*6660*/  IMAD.MOV.U32 R0, RZ, RZ, R74 ;  /* 0x000000ffff007224 */ /* 0x002fe200078e004a */
[----:B0-----:R-:W-:Y:S05]  /*6670*/  BRA `(.L_x_2364) ;  /* 0xffffb6b000007947 */ /* 0x001fea000383ffff */
.L_x_2312:
[----:B------:R-:W-:Y:S01]  /*6680*/  IMAD.MOV.U32 R74, RZ, RZ, R11 ;  /* 0x000000ffff4a7224 */ /* 0x000fe200078e000b */
[----:B------:R-:W-:Y:S01]  /*6690*/  MOV R72, 0x66e0 ;  /* 0x000066e000487802 */ /* 0x000fe20000000f00 */
[----:B------:R-:W-:-:S02]  /*66a0*/  IMAD.MOV.U32 R75, RZ, RZ, 0x8 ;  /* 0x00000008ff4b7424 */ /* 0x000fc400078e00ff */
[----:B------:R-:W-:Y:S02]  /*66b0*/  IMAD.MOV.U32 R76, RZ, RZ, 0x1f ;  /* 0x0000001fff4c7424 */ /* 0x000fe400078e00ff */
[----:B------:R-:W-:Y:S02]  /*66c0*/  IMAD.MOV.U32 R77, RZ, RZ, -0x1 ;  /* 0xffffffffff4d7424 */ /* 0x000fe400078e00ff */
[----:B-1----:R-:W-:Y:S05]  /*66d0*/  CALL.REL.NOINC `($__internal_13_$__cuda_sm70_shflsync_bfly_p) ;  /* 0x000003d000007944 */ /* 0x002fea0003c00000 */
[----:B-1----:R-:W-:Y:S01]  /*66e0*/  FADD.FTZ R11, R11, R74 ;  /* 0x0000004a0b0b7221 */ /* 0x002fe20000010000 */
[----:B------:R-:W-:Y:S01]  /*66f0*/  MOV R72, 0x6750 ;  /* 0x0000675000487802 */ /* 0x000fe20000000f00 */
[----:B0-----:R-:W-:Y:S02]  /*6700*/  IMAD.MOV.U32 R75, RZ, RZ, 0x4 ;  /* 0x00000004ff4b7424 */ /* 0x001fe400078e00ff */
[----:B------:R-:W-:Y:S02]  /*6710*/  IMAD.MOV.U32 R76, RZ, RZ, 0x1f ;  /* 0x0000001fff4c7424 */ /* 0x000fe400078e00ff */
[----:B------:R-:W-:Y:S02]  /*6720*/  IMAD.MOV.U32 R77, RZ, RZ, -0x1 ;  /* 0xffffffffff4d7424 */ /* 0x000fe400078e00ff */
[----:B------:R-:W-:-:S02]  /*6730*/  IMAD.MOV.U32 R74, RZ, RZ, R11 ;  /* 0x000000ffff4a7224 */ /* 0x000fc400078e000b */
[----:B------:R-:W-:Y:S05]  /*6740*/  CALL.REL.NOINC `($__internal_13_$__cuda_sm70_shflsync_bfly_p) ;  /* 0x0000036000007944 */ /* 0x000fea0003c00000 */
[----:B-1----:R-:W-:Y:S01]  /*6750*/  FADD.FTZ R11, R11, R74 ;  /* 0x0000004a0b0b7221 */ /* 0x002fe20000010000 */
[----:B------:R-:W-:Y:S01]  /*6760*/  MOV R72, 0x67c0 ;  /* 0x000067c000487802 */ /* 0x000fe20000000f00 */
[----:B0-----:R-:W-:-:S02]  /*6770*/  IMAD.MOV.U32 R75, RZ, RZ, 0x2 ;  /* 0x00000002ff4b7424 */ /* 0x001fc400078e00ff */
[----:B------:R-:W-:Y:S02]  /*6780*/  IMAD.MOV.U32 R76, RZ, RZ, 0x1f ;  /* 0x0000001fff4c7424 */ /* 0x000fe400078e00ff */
[----:B------:R-:W-:Y:S02]  /*6790*/  IMAD.MOV.U32 R77, RZ, RZ, -0x1 ;  /* 0xffffffffff4d7424 */ /* 0x000fe400078e00ff */
[----:B------:R-:W-:Y:S02]  /*67a0*/  IMAD.MOV.U32 R74, RZ, RZ, R11 ;  /* 0x000000ffff4a7224 */ /* 0x000fe400078e000b */
[----:B------:R-:W-:Y:S05]  /*67b0*/  CALL.REL.NOINC `($__internal_13_$__cuda_sm70_shflsync_bfly_p) ;  /* 0x000002f000007944 */ /* 0x000fea0003c00000 */
[----:B-1----:R-:W-:Y:S01]  /*67c0*/  FADD.FTZ R4, R11, R74 ;  /* 0x0000004a0b047221 */ /* 0x002fe20000010000 */
[----:B------:R-:W-:Y:S01]  /*67d0*/  MOV R72, 0x6830 ;  /* 0x0000683000487802 */ /* 0x000fe20000000f00 */
[----:B0-----:R-:W-:Y:S02]  /*67e0*/  IMAD.MOV.U32 R75, RZ, RZ, 0x1 ;  /* 0x00000001ff4b7424 */ /* 0x001fe400078e00ff */
[----:B------:R-:W-:Y:S02]  /*67f0*/  IMAD.MOV.U32 R76, RZ, RZ, 0x1f ;  /* 0x0000001fff4c7424 */ /* 0x000fe400078e00ff */
[----:B------:R-:W-:-:S02]  /*6800*/  IMAD.MOV.U32 R77, RZ, RZ, -0x1 ;  /* 0xffffffffff4d7424 */ /* 0x000fc400078e00ff */
[----:B------:R-:W-:Y:S02]  /*6810*/  IMAD.MOV.U32 R74, RZ, RZ, R4 ;  /* 0x000000ffff4a7224 */ /* 0x000fe400078e0004 */
[----:B------:R-:W-:Y:S05]  /*6820*/  CALL.REL.NOINC `($__internal_13_$__cuda_sm70_shflsync_bfly_p) ;  /* 0x0000028000007944 */ /* 0x000fea0003c00000 */
[----:B-1----:R-:W-:Y:S01]  /*6830*/  IMAD.MOV.U32 R5, RZ, RZ, R74 ;  /* 0x000000ffff057224 */ /* 0x002fe200078e004a */
[----:B0-----:R-:W-:Y:S05]  /*6840*/  BRA `(.L_x_2365) ;  /* 0xffffb57000007947 */ /* 0x001fea000383ffff */
.L_x_2317:
[----:B------:R-:W-:Y:S01]  /*6850*/  IMAD.MOV.U32 R74, RZ, RZ, R83 ;  /* 0x000000ffff4a7224 */ /* 0x000fe200078e0053 */
[----:B------:R-:W-:Y:S01]  /*6860*/  MOV R72, 0x68b0 ;  /* 0x000068b000487802 */ /* 0x000fe20000000f00 */
[----:B------:R-:W-:Y:S02]  /*6870*/  IMAD.MOV.U32 R75, RZ, RZ, 0x1 ;  /* 0x00000001ff4b7424 */ /* 0x000fe400078e00ff */
[----:B------:R-:W-:Y:S02]  /*6880*/  IMAD.MOV.U32 R76, RZ, RZ, 0x1f ;  /* 0x0000001fff4c7424 */ /* 0x000fe400078e00ff */
[----:B------:R-:W-:Y:S02]  /*6890*/  IMAD.MOV.U32 R77, RZ, RZ, -0x1 ;  /* 0xffffffffff4d7424 */ /* 0x000fe400078e00ff */
[----:B------:R-:W-:Y:S05]  /*68a0*/  CALL.REL.NOINC `($__internal_13_$__cuda_sm70_shflsync_bfly_p) ;  /* 0x0000020000007944 */ /* 0x000fea0003c00000 */
[----:B-1----:R-:W-:Y:S01]  /*68b0*/  IMAD.MOV.U32 R72, RZ, RZ, R74 ;  /* 0x000000ffff487224 */ /* 0x002fe200078e004a */
[----:B0-----:R-:W-:Y:S05]  /*68c0*/  BRA `(.L_x_2366) ;  /* 0xffffcc0000007947 */ /* 0x001fea000383ffff */
.L_x_2321:
[----:B------:R-:W-:Y:S01]  /*68d0*/  IMAD.MOV.U32 R74, RZ, RZ, R0 ;  /* 0x000000ffff4a7224 */ /* 0x000fe200078e0000 */
[----:B------:R-:W-:Y:S01]  /*68e0*/  MOV R72, 0x6930 ;  /* 0x0000693000487802 */ /* 0x000fe20000000f00 */
[----:B------:R-:W-:-:S02]  /*68f0*/  IMAD.MOV.U32 R75, RZ, RZ, 0x10 ;  /* 0x00000010ff4b7424 */ /* 0x000fc400078e00ff */
[----:B------:R-:W-:Y:S02]  /*6900*/  IMAD.MOV.U32 R76, RZ, RZ, 0x1f ;  /* 0x0000001fff4c7424 */ /* 0x000fe400078e00ff */
[----:B------:R-:W-:Y:S02]  /*6910*/  IMAD.MOV.U32 R77, RZ, RZ, -0x1 ;  /* 0xffffffffff4d7424 */ /* 0x000fe400078e00ff */
[----:B01234-:R-:W-:Y:S05]  /*6920*/  CALL.REL.NOINC `($__internal_13_$__cuda_sm70_shflsync_bfly_p) ;  /* 0x0000018000007944 */ /* 0x01ffea0003c00000 */
[----:B-1----:R-:W-:Y:S01]  /*6930*/  IMAD.MOV.U32 R3, RZ, RZ, R74 ;  /* 0x000000ffff037224 */ /* 0x002fe200078e004a */
[----:B0-----:R-:W-:Y:S05]  /*6940*/  BRA `(.L_x_2367) ;  /* 0xffffcda000007947 */ /* 0x001fea000383ffff */
.L_x_2322:
[----:B------:R-:W-:Y:S01]  /*6950*/  IMAD.MOV.U32 R74, RZ, RZ, R5 ;  /* 0x000000ffff4a7224 */ /* 0x000fe200078e0005 */
[----:B------:R-:W-:Y:S01]  /*6960*/  MOV R72, 0x69b0 ;  /* 0x000069b000487802 */ /* 0x000fe20000000f00 */
[----:B------:R-:W-:Y:S02]  /*6970*/  IMAD.MOV.U32 R75, RZ, RZ, 0x8 ;  /* 0x00000008ff4b7424 */ /* 0x000fe400078e00ff */
[----:B------:R-:W-:Y:S02]  /*6980*/  IMAD.MOV.U32 R76, RZ, RZ, 0x1f ;  /* 0x0000001fff4c7424 */ /* 0x000fe400078e00ff */
[----:B------:R-:W-:Y:S02]  /*6990*/  IMAD.MOV.U32 R77, RZ, RZ, -0x1 ;  /* 0xffffffffff4d7424 */ /* 0x000fe400078e00ff */
[----:B01-34-:R-:W-:Y:S05]  /*69a0*/  CALL.REL.NOINC `($__internal_13_$__cuda_sm70_shflsync_bfly_p) ;  /* 0x0000010000007944 */ /* 0x01bfea0003c00000 */
[----:B-1----:R-:W-:Y:S01]  /*69b0*/  FMNMX.FTZ R3, R5, R74, !PT ;  /* 0x0000004a05037209 */ /* 0x002fe20007810000 */
[----:B0-----:R-:W-:Y:S01]  /*69c0*/  IMAD.MOV.U32 R75, RZ, RZ, 0x4 ;  /* 0x00000004ff4b7424 */ /* 0x001fe200078e00ff */
[----:B------:R-:W-:Y:S01]  /*69d0*/  MOV R72, 0x6a20 ;  /* 0x00006a2000487802 */ /* 0x000fe20000000f00 */
[----:B------:R-:W-:-:S02]  /*69e0*/  IMAD.MOV.U32 R76, RZ, RZ, 0x1f ;  /* 0x0000001fff4c7424 */ /* 0x000fc400078e00ff */
[----:B------:R-:W-:Y:S02]  /*69f0*/  IMAD.MOV.U32 R77, RZ, RZ, -0x1 ;  /* 0xffffffffff4d7424 */ /* 0x000fe400078e00ff */
[----:B------:R-:W-:Y:S02]  /*6a00*/  IMAD.MOV.U32 R74, RZ, RZ, R3 ;  /* 0x000000ffff4a7224 */ /* 0x000fe400078e0003 */
[----:B------:R-:W-:Y:S05]  /*6a10*/  CALL.REL.NOINC `($__internal_13_$__cuda_sm70_shflsync_bfly_p) ;  /* 0x0000009000007944 */ /* 0x000fea0003c00000 */
[----:B-1----:R-:W-:Y:S01]  /*6a20*/  FMNMX.FTZ R3, R3, R74, !PT ;  /* 0x0000004a03037209 */ /* 0x002fe20007810000 */
[----:B0-----:R-:W-:Y:S01]  /*6a30*/  IMAD.MOV.U32 R75, RZ, RZ, 0x2 ;  /* 0x00000002ff4b7424 */ /* 0x001fe200078e00ff */
[----:B------:R-:W-:Y:S01]  /*6a40*/  MOV R72, 0x6a90 ;  /* 0x00006a9000487802 */ /* 0x000fe20000000f00 */
[----:B------:R-:W-:Y:S02]  /*6a50*/  IMAD.MOV.U32 R76, RZ, RZ, 0x1f ;  /* 0x0000001fff4c7424 */ /* 0x000fe400078e00ff */
[----:B------:R-:W-:Y:S02]  /*6a60*/  IMAD.MOV.U32 R77, RZ, RZ, -0x1 ;  /* 0xffffffffff4d7424 */ /* 0x000fe400078e00ff */
[----:B------:R-:W-:Y:S02]  /*6a70*/  IMAD.MOV.U32 R74, RZ, RZ, R3 ;  /* 0x000000ffff4a7224 */ /* 0x000fe400078e0003 */
[----:B------:R-:W-:Y:S05]  /*6a80*/  CALL.REL.NOINC `($__internal_13_$__cuda_sm70_shflsync_bfly_p) ;  /* 0x0000002000007944 */ /* 0x000fea0003c00000 */
[----:B-1----:R-:W-:Y:S01]  /*6a90*/  IMAD.MOV.U32 R4, RZ, RZ, R74 ;  /* 0x000000ffff047224 */ /* 0x002fe200078e004a */
[----:B0-----:R-:W-:Y:S05]  /*6aa0*/  BRA `(.L_x_2368) ;  /* 0xffffccb000007947 */ /* 0x001fea000383ffff */
        .weak           $__internal_13_$__cuda_sm70_shflsync_bfly_p
        .type           $__internal_13_$__cuda_sm70_shflsync_bfly_p,@function
        .size           $__internal_13_$__cuda_sm70_shflsync_bfly_p,(.L_x_3264 - $__internal_13_$__cuda_sm70_shflsync_bfly_p)
$__internal_13_$__cuda_sm70_shflsync_bfly_p:
[----:B------:R-:W-:Y:S01]  /*6ab0*/  IMAD.MOV.U32 R73, RZ, RZ, 0x0 ;  /* 0x00000000ff497424 */ /* 0x000fe200078e00ff */
[----:B------:R-:W-:Y:S04]  /*6ac0*/  WARPSYNC R77 ;  /* 0x0000004d00007348 */ /* 0x000fe80003800000 */
[----:B------:R0:W1:Y:S01]  /*6ad0*/  SHFL.BFLY PT, R74, R74, R75, R76 ;  /* 0x0c00004b4a4a7389 */ /* 0x00006200000e004c */
[----:B------:R-:W-:Y:S05]  /*6ae0*/  RET.REL.NODEC R72 `(_ZN4mmha33masked_multihead_attention_kernelItLi96ELi128ELi2ELi16ELi128ELb0ELb1EEEv26Multihead_attention_paramsIT_XT5_EE) ;  /* 0xffff951048007950 */ /* 0x000fea0003c3ffff */
.L_x_2369:
        /* <DEDUP_REMOVED lines=9> */
.L_x_3264:


//--------------------- .text._ZN4mmha33masked_multihead_attention_kernelItLi96ELi128ELi4ELi16ELi64ELb0ELb1EEEv26Multihead_attention_paramsIT_XT5_EE --------------------------
	.section	.text._ZN4mmha33masked_multihead_attention_kernelItLi96ELi128ELi4ELi16ELi64ELb0ELb1EEEv26Multihead_attention_paramsIT_XT5_EE,"ax",@progbits
	.sectioninfo	@"SHI_REGISTERS=57"
	.align	128
        .global         _ZN4mmha33masked_multihead_attention_kernelItLi96ELi128ELi4ELi16ELi64ELb0ELb1EEEv26Multihead_attention_paramsIT_XT5_EE
        .type           _ZN4mmha33masked_multihead_attention_kernelItLi96ELi128ELi4ELi16ELi64ELb0ELb1EEEv26Multihead_attention_paramsIT_XT5_EE,@function
        .size           _ZN4mmha33masked_multihead_attention_kernelItLi96ELi128ELi4ELi16ELi64ELb0ELb1EEEv26Multihead_attention_paramsIT_XT5_EE,(.L_x_3265 - _ZN4mmha33masked_multihead_attention_kernelItLi96ELi128ELi4ELi16ELi64ELb0ELb1EEEv26Multihead_attention_paramsIT_XT5_EE)
        .other          _ZN4mmha33masked_multihead_attention_kernelItLi96ELi128ELi4ELi16ELi64ELb0ELb1EEEv26Multihead_attention_paramsIT_XT5_EE,@"STO_CUDA_ENTRY STV_DEFAULT"
_ZN4mmha33masked_multihead_attention_kernelItLi96ELi128ELi4ELi16ELi64ELb0ELb1EEEv26Multihead_attention_paramsIT_XT5_EE:
.text._ZN4mmha33masked_multihead_attention_kernelItLi96ELi128ELi4ELi16ELi64ELb0ELb1EEEv26Multihead_attention_paramsIT_XT5_EE:
        /* <DEDUP_REMOVED lines=14> */
.L_x_2370:
[----:B------:R-:W-:Y:S01]  /*00e0*/  IABS R4, c[0x0][0x1d0] ;  /* 0x0000740000047a13 */ /* 0x000fe20000000000 */
[----:B------:R-:W1:Y:S01]  /*00f0*/  S2R R3, SR_CTAID.Y ;  /* 0x0000000000037919 */ /* 0x000e620000002600 */
[----:B------:R-:W-:Y:S02]  /*0100*/  ULDC.64 UR8, c[0x0][0x280] ;  /* 0x0000a00000087ab9 */ /* 0x000fe40000000a00 */
[----:B------:R-:W2:Y:S01]  /*0110*/  R2UR UR11, R4 ;  /* 0x00000000040b73c2 */ /* 0x000ea200000e0000 */
[----:B------:R-:W-:-:S04]  /*0120*/  UISETP.NE.U32.AND UP0, UPT, URZ, UR8, UPT ;  /* 0x000000083f00728c */ /* 0x000fc8000bf05070 */
        /* <DEDUP_REMOVED lines=28> */
[----:B------:R-:W-:Y:S02]  /*02f0*/  ULDC.64 UR10, c[0x0][0x240] ;  /* 0x00009000000a7ab9 */ /* 0x000fe40000000a00 */
[----:B------:R-:W-:Y:S02]  /*0300*/  UISETP.NE.U32.AND UP1, UPT, URZ, UR10, UPT ;  /* 0x0000000a3f00728c */ /* 0x000fe4000bf25070 */
[----:B------:R-:W-:-:S02]  /*0310*/  UISETP.GE.AND UP3, UPT, UR4, URZ, UPT ;  /* 0x0000003f0400728c */ /* 0x000fc4000bf66270 */
        /* <DEDUP_REMOVED lines=20> */
[----:B------:R-:W5:Y:S01]  /*0460*/  S2R R16, SR_TID.X ;  /* 0x0000000000107919 */ /* 0x000f620000002100 */
[----:B-1----:R-:W-:Y:S02]  /*0470*/  IMAD.MOV.U32 R4, RZ, RZ, RZ ;  /* 0x000000ffff047224 */ /* 0x002fe400078e00ff */
[----:B0-----:R-:W-:-:S04]  /*0480*/  IMAD.MOV R2, RZ, RZ, -R5 ;  /* 0x000000ffff027224 */ /* 0x001fc800078e0a05 */
[----:B------:R-:W-:-:S04]  /*0490*/  IMAD R7, R2, R13, RZ ;  /* 0x0000000d02077224 */ /* 0x000fc800078e02ff */
[----:B------:R-:W-:Y:S01]  /*04a0*/  IMAD.HI.U32 R5, R5, R7, R4 ;  /* 0x0000000705057227 */ /* 0x000fe200078e0004 */
[----:B------:R-:W-:Y:S02]  /*04b0*/  UMOV UR40, URZ ;  /* 0x0000003f00287c82 */ /* 0x000fe40008000000 */
[----:B------:R-:W-:Y:S02]  /*04c0*/  ULDC UR44, c[0x0][0x1d8] ;  /* 0x00007600002c7ab9 */ /* 0x000fe40000000800 */
[----:B----4-:R-:W-:Y:S02]  /*04d0*/  UIMAD UR44, UR6, UR44, UR48 ;  /* 0x0000002c062c72a4 */ /* 0x010fe4000f8e0230 */
[----:B------:R-:W-:Y:S02]  /*04e0*/  UIMAD UR5, UR48, 0x60, URZ ;  /* 0x00000060300578a4 */ /* 0x000fe4000f8e023f */
[----:B------:R-:W-:Y:S02]  /*04f0*/  ULDC UR43, c[0x0][0x1c8] ;  /* 0x00007200002b7ab9 */ /* 0x000fe40000000800 */
[----:B------:R-:W-:-:S02]  /*0500*/  UMOV UR8, 0x1 ;  /* 0x0000000100087882 */ /* 0x000fc40000000000 */
[----:B------:R-:W-:Y:S01]  /*0510*/  UIMAD UR44, UR44, 0x60, URZ ;  /* 0x000000602c2c78a4 */ /* 0x000fe2000f8e023f */
[----:B-----5:R-:W-:Y:S01]  /*0520*/  IMAD.SHL.U32 R0, R16, 0x4, RZ ;  /* 0x0000000410007824 */ /* 0x020fe200078e00ff */
[----:B------:R-:W-:Y:S01]  /*0530*/  UIMAD UR47, UR6, UR9, URZ ;  /* 0x00000009062f72a4 */ /* 0x000fe2000f8e023f */
[----:B------:R-:W-:Y:S01]  /*0540*/  BSSY B0, `(.L_x_2371) ;  /* 0x0000034000007945 */ /* 0x000fe20003800000 */
        /* <DEDUP_REMOVED lines=17> */
[----:B------:R-:W-:Y:S02]  /*0660*/  ISETP.LE.AND P0, PT, RZ, UR45, PT ;  /* 0x0000002dff007c0c */ /* 0x000fe4000bf03270 */
[----:B------:R-:W-:Y:S02]  /*0670*/  ISETP.GT.U32.AND P2, PT, R13, R2, PT ;  /* 0x000000020d00720c */ /* 0x000fe40003f44070 */
[----:B------:R-:W-:Y:S01]  /*0680*/  IADD3 R8, R0, UR43, RZ ;  /* 0x0000002b00087c10 */ /* 0x000fe2000fffe0ff */
[----:B--2---:R0:W1:Y:S01]  /*0690*/  @P1 R2UR UR40, R3 ;  /* 0x00000000032813c2 */ /* 0x00406200000e0000 */
[----:B------:R-:W-:-:S02]  /*06a0*/  ISETP.GE.AND P1, PT, R16, 0x18, PT ;  /* 0x000000181000780c */ /* 0x000fc40003f26270 */
[----:B0-----:R-:W-:-:S11]  /*06b0*/  IADD3 R3, R0, UR5, RZ ;  /* 0x0000000500037c10 */ /* 0x001fd6000fffe0ff */
[----:B------:R-:W-:Y:S02]  /*06c0*/  @P1 IMAD.MOV.U32 R5, RZ, RZ, RZ ;  /* 0x000000ffff051224 */ /* 0x000fe400078e00ff */
[----:B------:R-:W-:Y:S01]  /*06d0*/  @P1 IMAD.MOV.U32 R4, RZ, RZ, RZ ;  /* 0x000000ffff041224 */ /* 0x000fe200078e00ff */
[----:B------:R-:W-:Y:S05]  /*06e0*/  @P1 BRA `(.L_x_2372) ;  /* 0x0000019000001947 */ /* 0x000fea0003800000 */
[----:B------:R-:W-:-:S05]  /*06f0*/  IMAD.MOV.U32 R5, RZ, RZ, 0x2 ;  /* 0x00000002ff057424 */ /* 0x000fca00078e00ff */
[----:B------:R-:W-:-:S13]  /*0700*/  ISETP.NE.AND P1, PT, R5, c[0x0][0x258], PT ;  /* 0x0000960005007a0c */ /* 0x000fda0003f25270 */
[----:B------:R-:W-:-:S06]  /*0710*/  @P1 IMAD.WIDE R4, R8, R5, c[0x0][0x168] ;  /* 0x00005a0008041625 */ /* 0x000fcc00078e0205 */
[----:B------:R-:W5:Y:S01]  /*0720*/  @P1 LDG.E.64 R4, [R4.64] ;  /* 0x0000002404041981 */ /* 0x000f62000c1e1b00 */
[----:B------:R-:W-:Y:S05]  /*0730*/  @P1 BRA `(.L_x_2372) ;  /* 0x0000014000001947 */ /* 0x000fea0003800000 */
[----:B------:R-:W-:-:S04]  /*0740*/  IADD3 R6, P1, R8, c[0x0][0x168], RZ ;  /* 0x00005a0008067a10 */ /* 0x000fc80007f3e0ff */
[----:B------:R-:W-:-:S05]  /*0750*/  LEA.HI.X.SX32 R7, R8, c[0x0][0x16c], 0x1, P1 ;  /* 0x00005b0008077a11 */ /* 0x000fca00008f0eff */
[----:B------:R-:W2:Y:S01]  /*0760*/  LDG.E R6, [R6.64] ;  /* 0x0000002406067981 */ /* 0x000ea2000c1e1900 */
[----:B-----5:R-:W-:Y:S02]  /*0770*/  IMAD.MOV.U32 R4, RZ, RZ, c[0x0][0x248] ;  /* 0x00009200ff047624 */ /* 0x020fe400078e00ff */
        /* <DEDUP_REMOVED lines=16> */
.L_x_2372:
[----:B------:R-:W-:Y:S05]  /*0880*/  BSYNC B0 ;  /* 0x0000000000007941 */ /* 0x000fea0003800000 */
.L_x_2371:
        /* <DEDUP_REMOVED lines=17> */
[----:B------:R-:W-:-:S05]  /*09a0*/  IMAD.WIDE R6, R8, R17, c[0x0][0x178] ;  /* 0x00005e0008067625 */ /* 0x000fca00078e0211 */
[----:B------:R0:W5:Y:S01]  /*09b0*/  LDG.E.64 R22, [R6.64] ;  /* 0x0000002406167981 */ /* 0x000162000c1e1b00 */
[----:B------:R-:W-:Y:S05]  /*09c0*/  BRA `(.L_x_2375) ;  /* 0x0000014000007947 */ /* 0x000fea0003800000 */
.L_x_2374:
[----:B------:R-:W-:-:S04]  /*09d0*/  IADD3 R6, P0, R8, c[0x0][0x178], RZ ;  /* 0x00005e0008067a10 */ /* 0x000fc80007f1e0ff */
        /* <DEDUP_REMOVED lines=19> */
.L_x_2375:
[----:B------:R-:W-:Y:S05]  /*0b10*/  BSYNC B0 ;  /* 0x0000000000007941 */ /* 0x000fea0003800000 */
.L_x_2373:
[----:B------:R-:W-:Y:S01]  /*0b20*/  ULDC.64 UR4, c[0x0][0x1f8] ;  /* 0x00007e0000047ab9 */ /* 0x000fe20000000a00 */
[C---:B------:R-:W-:Y:S01]  /*0b30*/  ISETP.GT.AND P1, PT, R16.reuse, 0x1f, PT ;  /* 0x0000001f1000780c */ /* 0x040fe20003f24270 */
[----:B------:R-:W-:Y:S01]  /*0b40*/  UISETP.NE.U32.AND UP0, UPT, URZ, UR4, UPT ;  /* 0x000000043f00728c */ /* 0x000fe2000bf05070 */
[----:B------:R-:W-:Y:S02]  /*0b50*/  ISETP.EQ.U32.AND P0, PT, RZ, c[0x0][0x240], PT ;  /* 0x00009000ff007a0c */ /* 0x000fe40003f02070 */
[----:B0-----:R-:W-:Y:S01]  /*0b60*/  P2R R6, PR, RZ, 0x2 ;  /* 0x00000002ff067803 */ /* 0x001fe20000000000 */
[----:B------:R-:W-:Y:S01]  /*0b70*/  UISETP.NE.AND.EX UP0, UPT, URZ, UR5, UPT, UP0 ;  /* 0x000000053f00728c */ /* 0x000fe2000bf05300 */
[----:B------:R-:W-:Y:S02]  /*0b80*/  ISETP.EQ.OR.EX P0, PT, RZ, c[0x0][0x244], P1, P0 ;  /* 0x00009100ff007a0c */ /* 0x000fe40000f02700 */
[----:B------:R-:W-:Y:S01]  /*0b90*/  ISETP.GT.AND P4, PT, R16, 0x17, PT ;  /* 0x000000171000780c */ /* 0x000fe20003f84270 */
[----:B------:R-:W-:Y:S01]  /*0ba0*/  ULDC.64 UR4, c[0x0][0x1f8] ;  /* 0x00007e0000047ab9 */ /* 0x000fe20000000a00 */
[----:B------:R-:W-:-:S02]  /*0bb0*/  ISETP.EQ.U32.AND P1, PT, RZ, c[0x0][0x180], PT ;  /* 0x00006000ff007a0c */ /* 0x000fc40003f22070 */
        /* <DEDUP_REMOVED lines=9> */
[----:B------:R-:W-:Y:S01]  /*0c50*/  P2R R6, PR, RZ, 0x10 ;  /* 0x00000010ff067803 */ /* 0x000fe20000000000 */
[----:B------:R-:W-:Y:S01]  /*0c60*/  IMAD.U32 R12, RZ, RZ, UR6 ;  /* 0x00000006ff0c7e24 */ /* 0x000fe2000f8e00ff */
[----:B-1----:R-:W-:Y:S01]  /*0c70*/  @!UP0 UIMAD UR4, UR40, UR4, UR48 ;  /* 0x00000004280482a4 */ /* 0x002fe2000f8e0230 */
[----:B------:R-:W-:-:S02]  /*0c80*/  IMAD.U32 R13, RZ, RZ, UR7 ;  /* 0x00000007ff0d7e24 */ /* 0x000fc4000f8e00ff */
[----:B------:R-:W-:-:S03]  /*0c90*/  @!P1 IMAD.WIDE R8, R3, R17, c[0x0][0x180] ;  /* 0x0000600003089625 */ /* 0x000fc600078e0211 */
[----:B------:R-:W2:Y:S01]  /*0ca0*/  @P3 LDG.E R12, [R12.64] ;  /* 0x000000240c0c3981 */ /* 0x000ea2000c1e1900 */
[----:B------:R-:W-:Y:S01]  /*0cb0*/  IMAD.U32 R7, RZ, RZ, UR4 ;  /* 0x00000004ff077e24 */ /* 0x000fe2000f8e00ff */
[----:B------:R-:W-:Y:S02]  /*0cc0*/  CS2R R24, SRZ ;  /* 0x0000000000187805 */ /* 0x000fe4000001ff00 */
[----:B------:R-:W3:Y:S01]  /*0cd0*/  @!P1 LDG.E.64 R14, [R8.64] ;  /* 0x00000024080e9981 */ /* 0x000ee2000c1e1b00 */
[----:B------:R-:W-:Y:S02]  /*0ce0*/  @!P0 IMAD R10, R7, 0x60, R0 ;  /* 0x00000060070a8824 */ /* 0x000fe400078e0200 */
[----:B------:R-:W-:-:S04]  /*0cf0*/  @!P2 IMAD.WIDE R6, R3, R17, c[0x0][0x170] ;  /* 0x00005c000306a625 */ /* 0x000fc800078e0211 */
[----:B------:R-:W-:Y:S01]  /*0d00*/  @!P0 IMAD.WIDE R10, R10, R17, c[0x0][0x230] ;  /* 0x00008c000a0a8625 */ /* 0x000fe200078e0211 */
[----:B------:R-:W4:Y:S05]  /*0d10*/  @!P2 LDG.E.64 R24, [R6.64] ;  /* 0x000000240618a981 */ /* 0x000f2a000c1e1b00 */
[----:B------:R-:W4:Y:S01]  /*0d20*/  @!P0 LDG.E.64 R10, [R10.64] ;  /* 0x000000240a0a8981 */ /* 0x000f22000c1e1b00 */
[----:B------:R-:W-:Y:S02]  /*0d30*/  ULDC.U8 UR4, c[0x0][0x1e4] ;  /* 0x0000790000047ab9 */ /* 0x000fe40000000000 */
[----:B------:R-:W-:Y:S02]  /*0d40*/  UISETP.NE.AND UP0, UPT, UR4, URZ, UPT ;  /* 0x0000003f0400728c */ /* 0x000fe4000bf05270 */
[----:B------:R-:W-:-:S04]  /*0d50*/  UMOV UR41, URZ ;  /* 0x0000003f00297c82 */ /* 0x000fc80008000000 */
        /* <DEDUP_REMOVED lines=70> */
.L_x_2378:
        /* <DEDUP_REMOVED lines=87> */
.L_x_2382:
[----:B------:R-:W-:Y:S05]  /*1730*/  BSYNC B1 ;  /* 0x0000000000017941 */ /* 0x000fea0003800000 */
.L_x_2381:
        /* <DEDUP_REMOVED lines=8> */
.L_x_2380:
[----:B------:R-:W-:Y:S05]  /*17c0*/  BSYNC B0 ;  /* 0x0000000000007941 */ /* 0x000fea0003800000 */
.L_x_2379:
[----:B------:R-:W-:Y:S06]  /*17d0*/  BAR.SYNC.DEFER_BLOCKING 0x0 ;  /* 0x0000000000007b1d */ /* 0x000fec0000010000 */
[----:B0-----:R0:W3:Y:S04]  /*17e0*/  @P6 LDS.64 R24, [R0] ;  /* 0x0000000000186984 */ /* 0x0010e80000000a00 */
[----:B------:R0:W4:Y:S04]  /*17f0*/  @P6 LDS.64 R22, [R3] ;  /* 0x0000000003166984 */ /* 0x0001280000000a00 */
[----:B------:R-:W-:Y:S06]  /*1800*/  BAR.SYNC.DEFER_BLOCKING 0x0 ;  /* 0x0000000000007b1d */ /* 0x000fec0000010000 */
[----:B------:R-:W-:Y:S05]  /*1810*/  BRA `(.L_x_2377) ;  /* 0x0000036000007947 */ /* 0x000fea0003800000 */
.L_x_2376:
        /* <DEDUP_REMOVED lines=53> */
.L_x_2383:
[----:B------:R-:W-:Y:S05]  /*1b70*/  BSYNC B0 ;  /* 0x0000000000007941 */ /* 0x000fea0003800000 */
.L_x_2377:
[----:B0-----:R-:W-:Y:S01]  /*1b80*/  ISETP.GT.AND P0, PT, R16, 0x1f, PT ;  /* 0x0000001f1000780c */ /* 0x001fe20003f04270 */
[----:B------:R-:W-:Y:S01]  /*1b90*/  BSSY B0, `(.L_x_2384) ;  /* 0x0000025000007945 */ /* 0x000fe20003800000 */
[----:B------:R-:W-:-:S11]  /*1ba0*/  IMAD.MOV.U32 R0, RZ, RZ, RZ ;  /* 0x000000ffff007224 */ /* 0x000fd600078e00ff */
[----:B------:R-:W-:Y:S05]  /*1bb0*/  @P0 BRA `(.L_x_2385) ;  /* 0x0000022000000947 */ /* 0x000fea0003800000 */
[----:B---3--:R0:W-:Y:S01]  /*1bc0*/  STS.64 [R16.X8+0x10], R24 ;  /* 0x0000101810007388 */ /* 0x0081e20000008a00 */
[----:B----4-:R-:W-:Y:S01]  /*1bd0*/  HMUL2 R11, R25, R23 ;  /* 0x00000017190b7232 */ /* 0x010fe20000000000 */
[----:B------:R-:W-:Y:S01]  /*1be0*/  ISETP.GT.AND P0, PT, R16, 0x17, PT ;  /* 0x000000171000780c */ /* 0x000fe20003f04270 */
[----:B------:R-:W-:Y:S04]  /*1bf0*/  BSSY B1, `(.L_x_2386) ;  /* 0x0000011000017945 */ /* 0x000fe80003800000 */
[----:B------:R-:W-:-:S10]  /*1c00*/  HFMA2.MMA R11, R24, R22, R11 ;  /* 0x00000016180b7235 */ /* 0x000fd4000000000b */
[--C-:B--2---:R-:W-:Y:S02]  /*1c10*/  HADD2.F32 R6, -RZ, R11.reuse.H0_H0 ;  /* 0x2000000bff067230 */ /* 0x104fe40000004100 */
        /* <DEDUP_REMOVED lines=14> */
.L_x_2387:
[----:B0-----:R-:W-:Y:S05]  /*1d00*/  BSYNC B1 ;  /* 0x0000000000017941 */ /* 0x001fea0003800000 */
.L_x_2386:
[----:B------:R-:W-:Y:S01]  /*1d10*/  FADD.FTZ R11, R6, R11 ;  /* 0x0000000b060b7221 */ /* 0x000fe20000010000 */
[----:B------:R-:W-:Y:S05]  /*1d20*/  BRA.DIV ~URZ, `(.L_x_2388) ;  /* 0x000044e27f007947 */ /* 0x000fea000b800000 */
[----:B------:R0:W2:Y:S02]  /*1d30*/  SHFL.BFLY PT, R0, R11, 0x10, 0x1f ;  /* 0x0e001f000b007f89 */ /* 0x0000a400000e0000 */
.L_x_2439:
        /* <DEDUP_REMOVED lines=9> */
.L_x_2440:
[----:B--2---:R-:W-:Y:S02]  /*1dd0*/  FADD.FTZ R0, R5, R4 ;  /* 0x0000000405007221 */ /* 0x004fe40000010000 */
.L_x_2385:
[----:B------:R-:W-:Y:S05]  /*1de0*/  BSYNC B0 ;  /* 0x0000000000007941 */ /* 0x000fea0003800000 */
.L_x_2384:
[----:B------:R-:W-:-:S13]  /*1df0*/  ISETP.NE.AND P0, PT, R16, RZ, PT ;  /* 0x000000ff1000720c */ /* 0x000fda0003f05270 */
[----:B------:R-:W-:Y:S01]  /*1e00*/  @P0 IMAD.MOV.U32 R3, RZ, RZ, -0x800001 ;  /* 0xff7fffffff030424 */ /* 0x000fe200078e00ff */
[----:B------:R-:W-:Y:S05]  /*1e10*/  @P0 BRA `(.L_x_2390) ;  /* 0x0000013000000947 */ /* 0x000fea0003800000 */
[----:B------:R-:W-:Y:S01]  /*1e20*/  ISETP.NE.U32.AND P0, PT, RZ, c[0x0][0x218], PT ;  /* 0x00008600ff007a0c */ /* 0x000fe20003f05070 */
[----:B------:R-:W-:Y:S01]  /*1e30*/  UIADD3 UR4, -UR42, UR45, URZ ;  /* 0x0000002d2a047290 */ /* 0x000fe2000fffe13f */
[----:B------:R-:W-:Y:S02]  /*1e40*/  FMUL.FTZ R3, R0, c[0x0][0x1f0] ;  /* 0x00007c0000037a20 */ /* 0x000fe40000410000 */
[----:B------:R-:W-:-:S03]  /*1e50*/  ISETP.NE.AND.EX P0, PT, RZ, c[0x0][0x21c], PT, P0 ;  /* 0x00008700ff007a0c */ /* 0x000fc60003f05300 */
[----:B--2---:R-:W-:-:S10]  /*1e60*/  IMAD.U32 R6, RZ, RZ, UR4 ;  /* 0x00000004ff067e24 */ /* 0x004fd4000f8e00ff */
        /* <DEDUP_REMOVED lines=13> */
.L_x_2391:
[----:B------:R2:W-:Y:S02]  /*1f40*/  STS [R6.X4+0x110], R3 ;  /* 0x0001100306007388 */ /* 0x0005e40000004800 */
.L_x_2390:
[----:B------:R-:W-:Y:S02]  /*1f50*/  WARPSYNC 0xffffffff ;  /* 0xffffffff00007948 */ /* 0x000fe40003800000 */
[----:B------:R-:W-:Y:S01]  /*1f60*/  UIADD3 UR4, UR45, 0x7, -UR42 ;  /* 0x000000072d047890 */ /* 0x000fe2000fffe82a */
[----:B--2---:R-:W-:Y:S01]  /*1f70*/  SHF.R.S32.HI R5, RZ, 0x1f, R16 ;  /* 0x0000001fff057819 */ /* 0x004fe20000011410 */
[----:B------:R-:W-:Y:S02]  /*1f80*/  BAR.SYNC.DEFER_BLOCKING 0x0 ;  /* 0x0000000000007b1d */ /* 0x000fe40000010000 */
[----:B------:R-:W-:Y:S01]  /*1f90*/  USHF.R.S32.HI UR5, URZ, 0x1f, UR4 ;  /* 0x0000001f3f057899 */ /* 0x000fe20008011404 */
[----:B------:R-:W-:-:S03]  /*1fa0*/  LEA.HI R5, R5, R16, RZ, 0x2 ;  /* 0x0000001005057211 */ /* 0x000fc600078f10ff */
[----:B------:R-:W-:Y:S01]  /*1fb0*/  ULEA.HI UR5, UR5, UR4, URZ, 0x3 ;  /* 0x0000000405057291 */ /* 0x000fe2000f8f183f */
[----:B---3--:R-:W-:Y:S01]  /*1fc0*/  LEA.HI.SX32 R24, R5, UR42, 0x1e ;  /* 0x0000002a05187c11 */ /* 0x008fe2000f8ff2ff */
[----:B------:R-:W-:Y:S01]  /*1fd0*/  BSSY B0, `(.L_x_2392) ;  /* 0x0000153000007945 */ /* 0x000fe20003800000 */
        /* <DEDUP_REMOVED lines=8> */
[----:B------:R-:W-:Y:S02]  /*2060*/  IMAD.U32 R21, RZ, RZ, UR48 ;  /* 0x00000030ff157e24 */ /* 0x000fe4000f8e00ff */
[----:B----4-:R-:W-:Y:S02]  /*2070*/  IMAD.MOV.U32 R22, RZ, RZ, c[0x0][0x220] ;  /* 0x00008800ff167624 */ /* 0x010fe400078e00ff */
[----:B------:R-:W-:Y:S02]  /*2080*/  IMAD.IADD R0, R16, 0x1, -R5 ;  /* 0x0000000110007824 */ /* 0x000fe400078e0a05 */
[----:B------:R-:W-:Y:S02]  /*2090*/  IMAD R21, R21, R22, UR45 ;  /* 0x0000002d15157e24 */ /* 0x000fe4000f8e0216 */
[----:B------:R-:W-:Y:S01]  /*20a0*/  IMAD.U32 R27, RZ, RZ, UR46 ;  /* 0x0000002eff1b7e24 */ /* 0x000fe2000f8e00ff */
[----:B0-----:R0:W2:Y:S01]  /*20b0*/  LDS R4, [R0.X4+0x10] ;  /* 0x0000100000047984 */ /* 0x0010a20000004800 */
[----:B------:R-:W-:-:S02]  /*20c0*/  IMAD.SHL.U32 R22, R0, 0x2, RZ ;  /* 0x0000000200167824 */ /* 0x000fc400078e00ff */
[----:B------:R-:W-:Y:S01]  /*20d0*/  IMAD.MOV.U32 R23, RZ, RZ, c[0x0][0x1e8] ;  /* 0x00007a00ff177624 */ /* 0x000fe200078e00ff */
[----:B------:R0:W3:Y:S01]  /*20e0*/  LDS R5, [R0.X4+0x20] ;  /* 0x0000200000057984 */ /* 0x0000e20000004800 */
[----:B------:R-:W-:Y:S02]  /*20f0*/  IMAD R22, R27, c[0x0][0x1d4], R22 ;  /* 0x000075001b167a24 */ /* 0x000fe400078e0216 */
[----:B------:R-:W-:Y:S01]  /*2100*/  IMAD.MOV.U32 R30, RZ, RZ, 0x2 ;  /* 0x00000002ff1e7424 */ /* 0x000fe200078e00ff */
[----:B------:R0:W4:Y:S01]  /*2110*/  LDS R7, [R0.X4+0x30] ;  /* 0x0000300000077984 */ /* 0x0001220000004800 */
[----:B------:R-:W-:Y:S01]  /*2120*/  IMAD.U32 R31, RZ, RZ, UR48 ;  /* 0x00000030ff1f7e24 */ /* 0x000fe2000f8e00ff */
[----:B------:R-:W-:Y:S01]  /*2130*/  IADD3 R23, R23, c[0x0][0x210], RZ ;  /* 0x0000840017177a10 */ /* 0x000fe20007ffe0ff */
[----:B------:R-:W-:Y:S01]  /*2140*/  IMAD.MOV.U32 R25, RZ, RZ, c[0x0][0x1d4] ;  /* 0x00007500ff197624 */ /* 0x000fe200078e00ff */
[----:B------:R0:W1:Y:S01]  /*2150*/  LDS R6, [R0.X4+0x40] ;  /* 0x0000400000067984 */ /* 0x0000620000004800 */
[----:B------:R-:W-:Y:S01]  /*2160*/  IMAD.WIDE R30, R30, R31, c[0x0][0x228] ;  /* 0x00008a001e1e7625 */ /* 0x000fe200078e021f */
[----:B------:R-:W-:-:S02]  /*2170*/  SHF.R.S32.HI R26, RZ, 0x1f, R22 ;  /* 0x0000001fff1a7819 */ /* 0x000fc40000011416 */
[----:B------:R0:W0:Y:S01]  /*2180*/  LDS R8, [R0.X4+0x50] ;  /* 0x0000500000087984 */ /* 0x0000220000004800 */
[----:B------:R-:W-:-:S03]  /*2190*/  IMAD R25, R25, 0x60, RZ ;  /* 0x0000006019197824 */ /* 0x000fc600078e02ff */
        /* <DEDUP_REMOVED lines=10> */
[----:B-1234-:R0:W0:Y:S02]  /*2240*/  LDS R20, [R0.X4+0x100] ;  /* 0x0001000000147984 */ /* 0x01e0240000004800 */
.L_x_2398:
[----:B------:R-:W-:Y:S01]  /*2250*/  IABS R34, c[0x0][0x1d4] ;  /* 0x0000750000227a13 */ /* 0x000fe20000000000 */
[----:B------:R-:W-:Y:S01]  /*2260*/  IMAD.U32 R45, RZ, RZ, UR47 ;  /* 0x0000002fff2d7e24 */ /* 0x000fe2000f8e00ff */
[----:B------:R-:W-:-:S02]  /*2270*/  ISETP.NE.U32.AND P1, PT, RZ, c[0x0][0x200], PT ;  /* 0x00008000ff007a0c */ /* 0x000fc40003f25070 */
[----:B------:R-:W1:Y:S02]  /*2280*/  I2F.RP R35, R34 ;  /* 0x0000002200237306 */ /* 0x000e640000209400 */
[----:B------:R-:W-:-:S13]  /*2290*/  ISETP.NE.AND.EX P1, PT, RZ, c[0x0][0x204], PT, P1 ;  /* 0x00008100ff007a0c */ /* 0x000fda0003f25310 */
[----:B------:R-:W-:Y:S01]  /*22a0*/  @P1 IADD3 R36, P0, P2, R24, c[0x0][0x200], R45 ;  /* 0x0000800018241a10 */ /* 0x000fe20007a1e02d */
[----:B-1----:R-:W1:Y:S01]  /*22b0*/  MUFU.RCP R35, R35 ;  /* 0x0000002300237308 */ /* 0x002e620000001000 */
[----:B------:R-:W-:Y:S01]  /*22c0*/  IMAD.U32 R45, RZ, RZ, UR49 ;  /* 0x00000031ff2d7e24 */ /* 0x000fe2000f8e00ff */
[----:B------:R-:W-:Y:S02]  /*22d0*/  @P1 SHF.R.S32.HI R32, RZ, 0x1f, R24 ;  /* 0x0000001fff201819 */ /* 0x000fe40000011418 */
[----:B-1----:R-:W-:-:S06]  /*22e0*/  IADD3 R33, R35, 0xffffffe, RZ ;  /* 0x0ffffffe23217810 */ /* 0x002fcc0007ffe0ff */
[----:B------:R-:W1:Y:S02]  /*22f0*/  F2I.FTZ.U32.TRUNC.NTZ R33, R33 ;  /* 0x0000002100217305 */ /* 0x000e64000021f000 */
[----:B-1----:R-:W-:-:S04]  /*2300*/  IMAD.MOV R37, RZ, RZ, -R33 ;  /* 0x000000ffff257224 */ /* 0x002fc800078e0a21 */
[----:B------:R-:W-:Y:S01]  /*2310*/  IMAD R35, R37, R34, RZ ;  /* 0x0000002225237224 */ /* 0x000fe200078e02ff */
[----:B------:R-:W-:Y:S01]  /*2320*/  @P1 IADD3.X R37, R32, c[0x0][0x204], R45, P0, P2 ;  /* 0x0000810020251a10 */ /* 0x000fe200007e442d */
[----:B------:R-:W-:Y:S01]  /*2330*/  IMAD.MOV.U32 R32, RZ, RZ, RZ ;  /* 0x000000ffff207224 */ /* 0x000fe200078e00ff */
[----:B------:R-:W-:Y:S02]  /*2340*/  IABS R45, R24 ;  /* 0x00000018002d7213 */ /* 0x000fe40000000000 */
[----:B------:R-:W-:Y:S01]  /*2350*/  ISETP.GE.AND P2, PT, R24, RZ, PT ;  /* 0x000000ff1800720c */ /* 0x000fe20003f46270 */
[----:B------:R-:W-:Y:S01]  /*2360*/  IMAD.HI.U32 R32, R33, R35, R32 ;  /* 0x0000002321207227 */ /* 0x000fe200078e0020 */
[----:B------:R-:W2:Y:S05]  /*2370*/  @P1 LDG.E.U8 R36, [R36.64] ;  /* 0x0000002424241981 */ /* 0x000eaa000c1e1100 */
        /* <DEDUP_REMOVED lines=10> */
[----:B------:R-:W-:-:S04]  /*2420*/  IADD3 R33, P0, R45, UR47, RZ ;  /* 0x0000002f2d217c10 */ /* 0x000fc8000ff1e0ff */
[----:B------:R-:W-:Y:S02]  /*2430*/  LEA.HI.X.SX32 R34, R45, UR49, 0x1, P0 ;  /* 0x000000312d227c11 */ /* 0x000fe400080f0eff */
[----:B------:R-:W-:-:S04]  /*2440*/  LEA R32, P0, R33, c[0x0][0x1a8], 0x2 ;  /* 0x00006a0021207a11 */ /* 0x000fc800078010ff */
[----:B------:R-:W-:Y:S02]  /*2450*/  LEA.HI.X R33, R33, c[0x0][0x1ac], R34, 0x2, P0 ;  /* 0x00006b0021217a11 */ /* 0x000fe400000f1422 */
[----:B------:R-:W-:Y:S02]  /*2460*/  IADD3 R34, R45, c[0x0][0x1d4], RZ ;  /* 0x000075002d227a10 */ /* 0x000fe40007ffe0ff */
[----:B------:R-:W-:-:S03]  /*2470*/  ISETP.GE.AND P0, PT, R24, UR45, PT ;  /* 0x0000002d18007c0c */ /* 0x000fc6000bf06270 */
[----:B------:R-:W-:-:S05]  /*2480*/  IMAD.SHL.U32 R50, R34, 0x8, RZ ;  /* 0x0000000822327824 */ /* 0x000fca00078e00ff */
[----:B------:R-:W-:-:S13]  /*2490*/  ISETP.GE.OR P3, PT, R50, R25, P0 ;  /* 0x000000193200720c */ /* 0x000fda0000766670 */
[----:B------:R-:W3:Y:S01]  /*24a0*/  @!P3 LDG.E R35, [R32.64] ;  /* 0x000000242023b981 */ /* 0x000ee2000c1e1900 */
[----:B------:R-:W-:Y:S02]  /*24b0*/  IADD3 R52, R34, c[0x0][0x1d4], RZ ;  /* 0x0000750022347a10 */ /* 0x000fe40007ffe0ff */
[----:B--2---:R-:W-:Y:S02]  /*24c0*/  ISETP.NE.AND P1, PT, R36, RZ, P1 ;  /* 0x000000ff2400720c */ /* 0x004fe40000f25270 */
[----:B------:R-:W-:Y:S01]  /*24d0*/  IADD3 R36, R52, c[0x0][0x1d4], RZ ;  /* 0x0000750034247a10 */ /* 0x000fe20007ffe0ff */
[----:B---3--:R-:W-:-:S04]  /*24e0*/  @!P3 IMAD R35, R35, c[0x0][0x1d8], RZ ;  /* 0x000076002323ba24 */ /* 0x008fc800078e02ff */
[----:B------:R-:W-:-:S04]  /*24f0*/  @!P3 IMAD R35, R35, 0x60, RZ ;  /* 0x000000602323b824 */ /* 0x000fc800078e02ff */
[----:B------:R-:W-:-:S05]  /*2500*/  @!P3 IMAD R35, R35, c[0x0][0x1d4], R50 ;  /* 0x000075002323ba24 */ /* 0x000fca00078e0232 */
[----:B------:R-:W-:-:S04]  /*2510*/  @!P3 IADD3 R50, P2, R22, R35, RZ ;  /* 0x000000231632b210 */ /* 0x000fc80007f5e0ff */
[----:B------:R-:W-:Y:S02]  /*2520*/  @!P3 LEA.HI.X.SX32 R35, R35, R26, 0x1, P2 ;  /* 0x0000001a2323b211 */ /* 0x000fe400010f0eff */
[----:B------:R-:W-:-:S04]  /*2530*/  @!P3 LEA R34, P2, R50, c[0x0][0x198], 0x1 ;  /* 0x000066003222ba11 */ /* 0x000fc800078408ff */
[----:B------:R-:W-:Y:S01]  /*2540*/  @!P3 LEA.HI.X R35, R50, c[0x0][0x19c], R35, 0x1, P2 ;  /* 0x000067003223ba11 */ /* 0x000fe200010f0c23 */
[----:B------:R-:W-:-:S05]  /*2550*/  IMAD.SHL.U32 R50, R52, 0x8, RZ ;  /* 0x0000000834327824 */ /* 0x000fca00078e00ff */
[----:B------:R-:W-:Y:S01]  /*2560*/  ISETP.GE.OR P5, PT, R50, R25, P0 ;  /* 0x000000193200720c */ /* 0x000fe200007a6670 */
[----:B------:R-:W-:-:S05]  /*2570*/  IMAD.SHL.U32 R52, R36, 0x8, RZ ;  /* 0x0000000824347824 */ /* 0x000fca00078e00ff */
[----:B------:R-:W-:-:S07]  /*2580*/  ISETP.GE.OR P4, PT, R52, R25, P0 ;  /* 0x000000193400720c */ /* 0x000fce0000786670 */
[----:B------:R-:W2:Y:S06]  /*2590*/  @!P5 LDG.E R37, [R32.64] ;  /* 0x000000242025d981 */ /* 0x000eac000c1e1900 */
[----:B------:R-:W3:Y:S01]  /*25a0*/  @!P4 LDG.E R53, [R32.64] ;  /* 0x000000242035c981 */ /* 0x000ee2000c1e1900 */
[----:B------:R-:W-:-:S04]  /*25b0*/  ISETP.GE.AND P2, PT, R24, UR45, PT ;  /* 0x0000002d18007c0c */ /* 0x000fc8000bf46270 */
[----:B------:R-:W-:-:S06]  /*25c0*/  SEL R28, R28, RZ, P2 ;  /* 0x000000ff1c1c7207 */ /* 0x000fcc0001000000 */
[----:B------:R1:W4:Y:S01]  /*25d0*/  @!P3 LDG.E R28, [R34.64] ;  /* 0x00000024221cb981 */ /* 0x000322000c1e1900 */
[----:B0-----:R-:W-:Y:S01]  /*25e0*/  SEL R0, R0, RZ, P2 ;  /* 0x000000ff00007207 */ /* 0x001fe20001000000 */
[----:B--2---:R-:W-:-:S04]  /*25f0*/  @!P5 IMAD R37, R37, c[0x0][0x1d8], RZ ;  /* 0x000076002525da24 */ /* 0x004fc800078e02ff */
[----:B------:R-:W-:Y:S02]  /*2600*/  @!P5 IMAD R37, R37, 0x60, RZ ;  /* 0x000000602525d824 */ /* 0x000fe400078e02ff */
[----:B---3--:R-:W-:Y:S02]  /*2610*/  @!P4 IMAD R53, R53, c[0x0][0x1d8], RZ ;  /* 0x000076003535ca24 */ /* 0x008fe400078e02ff */
[----:B------:R-:W-:Y:S02]  /*2620*/  @!P5 IMAD R37, R37, c[0x0][0x1d4], R50 ;  /* 0x000075002525da24 */ /* 0x000fe400078e0232 */
[----:B------:R-:W-:-:S03]  /*2630*/  @!P4 IMAD R53, R53, 0x60, RZ ;  /* 0x000000603535c824 */ /* 0x000fc600078e02ff */
[----:B------:R-:W-:Y:S01]  /*2640*/  @!P5 IADD3 R50, P3, R22, R37, RZ ;  /* 0x000000251632d210 */ /* 0x000fe20007f7e0ff */
[----:B------:R-:W-:-:S03]  /*2650*/  @!P4 IMAD R53, R53, c[0x0][0x1d4], R52 ;  /* 0x000075003535ca24 */ /* 0x000fc600078e0234 */
[----:B------:R-:W-:Y:S02]  /*2660*/  @!P5 LEA.HI.X.SX32 R37, R37, R26, 0x1, P3 ;  /* 0x0000001a2525d211 */ /* 0x000fe400018f0eff */
[----:B------:R-:W-:-:S04]  /*2670*/  @!P5 LEA R36, P3, R50, c[0x0][0x198], 0x1 ;  /* 0x000066003224da11 */ /* 0x000fc800078608ff */
[----:B------:R-:W-:Y:S02]  /*2680*/  @!P5 LEA.HI.X R37, R50, c[0x0][0x19c], R37, 0x1, P3 ;  /* 0x000067003225da11 */ /* 0x000fe400018f0c25 */
[----:B-1----:R-:W-:-:S03]  /*2690*/  @!P4 IADD3 R35, P3, R22, R53, RZ ;  /* 0x000000351623c210 */ /* 0x002fc60007f7e0ff */
[----:B------:R0:W2:Y:S01]  /*26a0*/  @!P5 LDG.E R0, [R36.64] ;  /* 0x000000242400d981 */ /* 0x0000a2000c1e1900 */
[----:B------:R-:W-:Y:S02]  /*26b0*/  @!P4 LEA.HI.X.SX32 R50, R53, R26, 0x1, P3 ;  /* 0x0000001a3532c211 */ /* 0x000fe400018f0eff */
[----:B------:R-:W-:-:S04]  /*26c0*/  @!P4 LEA R34, P3, R35, c[0x0][0x198], 0x1 ;  /* 0x000066002322ca11 */ /* 0x000fc800078608ff */
[----:B------:R-:W-:Y:S01]  /*26d0*/  @!P4 LEA.HI.X R35, R35, c[0x0][0x19c], R50, 0x1, P3 ;  /* 0x000067002323ca11 */ /* 0x000fe200018f0c32 */
[----:B------:R-:W-:-:S04]  /*26e0*/  IMAD.MOV.U32 R50, RZ, RZ, c[0x0][0x1d4] ;  /* 0x00007500ff327624 */ /* 0x000fc800078e00ff */
[----:B------:R-:W-:-:S04]  /*26f0*/  IMAD R52, R50, 0x4, R45 ;  /* 0x0000000432347824 */ /* 0x000fc800078e022d */
[----:B------:R-:W-:-:S05]  /*2700*/  IMAD.SHL.U32 R54, R52, 0x8, RZ ;  /* 0x0000000834367824 */ /* 0x000fca00078e00ff */
[----:B------:R-:W-:-:S13]  /*2710*/  ISETP.GE.OR P3, PT, R54, R25, P0 ;  /* 0x000000193600720c */ /* 0x000fda0000766670 */
[----:B0-----:R-:W3:Y:S01]  /*2720*/  @!P3 LDG.E R36, [R32.64] ;  /* 0x000000242024b981 */ /* 0x001ee2000c1e1900 */
[----:B------:R-:W-:-:S06]  /*2730*/  SEL R51, R51, RZ, P2 ;  /* 0x000000ff33337207 */ /* 0x000fcc0001000000 */
[----:B------:R0:W5:Y:S01]  /*2740*/  @!P4 LDG.E R51, [R34.64] ;  /* 0x000000242233c981 */ /* 0x000162000c1e1900 */
[----:B------:R-:W-:Y:S01]  /*2750*/  SEL R27, R27, RZ, P2 ;  /* 0x000000ff1b1b7207 */ /* 0x000fe20001000000 */
[----:B---3--:R-:W-:-:S04]  /*2760*/  @!P3 IMAD R36, R36, c[0x0][0x1d8], RZ ;  /* 0x000076002424ba24 */ /* 0x008fc800078e02ff */
[----:B------:R-:W-:-:S04]  /*2770*/  @!P3 IMAD R37, R36, 0x60, RZ ;  /* 0x000000602425b824 */ /* 0x000fc800078e02ff */
[----:B------:R-:W-:-:S05]  /*2780*/  @!P3 IMAD R37, R37, c[0x0][0x1d4], R54 ;  /* 0x000075002525ba24 */ /* 0x000fca00078e0236 */
[----:B------:R-:W-:-:S04]  /*2790*/  @!P3 IADD3 R36, P4, R22, R37, RZ ;  /* 0x000000251624b210 */ /* 0x000fc80007f9e0ff */
[----:B------:R-:W-:Y:S02]  /*27a0*/  @!P3 LEA.HI.X.SX32 R37, R37, R26, 0x1, P4 ;  /* 0x0000001a2525b211 */ /* 0x000fe400020f0eff */
[----:B0-----:R-:W-:-:S04]  /*27b0*/  @!P3 LEA R34, P4, R36, c[0x0][0x198], 0x1 ;  /* 0x000066002422ba11 */ /* 0x001fc800078808ff */
[----:B------:R-:W-:Y:S02]  /*27c0*/  @!P3 LEA.HI.X R35, R36, c[0x0][0x19c], R37, 0x1, P4 ;  /* 0x000067002423ba11 */ /* 0x000fe400020f0c25 */
[----:B------:R-:W-:-:S03]  /*27d0*/  IADD3 R36, R52, c[0x0][0x1d4], RZ ;  /* 0x0000750034247a10 */ /* 0x000fc60007ffe0ff */
[----:B------:R0:W3:Y:S02]  /*27e0*/  @!P3 LDG.E R27, [R34.64] ;  /* 0x00000024221bb981 */ /* 0x0000e4000c1e1900 */
[----:B------:R-:W-:-:S05]  /*27f0*/  IMAD.SHL.U32 R52, R36, 0x8, RZ ;  /* 0x0000000824347824 */ /* 0x000fca00078e00ff */
[----:B------:R-:W-:-:S13]  /*2800*/  ISETP.GE.OR P3, PT, R52, R25, P0 ;  /* 0x000000193400720c */ /* 0x000fda0000766670 */
[----:B------:R-:W2:Y:S01]  /*2810*/  @!P3 LDG.E R37, [R32.64] ;  /* 0x000000242025b981 */ /* 0x000ea2000c1e1900 */
[----:B------:R-:W-:-:S05]  /*2820*/  IADD3 R36, R36, c[0x0][0x1d4], RZ ;  /* 0x0000750024247a10 */ /* 0x000fca0007ffe0ff */
[----:B------:R-:W-:Y:S02]  /*2830*/  IMAD.SHL.U32 R36, R36, 0x8, RZ ;  /* 0x0000000824247824 */ /* 0x000fe400078e00ff */
[----:B--2---:R-:W-:-:S04]  /*2840*/  @!P3 IMAD R37, R37, c[0x0][0x1d8], RZ ;  /* 0x000076002525ba24 */ /* 0x004fc800078e02ff */
[----:B------:R-:W-:-:S04]  /*2850*/  @!P3 IMAD R37, R37, 0x60, RZ ;  /* 0x000000602525b824 */ /* 0x000fc800078e02ff */
[----:B------:R-:W-:-:S05]  /*2860*/  @!P3 IMAD R37, R37, c[0x0][0x1d4], R52 ;  /* 0x000075002525ba24 */ /* 0x000fca00078e0234 */
[----:B------:R-:W-:-:S04]  /*2870*/  @!P3 IADD3 R52, P4, R22, R37, RZ ;  /* 0x000000251634b210 */ /* 0x000fc80007f9e0ff */
[----:B------:R-:W-:Y:S02]  /*2880*/  @!P3 LEA.HI.X.SX32 R37, R37, R26, 0x1, P4 ;  /* 0x0000001a2525b211 */ /* 0x000fe400020f0eff */
[----:B0-----:R-:W-:-:S04]  /*2890*/  @!P3 LEA R34, P4, R52, c[0x0][0x198], 0x1 ;  /* 0x000066003422ba11 */ /* 0x001fc800078808ff */
[----:B------:R-:W-:Y:S02]  /*28a0*/  @!P3 LEA.HI.X R35, R52, c[0x0][0x19c], R37, 0x1, P4 ;  /* 0x000067003423ba11 */ /* 0x000fe400020f0c25 */
[----:B------:R-:W-:-:S13]  /*28b0*/  ISETP.GE.OR P4, PT, R36, R25, P0 ;  /* 0x000000192400720c */ /* 0x000fda0000786670 */
[----:B------:R-:W2:Y:S01]  /*28c0*/  @!P4 LDG.E R37, [R32.64] ;  /* 0x000000242025c981 */ /* 0x000ea2000c1e1900 */
[----:B------:R-:W-:Y:S01]  /*28d0*/  SEL R38, R38, RZ, P2 ;  /* 0x000000ff26267207 */ /* 0x000fe20001000000 */
[----:B------:R-:W-:-:S05]  /*28e0*/  IMAD R53, R50, 0x7, R45 ;  /* 0x0000000732357824 */ /* 0x000fca00078e022d */
[----:B------:R0:W3:Y:S02]  /*28f0*/  @!P3 LDG.E R38, [R34.64] ;  /* 0x000000242226b981 */ /* 0x0000e4000c1e1900 */
[----:B0-----:R-:W-:Y:S02]  /*2900*/  IMAD.SHL.U32 R34, R53, 0x8, RZ ;  /* 0x0000000835227824 */ /* 0x001fe400078e00ff */
[----:B--2---:R-:W-:-:S04]  /*2910*/  @!P4 IMAD R37, R37, c[0x0][0x1d8], RZ ;  /* 0x000076002525ca24 */ /* 0x004fc800078e02ff */
[----:B------:R-:W-:-:S04]  /*2920*/  @!P4 IMAD R37, R37, 0x60, RZ ;  /* 0x000000602525c824 */ /* 0x000fc800078e02ff */
[----:B------:R-:W-:-:S05]  /*2930*/  @!P4 IMAD R37, R37, c[0x0][0x1d4], R36 ;  /* 0x000075002525ca24 */ /* 0x000fca00078e0224 */
[----:B------:R-:W-:-:S04]  /*2940*/  @!P4 IADD3 R52, P3, R22, R37, RZ ;  /* 0x000000251634c210 */ /* 0x000fc80007f7e0ff */
[----:B------:R-:W-:Y:S02]  /*2950*/  @!P4 LEA.HI.X.SX32 R37, R37, R26, 0x1, P3 ;  /* 0x0000001a2525c211 */ /* 0x000fe400018f0eff */
[----:B------:R-:W-:-:S04]  /*2960*/  @!P4 LEA R36, P3, R52, c[0x0][0x198], 0x1 ;  /* 0x000066003424ca11 */ /* 0x000fc800078608ff */
[----:B------:R-:W-:Y:S02]  /*2970*/  @!P4 LEA.HI.X R37, R52, c[0x0][0x19c], R37, 0x1, P3 ;  /* 0x000067003425ca11 */ /* 0x000fe400018f0c25 */
[----:B------:R-:W-:-:S13]  /*2980*/  ISETP.GE.OR P3, PT, R34, R25, P0 ;  /* 0x000000192200720c */ /* 0x000fda0000766670 */
[----:B------:R-:W2:Y:S01]  /*2990*/  @!P3 LDG.E R35, [R32.64] ;  /* 0x000000242023b981 */ /* 0x000ea2000c1e1900 */
[----:B------:R-:W-:-:S06]  /*29a0*/  SEL R29, R29, RZ, P2 ;  /* 0x000000ff1d1d7207 */ /* 0x000fcc0001000000 */
[----:B------:R0:W3:Y:S01]  /*29b0*/  @!P4 LDG.E R29, [R36.64] ;  /* 0x00000024241dc981 */ /* 0x0000e2000c1e1900 */
[----:B------:R-:W-:Y:S02]  /*29c0*/  SEL R40, R40, RZ, P2 ;  /* 0x000000ff28287207 */ /* 0x000fe40001000000 */
[----:B0-----:R-:W-:Y:S01]  /*29d0*/  IADD3 R36, R53, c[0x0][0x1d4], RZ ;  /* 0x0000750035247a10 */ /* 0x001fe20007ffe0ff */
[----:B--2---:R-:W-:-:S04]  /*29e0*/  @!P3 IMAD R35, R35, c[0x0][0x1d8], RZ ;  /* 0x000076002323ba24 */ /* 0x004fc800078e02ff */
[----:B------:R-:W-:-:S04]  /*29f0*/  @!P3 IMAD R35, R35, 0x60, RZ ;  /* 0x000000602323b824 */ /* 0x000fc800078e02ff */
[----:B------:R-:W-:-:S05]  /*2a00*/  @!P3 IMAD R35, R35, c[0x0][0x1d4], R34 ;  /* 0x000075002323ba24 */ /* 0x000fca00078e0222 */
[----:B------:R-:W-:-:S04]  /*2a10*/  @!P3 IADD3 R52, P4, R22, R35, RZ ;  /* 0x000000231634b210 */ /* 0x000fc80007f9e0ff */
[----:B------:R-:W-:Y:S02]  /*2a20*/  @!P3 LEA.HI.X.SX32 R35, R35, R26, 0x1, P4 ;  /* 0x0000001a2323b211 */ /* 0x000fe400020f0eff */
[----:B------:R-:W-:-:S04]  /*2a30*/  @!P3 LEA R34, P4, R52, c[0x0][0x198], 0x1 ;  /* 0x000066003422ba11 */ /* 0x000fc800078808ff */
[----:B------:R-:W-:Y:S01]  /*2a40*/  @!P3 LEA.HI.X R35, R52, c[0x0][0x19c], R35, 0x1, P4 ;  /* 0x000067003423ba11 */ /* 0x000fe200020f0c23 */
[----:B------:R-:W-:-:S04]  /*2a50*/  IMAD.SHL.U32 R52, R36, 0x8, RZ ;  /* 0x0000000824347824 */ /* 0x000fc800078e00ff */
[----:B------:R0:W2:Y:S01]  /*2a60*/  @!P3 LDG.E R40, [R34.64] ;  /* 0x000000242228b981 */ /* 0x0000a2000c1e1900 */
        /* <DEDUP_REMOVED lines=13> */
[----:B------:R-:W-:-:S06]  /*2b40*/  SEL R39, R39, RZ, P2 ;  /* 0x000000ff27277207 */ /* 0x000fcc0001000000 */
[----:B------:R0:W3:Y:S01]  /*2b50*/  @!P3 LDG.E R39, [R34.64] ;  /* 0x000000242227b981 */ /* 0x0000e2000c1e1900 */
[----:B--2---:R-:W-:-:S04]  /*2b60*/  @!P4 IMAD R37, R37, c[0x0][0x1d8], RZ ;  /* 0x000076002525ca24 */ /* 0x004fc800078e02ff */
[----:B------:R-:W-:-:S04]  /*2b70*/  @!P4 IMAD R37, R37, 0x60, RZ ;  /* 0x000000602525c824 */ /* 0x000fc800078e02ff */
[----:B------:R-:W-:-:S05]  /*2b80*/  @!P4 IMAD R37, R37, c[0x0][0x1d4], R36 ;  /* 0x000075002525ca24 */ /* 0x000fca00078e0224 */
[----:B------:R-:W-:-:S04]  /*2b90*/  @!P4 IADD3 R52, P3, R22, R37, RZ ;  /* 0x000000251634c210 */ /* 0x000fc80007f7e0ff */
[----:B------:R-:W-:Y:S02]  /*2ba0*/  @!P4 LEA.HI.X.SX32 R37, R37, R26, 0x1, P3 ;  /* 0x0000001a2525c211 */ /* 0x000fe400018f0eff */
[----:B------:R-:W-:-:S04]  /*2bb0*/  @!P4 LEA R36, P3, R52, c[0x0][0x198], 0x1 ;  /* 0x000066003424ca11 */ /* 0x000fc800078608ff */
[----:B------:R-:W-:Y:S01]  /*2bc0*/  @!P4 LEA.HI.X R37, R52, c[0x0][0x19c], R37, 0x1, P3 ;  /* 0x000067003425ca11 */ /* 0x000fe200018f0c25 */
[----:B------:R-:W-:-:S05]  /*2bd0*/  IMAD.SHL.U32 R52, R45, 0x8, RZ ;  /* 0x000000082d347824 */ /* 0x000fca00078e00ff */
[----:B------:R-:W-:-:S13]  /*2be0*/  ISETP.GE.OR P3, PT, R52, R25, P0 ;  /* 0x000000193400720c */ /* 0x000fda0000766670 */
[----:B0-----:R-:W2:Y:S01]  /*2bf0*/  @!P3 LDG.E R34, [R32.64] ;  /* 0x000000242022b981 */ /* 0x001ea2000c1e1900 */
[----:B------:R-:W-:-:S06]  /*2c00*/  SEL R42, R42, RZ, P2 ;  /* 0x000000ff2a2a7207 */ /* 0x000fcc0001000000 */
[----:B------:R0:W3:Y:S01]  /*2c10*/  @!P4 LDG.E R42, [R36.64] ;  /* 0x00000024242ac981 */ /* 0x0000e2000c1e1900 */
[----:B------:R-:W-:Y:S01]  /*2c20*/  SEL R41, R41, RZ, P2 ;  /* 0x000000ff29297207 */ /* 0x000fe20001000000 */
[----:B--2---:R-:W-:-:S04]  /*2c30*/  @!P3 IMAD R34, R34, c[0x0][0x1d8], RZ ;  /* 0x000076002222ba24 */ /* 0x004fc800078e02ff */
[----:B------:R-:W-:-:S04]  /*2c40*/  @!P3 IMAD R34, R34, 0x60, RZ ;  /* 0x000000602222b824 */ /* 0x000fc800078e02ff */
[----:B------:R-:W-:-:S05]  /*2c50*/  @!P3 IMAD R35, R34, c[0x0][0x1d4], R52 ;  /* 0x000075002223ba24 */ /* 0x000fca00078e0234 */
[----:B------:R-:W-:-:S04]  /*2c60*/  @!P3 IADD3 R52, P4, R22, R35, RZ ;  /* 0x000000231634b210 */ /* 0x000fc80007f9e0ff */
[----:B------:R-:W-:Y:S02]  /*2c70*/  @!P3 LEA.HI.X.SX32 R35, R35, R26, 0x1, P4 ;  /* 0x0000001a2323b211 */ /* 0x000fe400020f0eff */
[----:B------:R-:W-:-:S04]  /*2c80*/  @!P3 LEA R34, P4, R52, c[0x0][0x198], 0x1 ;  /* 0x000066003422ba11 */ /* 0x000fc800078808ff */
[----:B------:R-:W-:Y:S01]  /*2c90*/  @!P3 LEA.HI.X R35, R52, c[0x0][0x19c], R35, 0x1, P4 ;  /* 0x000067003423ba11 */ /* 0x000fe200020f0c23 */
[----:B------:R-:W-:-:S04]  /*2ca0*/  IMAD R52, R50, 0xa, R45 ;  /* 0x0000000a32347824 */ /* 0x000fc800078e022d */
[----:B0-----:R-:W-:Y:S01]  /*2cb0*/  IMAD.SHL.U32 R36, R52, 0x8, RZ ;  /* 0x0000000834247824 */ /* 0x001fe200078e00ff */
[----:B------:R0:W2:Y:S04]  /*2cc0*/  @!P3 LDG.E R41, [R34.64] ;  /* 0x000000242229b981 */ /* 0x0000a8000c1e1900 */
[----:B------:R-:W-:-:S13]  /*2cd0*/  ISETP.GE.OR P3, PT, R36, R25, P0 ;  /* 0x000000192400720c */ /* 0x000fda0000766670 */
[----:B------:R-:W2:Y:S01]  /*2ce0*/  @!P3 LDG.E R37, [R32.64] ;  /* 0x000000242025b981 */ /* 0x000ea2000c1e1900 */
[----:B------:R-:W-:Y:S01]  /*2cf0*/  IADD3 R52, R52, c[0x0][0x1d4], RZ ;  /* 0x0000750034347a10 */ /* 0x000fe20007ffe0ff */
[----:B------:R-:W-:-:S04]  /*2d00*/  IMAD R45, R50, 0xd, R45 ;  /* 0x0000000d322d7824 */ /* 0x000fc800078e022d */
        /* <DEDUP_REMOVED lines=13> */
[----:B------:R-:W-:Y:S01]  /*2de0*/  @!P4 IMAD R37, R36, 0x60, RZ ;  /* 0x000000602425c824 */ /* 0x000fe200078e02ff */
[----:B------:R-:W-:-:S05]  /*2df0*/  IADD3 R36, R52, c[0x0][0x1d4], RZ ;  /* 0x0000750034247a10 */ /* 0x000fca0007ffe0ff */
[----:B------:R-:W-:-:S05]  /*2e00*/  IMAD.SHL.U32 R52, R36, 0x8, RZ ;  /* 0x0000000824347824 */ /* 0x000fca00078e00ff */
[----:B------:R-:W-:-:S13]  /*2e10*/  ISETP.GE.OR P3, PT, R52, R25, P0 ;  /* 0x000000193400720c */ /* 0x000fda0000766670 */
[----:B0-----:R-:W2:Y:S01]  /*2e20*/  @!P3 LDG.E R34, [R32.64] ;  /* 0x000000242022b981 */ /* 0x001ea2000c1e1900 */
[----:B------:R-:W-:-:S05]  /*2e30*/  @!P4 IMAD R37, R37, c[0x0][0x1d4], R50 ;  /* 0x000075002525ca24 */ /* 0x000fca00078e0232 */
[----:B------:R-:W-:-:S04]  /*2e40*/  @!P4 IADD3 R50, P5, R22, R37, RZ ;  /* 0x000000251632c210 */ /* 0x000fc80007fbe0ff */
[----:B------:R-:W-:Y:S02]  /*2e50*/  @!P4 LEA.HI.X.SX32 R37, R37, R26, 0x1, P5 ;  /* 0x0000001a2525c211 */ /* 0x000fe400028f0eff */
[----:B------:R-:W-:Y:S02]  /*2e60*/  @!P4 LEA R36, P5, R50, c[0x0][0x198], 0x1 ;  /* 0x000066003224ca11 */ /* 0x000fe400078a08ff */
[----:B------:R-:W-:Y:S02]  /*2e70*/  SEL R44, R44, RZ, P2 ;  /* 0x000000ff2c2c7207 */ /* 0x000fe40001000000 */
[----:B------:R-:W-:-:S05]  /*2e80*/  @!P4 LEA.HI.X R37, R50, c[0x0][0x19c], R37, 0x1, P5 ;  /* 0x000067003225ca11 */ /* 0x000fca00028f0c25 */
[----:B------:R0:W3:Y:S01]  /*2e90*/  @!P4 LDG.E R44, [R36.64] ;  /* 0x00000024242cc981 */ /* 0x0000e2000c1e1900 */
[----:B--2---:R-:W-:-:S04]  /*2ea0*/  @!P3 IMAD R34, R34, c[0x0][0x1d8], RZ ;  /* 0x000076002222ba24 */ /* 0x004fc800078e02ff */
[----:B------:R-:W-:-:S04]  /*2eb0*/  @!P3 IMAD R35, R34, 0x60, RZ ;  /* 0x000000602223b824 */ /* 0x000fc800078e02ff */
[----:B------:R-:W-:Y:S02]  /*2ec0*/  @!P3 IMAD R35, R35, c[0x0][0x1d4], R52 ;  /* 0x000075002323ba24 */ /* 0x000fe400078e0234 */
[----:B------:R-:W-:-:S05]  /*2ed0*/  IMAD.SHL.U32 R52, R45, 0x8, RZ ;  /* 0x000000082d347824 */ /* 0x000fca00078e00ff */
[----:B------:R-:W-:Y:S02]  /*2ee0*/  ISETP.GE.OR P4, PT, R52, R25, P0 ;  /* 0x000000193400720c */ /* 0x000fe40000786670 */
[----:B------:R-:W-:-:S04]  /*2ef0*/  @!P3 IADD3 R50, P5, R22, R35, RZ ;  /* 0x000000231632b210 */ /* 0x000fc80007fbe0ff */
[----:B------:R-:W-:Y:S02]  /*2f00*/  @!P3 LEA.HI.X.SX32 R35, R35, R26, 0x1, P5 ;  /* 0x0000001a2323b211 */ /* 0x000fe400028f0eff */
[----:B------:R-:W-:-:S04]  /*2f10*/  @!P3 LEA R34, P5, R50, c[0x0][0x198], 0x1 ;  /* 0x000066003222ba11 */ /* 0x000fc800078a08ff */
[----:B------:R-:W-:Y:S02]  /*2f20*/  @!P3 LEA.HI.X R35, R50, c[0x0][0x19c], R35, 0x1, P5 ;  /* 0x000067003223ba11 */ /* 0x000fe400028f0c23 */
[----:B------:R-:W2:Y:S01]  /*2f30*/  @!P4 LDG.E R50, [R32.64] ;  /* 0x000000242032c981 */ /* 0x000ea2000c1e1900 */
[----:B0-----:R-:W-:Y:S02]  /*2f40*/  IADD3 R36, R45, c[0x0][0x1d4], RZ ;  /* 0x000075002d247a10 */ /* 0x001fe40007ffe0ff */
[----:B------:R-:W-:-:S06]  /*2f50*/  SEL R46, R46, RZ, P2 ;  /* 0x000000ff2e2e7207 */ /* 0x000fcc0001000000 */
[----:B------:R0:W3:Y:S01]  /*2f60*/  @!P3 LDG.E R46, [R34.64] ;  /* 0x00000024222eb981 */ /* 0x0000e2000c1e1900 */
[----:B--2---:R-:W-:-:S04]  /*2f70*/  @!P4 IMAD R50, R50, c[0x0][0x1d8], RZ ;  /* 0x000076003232ca24 */ /* 0x004fc800078e02ff */
[----:B------:R-:W-:Y:S02]  /*2f80*/  @!P4 IMAD R37, R50, 0x60, RZ ;  /* 0x000000603225c824 */ /* 0x000fe400078e02ff */
[C---:B------:R-:W-:Y:S01]  /*2f90*/  IMAD.SHL.U32 R50, R36.reuse, 0x8, RZ ;  /* 0x0000000824327824 */ /* 0x040fe200078e00ff */
[----:B------:R-:W-:Y:S01]  /*2fa0*/  IADD3 R36, R36, c[0x0][0x1d4], RZ ;  /* 0x0000750024247a10 */ /* 0x000fe20007ffe0ff */
[----:B------:R-:W-:-:S03]  /*2fb0*/  @!P4 IMAD R37, R37, c[0x0][0x1d4], R52 ;  /* 0x000075002525ca24 */ /* 0x000fc600078e0234 */
[----:B------:R-:W-:Y:S01]  /*2fc0*/  ISETP.GE.OR P3, PT, R50, R25, P0 ;  /* 0x000000193200720c */ /* 0x000fe20000766670 */
[----:B------:R-:W-:Y:S01]  /*2fd0*/  IMAD.SHL.U32 R52, R36, 0x8, RZ ;  /* 0x0000000824347824 */ /* 0x000fe200078e00ff */
[----:B------:R-:W-:-:S04]  /*2fe0*/  @!P4 IADD3 R36, P5, R22, R37, RZ ;  /* 0x000000251624c210 */ /* 0x000fc80007fbe0ff */
[----:B------:R-:W-:Y:S02]  /*2ff0*/  @!P4 LEA.HI.X.SX32 R37, R37, R26, 0x1, P5 ;  /* 0x0000001a2525c211 */ /* 0x000fe400028f0eff */
[----:B0-----:R-:W-:Y:S02]  /*3000*/  @!P4 LEA R34, P5, R36, c[0x0][0x198], 0x1 ;  /* 0x000066002422ca11 */ /* 0x001fe400078a08ff */
[----:B------:R-:W-:Y:S02]  /*3010*/  ISETP.GE.OR P0, PT, R52, R25, P0 ;  /* 0x000000193400720c */ /* 0x000fe40000706670 */
[----:B------:R-:W-:Y:S02]  /*3020*/  @!P4 LEA.HI.X R35, R36, c[0x0][0x19c], R37, 0x1, P5 ;  /* 0x000067002423ca11 */ /* 0x000fe400028f0c25 */
[----:B------:R-:W2:Y:S09]  /*3030*/  @!P3 LDG.E R36, [R32.64] ;  /* 0x000000242024b981 */ /* 0x000eb2000c1e1900 */
[----:B------:R-:W3:Y:S01]  /*3040*/  @!P0 LDG.E R45, [R32.64] ;  /* 0x00000024202d8981 */ /* 0x000ee2000c1e1900 */
[----:B------:R-:W-:-:S06]  /*3050*/  SEL R47, R47, RZ, P2 ;  /* 0x000000ff2f2f7207 */ /* 0x000fcc0001000000 */
[----:B------:R0:W4:Y:S01]  /*3060*/  @!P4 LDG.E R47, [R34.64] ;  /* 0x00000024222fc981 */ /* 0x000122000c1e1900 */
[----:B------:R-:W-:Y:S02]  /*3070*/  SEL R48, R48, RZ, P2 ;  /* 0x000000ff30307207 */ /* 0x000fe40001000000 */
[----:B------:R-:W-:Y:S01]  /*3080*/  SEL R49, R49, RZ, P2 ;  /* 0x000000ff31317207 */ /* 0x000fe20001000000 */
[----:B--2---:R-:W-:-:S04]  /*3090*/  @!P3 IMAD R36, R36, c[0x0][0x1d8], RZ ;  /* 0x000076002424ba24 */ /* 0x004fc800078e02ff */
[----:B------:R-:W-:-:S04]  /*30a0*/  @!P3 IMAD R37, R36, 0x60, RZ ;  /* 0x000000602425b824 */ /* 0x000fc800078e02ff */
[----:B------:R-:W-:Y:S02]  /*30b0*/  @!P3 IMAD R37, R37, c[0x0][0x1d4], R50 ;  /* 0x000075002525ba24 */ /* 0x000fe400078e0232 */
[----:B---3--:R-:W-:-:S03]  /*30c0*/  @!P0 IMAD R45, R45, c[0x0][0x1d8], RZ ;  /* 0x000076002d2d8a24 */ /* 0x008fc600078e02ff */
[----:B------:R-:W-:Y:S01]  /*30d0*/  @!P3 IADD3 R50, P4, R22, R37, RZ ;  /* 0x000000251632b210 */ /* 0x000fe20007f9e0ff */
[----:B------:R-:W-:-:S03]  /*30e0*/  @!P0 IMAD R45, R45, 0x60, RZ ;  /* 0x000000602d2d8824 */ /* 0x000fc600078e02ff */
[----:B------:R-:W-:Y:S01]  /*30f0*/  @!P3 LEA.HI.X.SX32 R37, R37, R26, 0x1, P4 ;  /* 0x0000001a2525b211 */ /* 0x000fe200020f0eff */
[----:B------:R-:W-:Y:S01]  /*3100*/  @!P0 IMAD R45, R45, c[0x0][0x1d4], R52 ;  /* 0x000075002d2d8a24 */ /* 0x000fe200078e0234 */
[----:B------:R-:W-:-:S04]  /*3110*/  @!P3 LEA R36, P4, R50, c[0x0][0x198], 0x1 ;  /* 0x000066003224ba11 */ /* 0x000fc800078808ff */
[----:B------:R-:W-:Y:S02]  /*3120*/  @!P3 LEA.HI.X R37, R50, c[0x0][0x19c], R37, 0x1, P4 ;  /* 0x000067003225ba11 */ /* 0x000fe400020f0c25 */
[----:B------:R-:W-:-:S03]  /*3130*/  @!P0 IADD3 R33, P4, R22, R45, RZ ;  /* 0x0000002d16218210 */ /* 0x000fc60007f9e0ff */
[----:B------:R-:W2:Y:S01]  /*3140*/  @!P3 LDG.E R48, [R36.64] ;  /* 0x000000242430b981 */ /* 0x000ea2000c1e1900 */
[----:B0-----:R-:W-:Y:S02]  /*3150*/  @!P0 LEA.HI.X.SX32 R34, R45, R26, 0x1, P4 ;  /* 0x0000001a2d228211 */ /* 0x001fe400020f0eff */
[----:B------:R-:W-:-:S04]  /*3160*/  @!P0 LEA R32, P3, R33, c[0x0][0x198], 0x1 ;  /* 0x0000660021208a11 */ /* 0x000fc800078608ff */
[----:B------:R-:W-:-:S05]  /*3170*/  @!P0 LEA.HI.X R33, R33, c[0x0][0x19c], R34, 0x1, P3 ;  /* 0x0000670021218a11 */ /* 0x000fca00018f0c22 */
[----:B------:R0:W3:Y:S02]  /*3180*/  @!P0 LDG.E R49, [R32.64] ;  /* 0x0000002420318981 */ /* 0x0000e4000c1e1900 */
[----:B0-----:R-:W-:-:S04]  /*3190*/  HMUL2 R33, R4, R41 ;  /* 0x0000002904217232 */ /* 0x001fc80000000000 */
[----:B----4-:R-:W-:-:S06]  /*31a0*/  HFMA2 R33, R5, R28, R33 ;  /* 0x0000001c05217231 */ /* 0x010fcc0000000021 */
[----:B------:R-:W-:-:S10]  /*31b0*/  HFMA2.MMA R33, R7, R0, R33 ;  /* 0x0000000007217235 */ /* 0x000fd40000000021 */
[----:B-----5:R-:W-:-:S06]  /*31c0*/  HFMA2 R33, R6, R51, R33 ;  /* 0x0000003306217231 */ /* 0x020fcc0000000021 */
        /* <DEDUP_REMOVED lines=10> */
[----:B--2---:R-:W-:-:S10]  /*3270*/  HFMA2.MMA R33, R19, R48, R33 ;  /* 0x0000003013217235 */ /* 0x004fd40000000021 */
[----:B---3--:R-:W-:-:S05]  /*3280*/  HFMA2 R33, R20, R49, R33 ;  /* 0x0000003114217231 */ /* 0x008fca0000000021 */
[--C-:B------:R-:W-:Y:S02]  /*3290*/  HADD2.F32 R32, -RZ, R33.reuse.H0_H0 ;  /* 0x20000021ff207230 */ /* 0x100fe40000004100 */
[----:B------:R-:W-:-:S05]  /*32a0*/  HADD2.F32 R33, -RZ, R33.H1_H1 ;  /* 0x30000021ff217230 */ /* 0x000fca0000004100 */
[----:B------:R-:W-:Y:S01]  /*32b0*/  FADD.FTZ R45, R32, R33 ;  /* 0x00000021202d7221 */ /* 0x000fe20000010000 */
[----:B------:R-:W-:Y:S05]  /*32c0*/  BRA.DIV ~URZ, `(.L_x_2394) ;  /* 0x000031927f007947 */ /* 0x000fea000b800000 */
[----:B------:R0:W1:Y:S02]  /*32d0*/  SHFL.BFLY PT, R32, R45, 0x2, 0x1f ;  /* 0x0c401f002d207f89 */ /* 0x00006400000e0000 */
.L_x_2441:
[----:B01----:R-:W-:Y:S01]  /*32e0*/  FADD.FTZ R45, R45, R32 ;  /* 0x000000202d2d7221 */ /* 0x003fe20000010000 */
[----:B------:R-:W-:Y:S05]  /*32f0*/  BRA.DIV ~URZ, `(.L_x_2395) ;  /* 0x000031e27f007947 */ /* 0x000fea000b800000 */
[----:B------:R0:W1:Y:S02]  /*3300*/  SHFL.BFLY PT, R32, R45, 0x1, 0x1f ;  /* 0x0c201f002d207f89 */ /* 0x00006400000e0000 */
.L_x_2442:
        /* <DEDUP_REMOVED lines=13> */
[----:B------:R0:W3:Y:S01]  /*33e0*/  @P2 LDG.E.U16 R32, [R32.64] ;  /* 0x0000002420202981 */ /* 0x0000e2000c1e1500 */
[----:B------:R-:W-:-:S04]  /*33f0*/  @P0 ISETP.GE.AND P3, PT, R24, R23, PT ;  /* 0x000000171800020c */ /* 0x000fc80003f66270 */
[----:B------:R-:W-:-:S04]  /*3400*/  @P0 SEL R35, RZ, UR41, P3 ;  /* 0x00000029ff230c07 */ /* 0x000fc80009800000 */
[----:B------:R-:W-:-:S04]  /*3410*/  @P0 IADD3 R36, R35, -UR45, R24 ;  /* 0x8000002d23240c10 */ /* 0x000fc8000fffe018 */
[----:B------:R-:W1:Y:S01]  /*3420*/  @P0 I2F R37, R36 ;  /* 0x0000002400250306 */ /* 0x000e620000201400 */
[----:B------:R-:W-:Y:S01]  /*3430*/  FMUL.FTZ R34, R34, c[0x0][0x1f0] ;  /* 0x00007c0022227a20 */ /* 0x000fe20000410000 */
[----:B0-----:R-:W-:Y:S01]  /*3440*/  IADD3 R33, R24, -UR42, RZ ;  /* 0x8000002a18217c10 */ /* 0x001fe2000fffe0ff */
[----:B--2---:R-:W-:Y:S02]  /*3450*/  @P0 HADD2.F32 R45, -RZ, R45.H0_H0 ;  /* 0x2000002dff2d0230 */ /* 0x004fe40000004100 */
[----:B---3--:R-:W-:-:S05]  /*3460*/  @P2 HADD2.F32 R35, -RZ, R32.H0_H0 ;  /* 0x20000020ff232230 */ /* 0x008fca0000004100 */
[----:B------:R-:W-:-:S04]  /*3470*/  @P2 FADD.FTZ R34, R34, R35 ;  /* 0x0000002322222221 */ /* 0x000fc80000010000 */
[----:B-1----:R-:W-:-:S05]  /*3480*/  @P0 FFMA.FTZ R34, R37, R45, R34 ;  /* 0x0000002d25220223 */ /* 0x002fca0000010022 */
[----:B------:R0:W-:Y:S01]  /*3490*/  STS [R33.X4+0x110], R34 ;  /* 0x0001102221007388 */ /* 0x0001e20000004800 */
[----:B------:R-:W-:-:S03]  /*34a0*/  @!P1 FMNMX.FTZ R3, R3, R34, !PT ;  /* 0x0000002203039209 */ /* 0x000fc60007810000 */
.L_x_2397:
[----:B------:R-:W-:Y:S05]  /*34b0*/  BSYNC B1 ;  /* 0x0000000000017941 */ /* 0x000fea0003800000 */
.L_x_2396:
[----:B------:R-:W-:-:S04]  /*34c0*/  IADD3 R24, R24, 0x10, RZ ;  /* 0x0000001018187810 */ /* 0x000fc80007ffe0ff */
[----:B------:R-:W-:-:S13]  /*34d0*/  ISETP.GE.AND P0, PT, R24, UR5, PT ;  /* 0x0000000518007c0c */ /* 0x000fda000bf06270 */
[----:B0-----:R-:W-:Y:S01]  /*34e0*/  @P0 CALL.REL.NOINC `(.L_x_2393) ;  /* 0x0000001000000944 */ /* 0x001fe20003c00000 */
[----:B------:R-:W-:Y:S05]  /*34f0*/  BRA `(.L_x_2398) ;  /* 0xffffed5000007947 */ /* 0x000fea000383ffff */
.L_x_2393:
[----:B------:R-:W-:Y:S05]  /*3500*/  BSYNC B0 ;  /* 0x0000000000007941 */ /* 0x000fea0003800000 */
.L_x_2392:
[----:B------:R-:W2:Y:S02]  /*3510*/  S2R R6, SR_TID.X ;  /* 0x0000000000067919 */ /* 0x000ea40000002100 */
[----:B--2---:R-:W-:Y:S01]  /*3520*/  SHF.R.S32.HI R7, RZ, 0x1f, R6 ;  /* 0x0000001fff077819 */ /* 0x004fe20000011406 */
[----:B------:R-:W-:Y:S05]  /*3530*/  BRA.DIV ~URZ, `(.L_x_2399) ;  /* 0x000030227f007947 */ /* 0x000fea000b800000 */
[----:B------:R2:W3:Y:S02]  /*3540*/  SHFL.BFLY PT, R0, R3, 0x10, 0x1f ;  /* 0x0e001f0003007f89 */ /* 0x0004e400000e0000 */
.L_x_2443:
[----:B---3--:R-:W-:Y:S01]  /*3550*/  FMNMX.FTZ R5, R0, R3, !PT ;  /* 0x0000000300057209 */ /* 0x008fe20007810000 */
[----:B------:R-:W-:Y:S05]  /*3560*/  BRA.DIV ~URZ, `(.L_x_2400) ;  /* 0x000030727f007947 */ /* 0x000fea000b800000 */
[----:B------:R-:W3:Y:S02]  /*3570*/  SHFL.BFLY PT, R0, R5, 0x8, 0x1f ;  /* 0x0d001f0005007f89 */ /* 0x000ee400000e0000 */
[----:B---3--:R-:W-:-:S05]  /*3580*/  FMNMX.FTZ R0, R5, R0, !PT ;  /* 0x0000000005007209 */ /* 0x008fca0007810000 */
[----:B--2---:R2:W3:Y:S02]  /*3590*/  SHFL.BFLY PT, R3, R0, 0x4, 0x1f ;  /* 0x0c801f0000037f89 */ /* 0x0044e400000e0000 */
.L_x_2444:
[----:B0-----:R-:W-:Y:S01]  /*35a0*/  LEA.HI R4, R7, R6, RZ, 0x5 ;  /* 0x0000000607047211 */ /* 0x001fe200078f28ff */
[----:B------:R-:W-:Y:S03]  /*35b0*/  WARPSYNC 0xffffffff ;  /* 0xffffffff00007948 */ /* 0x000fe60003800000 */
[----:B------:R-:W-:-:S05]  /*35c0*/  LOP3.LUT R5, R4, 0xffffffe0, RZ, 0xc0, !PT ;  /* 0xffffffe004057812 */ /* 0x000fca00078ec0ff */
[----:B------:R-:W-:-:S05]  /*35d0*/  IMAD.IADD R5, R6, 0x1, -R5 ;  /* 0x0000000106057824 */ /* 0x000fca00078e0a05 */
[----:B------:R-:W-:-:S13]  /*35e0*/  ISETP.NE.AND P0, PT, R5, RZ, PT ;  /* 0x000000ff0500720c */ /* 0x000fda0003f05270 */
[----:B---3--:R-:W-:Y:S02]  /*35f0*/  @!P0 FMNMX.FTZ R3, R3, R0, !PT ;  /* 0x0000000003038209 */ /* 0x008fe40007810000 */
[----:B------:R-:W-:-:S05]  /*3600*/  @!P0 SHF.R.S32.HI R4, RZ, 0x5, R4 ;  /* 0x00000005ff048819 */ /* 0x000fca0000011404 */
[----:B------:R0:W-:Y:S02]  /*3610*/  @!P0 STS [R4.X4], R3 ;  /* 0x0000000304008388 */ /* 0x0001e40000004800 */
[----:B------:R-:W-:Y:S01]  /*3620*/  BAR.SYNC.DEFER_BLOCKING 0x0 ;  /* 0x0000000000007b1d */ /* 0x000fe20000010000 */
[----:B------:R-:W-:Y:S01]  /*3630*/  ISETP.GT.AND P0, PT, R5, 0x1, PT ;  /* 0x000000010500780c */ /* 0x000fe20003f04270 */
[----:B--2---:R-:W-:Y:S02]  /*3640*/  IMAD.MOV.U32 R0, RZ, RZ, -0x800001 ;  /* 0xff7fffffff007424 */ /* 0x004fe400078e00ff */
[----:B------:R-:W-:Y:S02]  /*3650*/  IMAD.MOV.U32 R7, RZ, RZ, RZ ;  /* 0x000000ffff077224 */ /* 0x000fe400078e00ff */
[----:B------:R-:W2:Y:S01]  /*3660*/  S2R R6, SR_TID.X ;  /* 0x0000000000067919 */ /* 0x000ea20000002100 */
[----:B------:R-:W-:Y:S07]  /*3670*/  BSSY B0, `(.L_x_2401) ;  /* 0x0000023000007945 */ /* 0x000fee0003800000 */
[----:B------:R-:W3:Y:S01]  /*3680*/  @!P0 LDS R0, [R5.X4] ;  /* 0x0000000005008984 */ /* 0x000ee20000004800 */
[----:B--2---:R-:W-:-:S04]  /*3690*/  IADD3 R6, R6, UR42, RZ ;  /* 0x0000002a06067c10 */ /* 0x004fc8000fffe0ff */
[----:B------:R-:W-:Y:S01]  /*36a0*/  ISETP.GT.AND P1, PT, R6, UR45, PT ;  /* 0x0000002d06007c0c */ /* 0x000fe2000bf24270 */
[----:B0--3--:R-:W0:Y:S02]  /*36b0*/  SHFL.BFLY PT, R3, R0, 0x1, 0x1f ;  /* 0x0c201f0000037f89 */ /* 0x009e2400000e0000 */
[----:B0-----:R-:W-:-:S05]  /*36c0*/  FMNMX.FTZ R3, R3, R0, !PT ;  /* 0x0000000003037209 */ /* 0x001fca0007810000 */
[----:B------:R0:W2:Y:S05]  /*36d0*/  SHFL.IDX PT, R10, R3, RZ, 0x1f ;  /* 0x00001fff030a7589 */ /* 0x0000aa00000e0000 */
[----:B------:R-:W-:Y:S05]  /*36e0*/  @P1 BRA `(.L_x_2402) ;  /* 0x000001b000001947 */ /* 0x000fea0003800000 */
[----:B------:R-:W-:Y:S01]  /*36f0*/  ISETP.NE.U32.AND P0, PT, RZ, c[0x0][0x200], PT ;  /* 0x00008000ff007a0c */ /* 0x000fe20003f05070 */
[----:B------:R-:W-:Y:S02]  /*3700*/  IMAD.MOV.U32 R7, RZ, RZ, RZ ;  /* 0x000000ffff077224 */ /* 0x000fe400078e00ff */
[----:B------:R-:W-:Y:S01]  /*3710*/  IMAD.MOV.U32 R0, RZ, RZ, R6 ;  /* 0x000000ffff007224 */ /* 0x000fe200078e0006 */
[----:B------:R-:W-:-:S08]  /*3720*/  ISETP.NE.AND.EX P0, PT, RZ, c[0x0][0x204], PT, P0 ;  /* 0x00008100ff007a0c */ /* 0x000fd00003f05300 */
.L_x_2406:
[----:B0-----:R-:W-:Y:S01]  /*3730*/  IADD3 R3, R0, -UR42, RZ ;  /* 0x8000002a00037c10 */ /* 0x001fe2000fffe0ff */
[----:B------:R-:W-:Y:S03]  /*3740*/  BSSY B1, `(.L_x_2403) ;  /* 0x0000010000017945 */ /* 0x000fe60003800000 */
[----:B------:R-:W-:Y:S01]  /*3750*/  LEA R9, R3, 0x110, 0x2 ;  /* 0x0000011003097811 */ /* 0x000fe200078e10ff */
[----:B------:R-:W-:Y:S05]  /*3760*/  @!P0 BRA `(.L_x_2404) ;  /* 0x0000009000008947 */ /* 0x000fea0003800000 */
[----:B------:R-:W-:Y:S01]  /*3770*/  IMAD.U32 R5, RZ, RZ, UR47 ;  /* 0x0000002fff057e24 */ /* 0x000fe2000f8e00ff */
[----:B------:R-:W-:Y:S01]  /*3780*/  SHF.R.S32.HI R3, RZ, 0x1f, R0 ;  /* 0x0000001fff037819 */ /* 0x000fe20000011400 */
[----:B------:R-:W-:-:S03]  /*3790*/  IMAD.U32 R8, RZ, RZ, UR49 ;  /* 0x00000031ff087e24 */ /* 0x000fc6000f8e00ff */
[----:B------:R-:W-:-:S04]  /*37a0*/  IADD3 R4, P2, P3, R0, c[0x0][0x200], R5 ;  /* 0x0000800000047a10 */ /* 0x000fc80007b5e005 */
[----:B------:R-:W-:-:S05]  /*37b0*/  IADD3.X R5, R3, c[0x0][0x204], R8, P2, P3 ;  /* 0x0000810003057a10 */ /* 0x000fca00017e6408 */
[----:B------:R-:W3:Y:S02]  /*37c0*/  LDG.E.U8 R4, [R4.64] ;  /* 0x0000002404047981 */ /* 0x000ee4000c1e1100 */
[----:B---3--:R-:W-:-:S13]  /*37d0*/  ISETP.NE.AND P2, PT, R4, RZ, PT ;  /* 0x000000ff0400720c */ /* 0x008fda0003f45270 */
[----:B------:R-:W-:Y:S01]  /*37e0*/  @P2 IMAD.MOV.U32 R8, RZ, RZ, RZ ;  /* 0x000000ffff082224 */ /* 0x000fe200078e00ff */
[----:B------:R-:W-:Y:S05]  /*37f0*/  @P2 BRA `(.L_x_2405) ;  /* 0x0000004000002947 */ /* 0x000fea0003800000 */
.L_x_2404:
[----:B------:R-:W0:Y:S02]  /*3800*/  LDS R3, [R9] ;  /* 0x0000000009037984 */ /* 0x000e240000000800 */
[----:B0-2---:R-:W-:-:S04]  /*3810*/  FADD.FTZ R3, -R10, R3 ;  /* 0x000000030a037221 */ /* 0x005fc80000010100 */
[----:B------:R-:W-:-:S04]  /*3820*/  FMUL.FTZ R3, R3, 1.4426950216293334961 ;  /* 0x3fb8aa3b03037820 */ /* 0x000fc80000410000 */
[----:B------:R0:W2:Y:S03]  /*3830*/  MUFU.EX2 R8, R3 ;  /* 0x0000000300087308 */ /* 0x0000a60000000800 */
.L_x_2405:
[----:B------:R-:W-:Y:S05]  /*3840*/  BSYNC B1 ;  /* 0x0000000000017941 */ /* 0x000fea0003800000 */
.L_x_2403:
[----:B--2---:R2:W-:Y:S01]  /*3850*/  STS [R9], R8 ;  /* 0x0000000809007388 */ /* 0x0045e20000000800 */
[----:B------:R-:W-:Y:S01]  /*3860*/  IADD3 R0, R0, 0x40, RZ ;  /* 0x0000004000007810 */ /* 0x000fe20007ffe0ff */
[----:B------:R-:W-:-:S03]  /*3870*/  FADD.FTZ R7, R8, R7 ;  /* 0x0000000708077221 */ /* 0x000fc60000010000 */
[----:B------:R-:W-:-:S13]  /*3880*/  ISETP.GT.AND P2, PT, R0, UR45, PT ;  /* 0x0000002d00007c0c */ /* 0x000fda000bf44270 */
[----:B--2---:R-:W-:Y:S05]  /*3890*/  @!P2 BRA `(.L_x_2406) ;  /* 0xfffffe900000a947 */ /* 0x004fea000383ffff */
.L_x_2402:
[----:B------:R-:W-:Y:S05]  /*38a0*/  BSYNC B0 ;  /* 0x0000000000007941 */ /* 0x000fea0003800000 */
.L_x_2401:
[----:B------:R-:W3:Y:S01]  /*38b0*/  SHFL.BFLY PT, R0, R7, 0x10, 0x1f ;  /* 0x0e001f0007007f89 */ /* 0x000ee200000e0000 */
[----:B------:R-:W-:Y:S02]  /*38c0*/  ULDC UR7, c[0x0][0x1ec] ;  /* 0x00007b0000077ab9 */ /* 0x000fe40000000800 */
[----:B------:R-:W-:Y:S01]  /*38d0*/  ULDC UR4, c[0x0][0x1d4] ;  /* 0x0000750000047ab9 */ /* 0x000fe20000000800 */
[----:B--2---:R-:W2:Y:S01]  /*38e0*/  S2R R10, SR_TID.X ;  /* 0x00000000000a7919 */ /* 0x004ea20000002100 */
[----:B------:R-:W-:-:S03]  /*38f0*/  UISETP.LT.AND UP0, UPT, UR7, UR4, UPT ;  /* 0x000000040700728c */ /* 0x000fc6000bf01270 */
[----:B------:R-:W5:Y:S01]  /*3900*/  S2R R11, SR_TID.X ;  /* 0x00000000000b7919 */ /* 0x000f620000002100 */
[----:B------:R-:W-:-:S04]  /*3910*/  USEL UR4, UR7, UR4, UP0 ;  /* 0x0000000407047287 */ /* 0x000fc80008000000 */
[----:B------:R-:W-:-:S04]  /*3920*/  UIADD3 UR4, UR4, 0x4, URZ ;  /* 0x0000000404047890 */ /* 0x000fc8000fffe03f */
[----:B------:R-:W-:-:S04]  /*3930*/  USHF.R.S32.HI UR5, URZ, 0x1f, UR4 ;  /* 0x0000001f3f057899 */ /* 0x000fc80008011404 */
[----:B------:R-:W-:Y:S01]  /*3940*/  ULEA.HI UR5, UR5, UR4, URZ, 0x2 ;  /* 0x0000000405057291 */ /* 0x000fe2000f8f103f */
[----:B---3--:R-:W-:Y:S02]  /*3950*/  FADD.FTZ R0, R0, R7 ;  /* 0x0000000700007221 */ /* 0x008fe40000010000 */
[----:B------:R-:W-:Y:S02]  /*3960*/  ULDC.U8 UR4, c[0x0][0x26c] ;  /* 0x00009b0000047ab9 */ /* 0x000fe40000000000 */
[----:B------:R-:W-:Y:S01]  /*3970*/  USHF.L.U32 UR5, UR5, 0x2, URZ ;  /* 0x0000000205057899 */ /* 0x000fe2000800063f */
[----:B--2---:R-:W-:Y:S01]  /*3980*/  LOP3.LUT P0, R9, R10, 0x1f, RZ, 0xc0, !PT ;  /* 0x0000001f0a097812 */ /* 0x004fe2000780c0ff */
[----:B0-----:R-:W0:Y:S02]  /*3990*/  SHFL.BFLY PT, R3, R0, 0x8, 0x1f ;  /* 0x0d001f0000037f89 */ /* 0x001e2400000e0000 */
[----:B------:R-:W-:Y:S01]  /*39a0*/  ULOP3.LUT UR6, UR5, 0xfffffff0, URZ, 0xc0, !UPT ;  /* 0xfffffff005067892 */ /* 0x000fe2000f8ec03f */
[----:B------:R-:W-:-:S02]  /*39b0*/  ISETP.GT.U32.AND P2, PT, R9, 0x1, PT ;  /* 0x000000010900780c */ /* 0x000fc40003f44070 */
[----:B------:R-:W-:Y:S02]  /*39c0*/  UMOV UR5, URZ ;  /* 0x0000003f00057c82 */ /* 0x000fe40008000000 */
[----:B------:R-:W-:-:S05]  /*39d0*/  UIADD3 UR9, UR6, 0x110, URZ ;  /* 0x0000011006097890 */ /* 0x000fca000fffe03f */
[----:B------:R-:W-:Y:S02]  /*39e0*/  @!P0 SHF.R.U32.HI R7, RZ, 0x3, R10 ;  /* 0x00000003ff078819 */ /* 0x000fe4000001160a */
[----:B-----5:R-:W-:Y:S02]  /*39f0*/  SHF.R.S32.HI R10, RZ, 0x1f, R11 ;  /* 0x0000001fff0a7819 */ /* 0x020fe4000001140b */
        /* <DEDUP_REMOVED lines=10> */
[----:B------:R-:W-:-:S05]  /*3aa0*/  ISETP.NE.AND P0, PT, RZ, UR4, PT ;  /* 0x00000004ff007c0c */ /* 0x000fca000bf05270 */
[----:B------:R-:W-:Y:S01]  /*3ab0*/  UMOV UR4, URZ ;  /* 0x0000003f00047c82 */ /* 0x000fe20008000000 */
[----:B------:R-:W0:Y:S04]  /*3ac0*/  @!P2 LDS R8, [R9.X4+0x8] ;  /* 0x000008000908a984 */ /* 0x000e280000004800 */
[----:B0-----:R-:W0:Y:S02]  /*3ad0*/  SHFL.BFLY PT, R3, R8, 0x1, 0x1f ;  /* 0x0c201f0008037f89 */ /* 0x001e2400000e0000 */
[----:B0-----:R-:W-:-:S05]  /*3ae0*/  FADD.FTZ R3, R3, R8 ;  /* 0x0000000803037221 */ /* 0x001fca0000010000 */
[----:B------:R0:W2:Y:S01]  /*3af0*/  SHFL.IDX PT, R0, R3, RZ, 0x1f ;  /* 0x00001fff03007589 */ /* 0x0000a200000e0000 */
[----:B------:R-:W-:Y:S05]  /*3b00*/  @!P0 BRA `(.L_x_2407) ;  /* 0x0000009000008947 */ /* 0x000fea0003800000 */
[----:B------:R-:W3:Y:S01]  /*3b10*/  S2UR UR4, SR_CTAID.X ;  /* 0x00000000000479c3 */ /* 0x000ee20000002500 */
[----:B------:R-:W-:-:S07]  /*3b20*/  ULDC UR8, c[0x0][0x1d8] ;  /* 0x0000760000087ab9 */ /* 0x000fce0000000800 */
[----:B------:R-:W3:Y:S02]  /*3b30*/  S2UR UR5, SR_CTAID.Y ;  /* 0x00000000000579c3 */ /* 0x000ee40000002600 */
[----:B---3--:R-:W-:-:S03]  /*3b40*/  UIMAD UR4, UR5, UR8, UR4 ;  /* 0x00000008050472a4 */ /* 0x008fc6000f8e0204 */
[----:B------:R-:W-:Y:S02]  /*3b50*/  ULDC UR5, c[0x0][0x268] ;  /* 0x00009a0000057ab9 */ /* 0x000fe40000000800 */
[----:B------:R-:W-:-:S03]  /*3b60*/  UIMAD UR4, UR4, UR5, UR7 ;  /* 0x00000005040472a4 */ /* 0x000fc6000f8e0207 */
[----:B------:R-:W-:Y:S02]  /*3b70*/  ULDC UR5, c[0x0][0x1d4] ;  /* 0x0000750000057ab9 */ /* 0x000fe40000000800 */
[----:B------:R-:W-:-:S04]  /*3b80*/  UIMAD UR4, UR4, UR5, URZ ;  /* 0x00000005040472a4 */ /* 0x000fc8000f8e023f */
[----:B------:R-:W-:-:S06]  /*3b90*/  USHF.R.S32.HI UR5, URZ, 0x1f, UR4 ;  /* 0x0000001f3f057899 */ /* 0x000fcc0008011404 */
.L_x_2407:
[----:B------:R-:W-:Y:S01]  /*3ba0*/  BSSY B0, `(.L_x_2408) ;  /* 0x0000012000007945 */ /* 0x000fe20003800000 */
[----:B------:R-:W-:Y:S05]  /*3bb0*/  @P1 BRA `(.L_x_2409) ;  /* 0x0000010000001947 */ /* 0x000fea0003800000 */
[----:B--2---:R-:W-:-:S04]  /*3bc0*/  FADD.FTZ R0, R0, 9.9999999747524270788e-07 ;  /* 0x358637bd00007421 */ /* 0x004fc80000010000 */
[----:B------:R2:W3:Y:S03]  /*3bd0*/  MUFU.RCP R7, R0 ;  /* 0x0000000000077308 */ /* 0x0004e60000001000 */
.L_x_2410:
[C---:B------:R-:W-:Y:S02]  /*3be0*/  IADD3 R8, R6.reuse, -UR42, RZ ;  /* 0x8000002a06087c10 */ /* 0x040fe4000fffe0ff */
[----:B------:R-:W-:-:S03]  /*3bf0*/  @P0 IADD3 R5, P1, R6, UR4, RZ ;  /* 0x0000000406050c10 */ /* 0x000fc6000ff3e0ff */
[----:B--2---:R-:W2:Y:S02]  /*3c00*/  LDS R0, [R8.X4+0x110] ;  /* 0x0001100008007984 */ /* 0x004ea40000004800 */
[----:B--23--:R-:W-:Y:S01]  /*3c10*/  FMUL.FTZ R9, R0, R7 ;  /* 0x0000000700097220 */ /* 0x00cfe20000410000 */
[----:B------:R-:W-:Y:S02]  /*3c20*/  @P0 LEA.HI.X.SX32 R0, R6, UR5, 0x1, P1 ;  /* 0x0000000506000c11 */ /* 0x000fe400088f0eff */
[C---:B------:R-:W-:Y:S02]  /*3c30*/  @P0 LEA R4, P1, R5.reuse, c[0x0][0x260], 0x2 ;  /* 0x0000980005040a11 */ /* 0x040fe400078210ff */
[----:B0-----:R-:W-:Y:S02]  /*3c40*/  F2FP.PACK_AB R3, RZ, R9 ;  /* 0x00000009ff03723e */ /* 0x001fe400000000ff */
[----:B------:R-:W-:Y:S02]  /*3c50*/  @P0 LEA.HI.X R5, R5, c[0x0][0x264], R0, 0x2, P1 ;  /* 0x0000990005050a11 */ /* 0x000fe400008f1400 */
[----:B------:R-:W-:-:S02]  /*3c60*/  LEA R0, R8, UR9, 0x1 ;  /* 0x0000000908007c11 */ /* 0x000fc4000f8e08ff */
[----:B------:R-:W-:Y:S01]  /*3c70*/  IADD3 R6, R6, 0x40, RZ ;  /* 0x0000004006067810 */ /* 0x000fe20007ffe0ff */
[----:B------:R0:W-:Y:S03]  /*3c80*/  @P0 STG.E [R4.64], R9 ;  /* 0x0000000904000986 */ /* 0x0001e6000c101924 */
[----:B------:R-:W-:Y:S01]  /*3c90*/  ISETP.GT.AND P1, PT, R6, UR45, PT ;  /* 0x0000002d06007c0c */ /* 0x000fe2000bf24270 */
[----:B------:R0:W-:-:S12]  /*3ca0*/  STS.U16 [R0], R3 ;  /* 0x0000000300007388 */ /* 0x0001d80000000400 */
[----:B0-----:R-:W-:Y:S05]  /*3cb0*/  @!P1 BRA `(.L_x_2410) ;  /* 0xffffff2000009947 */ /* 0x001fea000383ffff */
.L_x_2409:
[----:B------:R-:W-:Y:S05]  /*3cc0*/  BSYNC B0 ;  /* 0x0000000000007941 */ /* 0x000fea0003800000 */
.L_x_2408:
[----:B------:R-:W-:Y:S01]  /*3cd0*/  USHF.R.S32.HI UR4, URZ, 0x1f, UR45 ;  /* 0x0000001f3f047899 */ /* 0x000fe2000801142d */
[----:B0-----:R-:W-:Y:S01]  /*3ce0*/  LEA.HI R3, R10, R11, RZ, 0x4 ;  /* 0x0000000b0a037211 */ /* 0x001fe200078f20ff */
[----:B------:R-:W-:Y:S01]  /*3cf0*/  CS2R R6, SRZ ;  /* 0x0000000000067805 */ /* 0x000fe2000001ff00 */
[----:B------:R-:W-:Y:S01]  /*3d00*/  ISETP.EQ.U32.AND P1, PT, RZ, c[0x0][0x190], PT ;  /* 0x00006400ff007a0c */ /* 0x000fe20003f22070 */
[----:B------:R-:W-:Y:S01]  /*3d10*/  ULEA.HI UR4, UR4, UR45, URZ, 0x2 ;  /* 0x0000002d04047291 */ /* 0x000fe2000f8f103f */
[----:B--2---:R-:W-:Y:S02]  /*3d20*/  LOP3.LUT R0, R3, 0xfffffff0, RZ, 0xc0, !PT ;  /* 0xfffffff003007812 */ /* 0x004fe400078ec0ff */
[----:B------:R-:W-:Y:S01]  /*3d30*/  SHF.R.S32.HI R3, RZ, 0x4, R3 ;  /* 0x00000004ff037819 */ /* 0x000fe20000011403 */
[----:B------:R-:W-:Y:S02]  /*3d40*/  ULOP3.LUT UR4, UR4, 0xfffffffc, URZ, 0xc0, !UPT ;  /* 0xfffffffc04047892 */ /* 0x000fe4000f8ec03f */
[----:B------:R-:W-:-:S02]  /*3d50*/  IMAD.IADD R0, R11, 0x1, -R0 ;  /* 0x000000010b007824 */ /* 0x000fc400078e0a00 */
[----:B------:R-:W-:-:S03]  /*3d60*/  UIADD3 UR4, -UR4, UR45, URZ ;  /* 0x0000002d04047290 */ /* 0x000fc6000fffe13f */
[C---:B------:R-:W-:Y:S01]  /*3d70*/  ISETP.GT.AND P0, PT, R0.reuse, 0xb, PT ;  /* 0x0000000b0000780c */ /* 0x040fe20003f04270 */
[----:B------:R-:W-:-:S03]  /*3d80*/  IMAD.SHL.U32 R0, R0, 0x8, RZ ;  /* 0x0000000800007824 */ /* 0x000fc600078e00ff */
[----:B------:R-:W-:-:S04]  /*3d90*/  ISETP.NE.OR P2, PT, R3, UR4, P0 ;  /* 0x0000000403007c0c */ /* 0x000fc80008745670 */
[----:B------:R-:W-:-:S13]  /*3da0*/  ISETP.EQ.OR.EX P1, PT, RZ, c[0x0][0x194], P2, P1 ;  /* 0x00006500ff007a0c */ /* 0x000fda0001722710 */
[----:B------:R-:W0:Y:S01]  /*3db0*/  @!P1 S2R R5, SR_CTAID.X ;  /* 0x0000000000059919 */ /* 0x000e220000002500 */
[----:B------:R-:W-:Y:S01]  /*3dc0*/  @!P1 IMAD.MOV.U32 R9, RZ, RZ, 0x2 ;  /* 0x00000002ff099424 */ /* 0x000fe200078e00ff */
[----:B------:R-:W-:Y:S01]  /*3dd0*/  BSSY B0, `(.L_x_2411) ;  /* 0x0000154000007945 */ /* 0x000fe20003800000 */
[----:B----4-:R-:W-:Y:S01]  /*3de0*/  CS2R R22, SRZ ;  /* 0x0000000000167805 */ /* 0x010fe2000001ff00 */
[----:B------:R-:W-:Y:S01]  /*3df0*/  CS2R R20, SRZ ;  /* 0x0000000000147805 */ /* 0x000fe2000001ff00 */
[----:B------:R-:W-:Y:S01]  /*3e00*/  CS2R R18, SRZ ;  /* 0x0000000000127805 */ /* 0x000fe2000001ff00 */
[----:B------:R-:W-:Y:S01]  /*3e10*/  CS2R R16, SRZ ;  /* 0x0000000000107805 */ /* 0x000fe2000001ff00 */
[----:B0-----:R-:W-:Y:S02]  /*3e20*/  @!P1 IMAD R8, R5, 0x60, R0 ;  /* 0x0000006005089824 */ /* 0x001fe400078e0200 */
[----:B------:R-:W-:Y:S02]  /*3e30*/  CS2R R4, SRZ ;  /* 0x0000000000047805 */ /* 0x000fe4000001ff00 */
[----:B------:R-:W-:-:S05]  /*3e40*/  @!P1 IMAD.WIDE R8, R8, R9, c[0x0][0x190] ;  /* 0x0000640008089625 */ /* 0x000fca00078e0209 */
        /* <DEDUP_REMOVED lines=21> */
[----:B------:R-:W-:Y:S01]  /*3fa0*/  CS2R R20, SRZ ;  /* 0x0000000000147805 */ /* 0x000fe2000001ff00 */
[----:B------:R-:W-:Y:S02]  /*3fb0*/  CS2R R22, SRZ ;  /* 0x0000000000167805 */ /* 0x000fe4000001ff00 */
[----:B------:R-:W-:-:S05]  /*3fc0*/  IMAD.IADD R8, R8, 0x1, -R9 ;  /* 0x0000000108087824 */ /* 0x000fca00078e0a09 */
[C---:B------:R-:W-:Y:S02]  /*3fd0*/  LOP3.LUT P3, RZ, R8.reuse, 0x4, RZ, 0xc0, !PT ;  /* 0x0000000408ff7812 */ /* 0x040fe4000786c0ff */
[----:B------:R-:W-:-:S11]  /*3fe0*/  LOP3.LUT P1, RZ, R8, 0xfffffffc, RZ, 0xc0, !PT ;  /* 0xfffffffc08ff7812 */ /* 0x000fd6000782c0ff */
        /* <DEDUP_REMOVED lines=15> */
[----:B0-----:R-:W-:Y:S01]  /*40e0*/  HADD2.F32 R14, -RZ, R14.H0_H0 ;  /* 0x2000000eff0e7230 */ /* 0x001fe20000004100 */
[----:B------:R-:W-:Y:S01]  /*40f0*/  IADD3 R31, R27, 0x4, RZ ;  /* 0x000000041b1f7810 */ /* 0x000fe20007ffe0ff */
[--C-:B--2---:R-:W-:Y:S02]  /*4100*/  HADD2.F32 R21, -RZ, R10.reuse.H0_H0 ;  /* 0x2000000aff157230 */ /* 0x104fe40000004100 */
[----:B------:R-:W-:Y:S02]  /*4110*/  HADD2.F32 R23, -RZ, R10.H1_H1 ;  /* 0x3000000aff177230 */ /* 0x000fe40000004100 */
[----:B------:R-:W-:Y:S01]  /*4120*/  HADD2.F32 R25, -RZ, R11.H0_H0 ;  /* 0x2000000bff197230 */ /* 0x000fe20000004100 */
        /* <DEDUP_REMOVED lines=8> */
[C---:B------:R-:W-:Y:S01]  /*41b0*/  FFMA.FTZ R17, R14.reuse, R17, RZ ;  /* 0x000000110e117223 */ /* 0x040fe200000100ff */
[----:B------:R-:W-:Y:S01]  /*41c0*/  HADD2.F32 R11, -RZ, R11.H1_H1 ;  /* 0x3000000bff0b7230 */ /* 0x000fe20000004100 */
[----:B------:R-:W-:-:S02]  /*41d0*/  FFMA.FTZ R18, R14, R15, RZ ;  /* 0x0000000f0e127223 */ /* 0x000fc400000100ff */
[C---:B------:R-:W-:Y:S02]  /*41e0*/  FFMA.FTZ R19, R14.reuse, R19, RZ ;  /* 0x000000130e137223 */ /* 0x040fe400000100ff */
[----:B------:R-:W-:Y:S02]  /*41f0*/  FFMA.FTZ R23, R14, R11, RZ ;  /* 0x0000000b0e177223 */ /* 0x000fe400000100ff */
.L_x_2416:
[----:B------:R-:W-:Y:S05]  /*4200*/  BSYNC B2 ;  /* 0x0000000000027941 */ /* 0x000fea0003800000 */
.L_x_2415:
[----:B------:R-:W-:Y:S05]  /*4210*/  @!P1 BRA `(.L_x_2414) ;  /* 0x000004a000009947 */ /* 0x000fea0003800000 */
[C---:B------:R-:W-:Y:S01]  /*4220*/  LEA R8, R31.reuse, UR6, 0x1 ;  /* 0x000000061f087c11 */ /* 0x040fe2000f8e08ff */
[----:B------:R-:W-:Y:S01]  /*4230*/  IMAD.U32 R9, RZ, RZ, UR42 ;  /* 0x0000002aff097e24 */ /* 0x000fe2000f8e00ff */
[C---:B------:R-:W-:Y:S01]  /*4240*/  IADD3 R25, P1, R31.reuse, UR47, RZ ;  /* 0x0000002f1f197c10 */ /* 0x040fe2000ff3e0ff */
[----:B------:R-:W-:Y:S01]  /*4250*/  IMAD.MOV.U32 R35, RZ, RZ, c[0x0][0x1d8] ;  /* 0x00007600ff237624 */ /* 0x000fe200078e00ff */
[----:B------:R-:W-:Y:S01]  /*4260*/  IADD3 R8, R8, 0x8, RZ ;  /* 0x0000000808087810 */ /* 0x000fe20007ffe0ff */
[C---:B------:R-:W-:Y:S01]  /*4270*/  IMAD R32, R31.reuse, 0x60, RZ ;  /* 0x000000601f207824 */ /* 0x040fe200078e02ff */
[----:B------:R-:W-:Y:S01]  /*4280*/  LEA.HI.X.SX32 R10, R31, UR49, 0x1, P1 ;  /* 0x000000311f0a7c11 */ /* 0x000fe200088f0eff */
[----:B------:R-:W-:Y:S01]  /*4290*/  IMAD R35, R35, c[0x0][0x1d4], RZ ;  /* 0x0000750023237a24 */ /* 0x000fe200078e02ff */
[----:B------:R-:W-:Y:S01]  /*42a0*/  LEA R24, P1, R25, c[0x0][0x1a8], 0x2 ;  /* 0x00006a0019187a11 */ /* 0x000fe200078210ff */
[----:B------:R-:W-:Y:S01]  /*42b0*/  IMAD R8, R9, -0x2, R8 ;  /* 0xfffffffe09087824 */ /* 0x000fe200078e0208 */
[----:B------:R-:W-:Y:S01]  /*42c0*/  IADD3 R34, R32, 0x180, RZ ;  /* 0x0000018020227810 */ /* 0x000fe20007ffe0ff */
[----:B------:R-:W-:Y:S01]  /*42d0*/  IMAD.MOV.U32 R33, RZ, RZ, RZ ;  /* 0x000000ffff217224 */ /* 0x000fe200078e00ff */
[----:B------:R-:W-:Y:S01]  /*42e0*/  LEA.HI.X R25, R25, c[0x0][0x1ac], R10, 0x2, P1 ;  /* 0x00006b0019197a11 */ /* 0x000fe200008f140a */
[----:B------:R-:W-:Y:S01]  /*42f0*/  IMAD R35, R35, 0x60, RZ ;  /* 0x0000006023237824 */ /* 0x000fe200078e02ff */
[----:B------:R-:W-:-:S03]  /*4300*/  IADD3 R36, R8, 0x110, RZ ;  /* 0x0000011008247810 */ /* 0x000fc60007ffe0ff */
.L_x_2417:
[----:B------:R-:W2:Y:S04]  /*4310*/  LDG.E R8, [R24.64] ;  /* 0x0000002418087981 */ /* 0x000ea8000c1e1900 */
[----:B------:R-:W3:Y:S04]  /*4320*/  LDG.E R10, [R24.64+0x10] ;  /* 0x00001024180a7981 */ /* 0x000ee8000c1e1900 */
[----:B------:R-:W0:Y:S04]  /*4330*/  LDS.U16 R37, [R36+-0x8] ;  /* 0xfffff80024257984 */ /* 0x000e280000000400 */
[----:B------:R-:W4:Y:S01]  /*4340*/  LDS.U16 R43, [R36] ;  /* 0x00000000242b7984 */ /* 0x000f220000000400 */
[----:B--2---:R-:W-:-:S04]  /*4350*/  IMAD R8, R35, R8, R32 ;  /* 0x0000000823087224 */ /* 0x004fc800078e0220 */
[----:B------:R-:W-:Y:S02]  /*4360*/  IMAD.IADD R9, R8, 0x1, R33 ;  /* 0x0000000108097824 */ /* 0x000fe400078e0221 */
[----:B---3--:R-:W-:-:S03]  /*4370*/  IMAD R10, R35, R10, R34 ;  /* 0x0000000a230a7224 */ /* 0x008fc600078e0222 */
[----:B------:R-:W-:Y:S01]  /*4380*/  IADD3 R11, P1, R28, R9, RZ ;  /* 0x000000091c0b7210 */ /* 0x000fe20007f3e0ff */
[----:B------:R-:W-:-:S03]  /*4390*/  IMAD.IADD R13, R10, 0x1, R33 ;  /* 0x000000010a0d7824 */ /* 0x000fc600078e0221 */
[----:B------:R-:W-:Y:S02]  /*43a0*/  LEA.HI.X.SX32 R12, R9, R26, 0x1, P1 ;  /* 0x0000001a090c7211 */ /* 0x000fe400008f0eff */
[----:B------:R-:W-:-:S04]  /*43b0*/  LEA R8, P1, R11, c[0x0][0x1a0], 0x1 ;  /* 0x000068000b087a11 */ /* 0x000fc800078208ff */
[----:B------:R-:W-:Y:S02]  /*43c0*/  LEA.HI.X R9, R11, c[0x0][0x1a4], R12, 0x1, P1 ;  /* 0x000069000b097a11 */ /* 0x000fe400008f0c0c */
[----:B------:R-:W-:-:S04]  /*43d0*/  IADD3 R14, P1, R28, R13, RZ ;  /* 0x0000000d1c0e7210 */ /* 0x000fc80007f3e0ff */
[----:B------:R-:W-:Y:S01]  /*43e0*/  LEA.HI.X.SX32 R13, R13, R26, 0x1, P1 ;  /* 0x0000001a0d0d7211 */ /* 0x000fe200008f0eff */
[----:B------:R-:W2:Y:S01]  /*43f0*/  LDG.E.128 R8, [R8.64] ;  /* 0x0000002408087981 */ /* 0x000ea2000c1e1d00 */
[----:B------:R-:W-:-:S04]  /*4400*/  LEA R12, P1, R14, c[0x0][0x1a0], 0x1 ;  /* 0x000068000e0c7a11 */ /* 0x000fc800078208ff */
[----:B------:R-:W-:-:S06]  /*4410*/  LEA.HI.X R13, R14, c[0x0][0x1a4], R13, 0x1, P1 ;  /* 0x000069000e0d7a11 */ /* 0x000fcc00008f0c0d */
[----:B------:R-:W3:Y:S01]  /*4420*/  LDG.E.128 R12, [R12.64] ;  /* 0x000000240c0c7981 */ /* 0x000ee2000c1e1d00 */
[----:B------:R-:W-:Y:S01]  /*4430*/  IADD3 R24, P1, R24, 0x20, RZ ;  /* 0x0000002018187810 */ /* 0x000fe20007f3e0ff */
[----:B0-----:R-:W-:Y:S01]  /*4440*/  HADD2.F32 R37, -RZ, R37.H0_H0 ;  /* 0x20000025ff257230 */ /* 0x001fe20000004100 */
[----:B------:R-:W-:Y:S01]  /*4450*/  IADD3 R31, R31, 0x8, RZ ;  /* 0x000000081f1f7810 */ /* 0x000fe20007ffe0ff */
[----:B----4-:R-:W-:Y:S01]  /*4460*/  HADD2.F32 R43, -RZ, R43.H0_H0 ;  /* 0x2000002bff2b7230 */ /* 0x010fe20000004100 */
[----:B------:R-:W-:Y:S01]  /*4470*/  IADD3 R36, R36, 0x10, RZ ;  /* 0x0000001024247810 */ /* 0x000fe20007ffe0ff */
[----:B------:R-:W-:Y:S01]  /*4480*/  IMAD.X R25, RZ, RZ, R25, P1 ;  /* 0x000000ffff197224 */ /* 0x000fe200008e0619 */
[----:B------:R-:W-:Y:S02]  /*4490*/  ISETP.GE.AND P1, PT, R31, R30, PT ;  /* 0x0000001e1f00720c */ /* 0x000fe40003f26270 */
[----:B------:R-:W-:Y:S01]  /*44a0*/  IADD3 R33, R33, 0x300, RZ ;  /* 0x0000030021217810 */ /* 0x000fe20007ffe0ff */
[----:B--2---:R-:W-:-:S02]  /*44b0*/  HADD2.F32 R39, -RZ, R9.H0_H0 ;  /* 0x20000009ff277230 */ /* 0x004fc40000004100 */
[----:B------:R-:W-:Y:S02]  /*44c0*/  HADD2.F32 R40, -RZ, R9.H1_H1 ;  /* 0x30000009ff287230 */ /* 0x000fe40000004100 */
[----:B------:R-:W-:Y:S01]  /*44d0*/  HADD2.F32 R38, -RZ, R8.H0_H0 ;  /* 0x20000008ff267230 */ /* 0x000fe20000004100 */
[C---:B------:R-:W-:Y:S01]  /*44e0*/  FFMA.FTZ R18, R37.reuse, R39, R18 ;  /* 0x0000002725127223 */ /* 0x040fe20000010012 */
[----:B------:R-:W-:Y:S01]  /*44f0*/  HADD2.F32 R9, -RZ, R10.H0_H0 ;  /* 0x2000000aff097230 */ /* 0x000fe20000004100 */
[C---:B------:R-:W-:Y:S01]  /*4500*/  FFMA.FTZ R19, R37.reuse, R40, R19 ;  /* 0x0000002825137223 */ /* 0x040fe20000010013 */
[--C-:B------:R-:W-:Y:S01]  /*4510*/  HADD2.F32 R42, -RZ, R11.reuse.H1_H1 ;  /* 0x3000000bff2a7230 */ /* 0x100fe20000004100 */
[C---:B------:R-:W-:Y:S01]  /*4520*/  FFMA.FTZ R16, R37.reuse, R38, R16 ;  /* 0x0000002625107223 */ /* 0x040fe20000010010 */
[----:B------:R-:W-:Y:S01]  /*4530*/  HADD2.F32 R8, -RZ, R8.H1_H1 ;  /* 0x30000008ff087230 */ /* 0x000fe20000004100 */
[C---:B------:R-:W-:Y:S01]  /*4540*/  FFMA.FTZ R9, R37.reuse, R9, R20 ;  /* 0x0000000925097223 */ /* 0x040fe20000010014 */
[----:B------:R-:W-:Y:S01]  /*4550*/  HADD2.F32 R10, -RZ, R10.H1_H1 ;  /* 0x3000000aff0a7230 */ /* 0x000fe20000004100 */
[C---:B------:R-:W-:Y:S01]  /*4560*/  FFMA.FTZ R23, R37.reuse, R42, R23 ;  /* 0x0000002a25177223 */ /* 0x040fe20000010017 */
[----:B------:R-:W-:Y:S01]  /*4570*/  HADD2.F32 R41, -RZ, R11.H0_H0 ;  /* 0x2000000bff297230 */ /* 0x000fe20000004100 */
[C---:B------:R-:W-:Y:S01]  /*4580*/  FFMA.FTZ R8, R37.reuse, R8, R17 ;  /* 0x0000000825087223 */ /* 0x040fe20000010011 */
[----:B---3--:R-:W-:Y:S01]  /*4590*/  HADD2.F32 R11, -RZ, R12.H0_H0 ;  /* 0x2000000cff0b7230 */ /* 0x008fe20000004100 */
[C---:B------:R-:W-:Y:S01]  /*45a0*/  FFMA.FTZ R10, R37.reuse, R10, R21 ;  /* 0x0000000a250a7223 */ /* 0x040fe20000010015 */
[--C-:B------:R-:W-:Y:S01]  /*45b0*/  HADD2.F32 R20, -RZ, R13.reuse.H0_H0 ;  /* 0x2000000dff147230 */ /* 0x100fe20000004100 */
[----:B------:R-:W-:Y:S01]  /*45c0*/  FFMA.FTZ R22, R37, R41, R22 ;  /* 0x0000002925167223 */ /* 0x000fe20000010016 */
[----:B------:R-:W-:Y:S01]  /*45d0*/  HADD2.F32 R38, -RZ, R13.H1_H1 ;  /* 0x3000000dff267230 */ /* 0x000fe20000004100 */
[C---:B------:R-:W-:Y:S01]  /*45e0*/  FFMA.FTZ R16, R43.reuse, R11, R16 ;  /* 0x0000000b2b107223 */ /* 0x040fe20000010010 */
[----:B------:R-:W-:Y:S01]  /*45f0*/  HADD2.F32 R40, -RZ, R14.H0_H0 ;  /* 0x2000000eff287230 */ /* 0x000fe20000004100 */
        /* <DEDUP_REMOVED lines=10> */
[----:B------:R-:W-:Y:S01]  /*46a0*/  FFMA.FTZ R23, R43, R42, R23 ;  /* 0x0000002a2b177223 */ /* 0x000fe20000010017 */
[----:B------:R-:W-:Y:S05]  /*46b0*/  @!P1 BRA `(.L_x_2417) ;  /* 0xfffffc5000009947 */ /* 0x000fea000383ffff */
.L_x_2414:
[----:B------:R-:W-:Y:S05]  /*46c0*/  BSYNC B1 ;  /* 0x0000000000017941 */ /* 0x000fea0003800000 */
.L_x_2413:
        /* <DEDUP_REMOVED lines=50> */
[--C-:B------:R-:W-:Y:S02]  /*49f0*/  HADD2.F32 R14, -RZ, R8.reuse.H0_H0 ;  /* 0x20000008ff0e7230 */ /* 0x100fe40000004100 */
        /* <DEDUP_REMOVED lines=14> */
.L_x_2421:
[----:B------:R-:W-:Y:S05]  /*4ae0*/  BSYNC B2 ;  /* 0x0000000000027941 */ /* 0x000fea0003800000 */
.L_x_2420:
[----:B------:R-:W-:Y:S02]  /*4af0*/  IADD3 R27, R27, 0x4, RZ ;  /* 0x000000041b1b7810 */ /* 0x000fe40007ffe0ff */
.L_x_2419:
[----:B------:R-:W-:Y:S05]  /*4b00*/  BSYNC B1 ;  /* 0x0000000000017941 */ /* 0x000fea0003800000 */
.L_x_2418:
[----:B------:R-:W-:-:S13]  /*4b10*/  LOP3.LUT P1, RZ, R12, 0xfffffffc, RZ, 0xc0, !PT ;  /* 0xfffffffc0cff7812 */ /* 0x000fda000782c0ff */
[----:B------:R-:W-:Y:S05]  /*4b20*/  @!P1 BRA `(.L_x_2412) ;  /* 0x000007e000009947 */ /* 0x000fea0003800000 */
[----:B------:R-:W-:Y:S01]  /*4b30*/  LEA R13, R27, UR6, 0x1 ;  /* 0x000000061b0d7c11 */ /* 0x000fe2000f8e08ff */
[----:B------:R-:W-:Y:S02]  /*4b40*/  IMAD.U32 R8, RZ, RZ, UR42 ;  /* 0x0000002aff087e24 */ /* 0x000fe4000f8e00ff */
[----:B------:R-:W-:Y:S02]  /*4b50*/  IMAD.MOV.U32 R12, RZ, RZ, RZ ;  /* 0x000000ffff0c7224 */ /* 0x000fe400078e00ff */
[----:B------:R-:W-:Y:S02]  /*4b60*/  IMAD R13, R8, -0x2, R13 ;  /* 0xfffffffe080d7824 */ /* 0x000fe400078e020d */
.L_x_2426:
        /* <DEDUP_REMOVED lines=60> */
.L_x_2423:
[----:B------:R-:W-:Y:S05]  /*4f30*/  BSYNC B1 ;  /* 0x0000000000017941 */ /* 0x000fea0003800000 */
.L_x_2422:
[----:B------:R-:W-:Y:S01]  /*4f40*/  BSSY B1, `(.L_x_2424) ;  /* 0x0000038000017945 */ /* 0x000fe20003800000 */
[----:B------:R-:W-:Y:S05]  /*4f50*/  @!P1 BRA `(.L_x_2425) ;  /* 0x0000036000009947 */ /* 0x000fea0003800000 */
[----:B------:R-:W-:Y:S01]  /*4f60*/  IABS R11, c[0x0][0x1d4] ;  /* 0x00007500000b7a13 */ /* 0x000fe20000000000 */
        /* <DEDUP_REMOVED lines=53> */
.L_x_2425:
[----:B------:R-:W-:Y:S05]  /*52c0*/  BSYNC B1 ;  /* 0x0000000000017941 */ /* 0x000fea0003800000 */
.L_x_2424:
[----:B------:R-:W-:Y:S02]  /*52d0*/  IADD3 R27, R27, 0x8, RZ ;  /* 0x000000081b1b7810 */ /* 0x000fe40007ffe0ff */
[----:B------:R-:W-:Y:S02]  /*52e0*/  IADD3 R12, R12, 0x10, RZ ;  /* 0x000000100c0c7810 */ /* 0x000fe40007ffe0ff */
[----:B------:R-:W-:-:S13]  /*52f0*/  ISETP.GE.AND P1, PT, R27, UR45, PT ;  /* 0x0000002d1b007c0c */ /* 0x000fda000bf26270 */
[----:B------:R-:W-:Y:S05]  /*5300*/  @!P1 BRA `(.L_x_2426) ;  /* 0xfffff86000009947 */ /* 0x000fea000383ffff */
.L_x_2412:
[----:B0-----:R-:W-:Y:S05]  /*5310*/  BSYNC B0 ;  /* 0x0000000000007941 */ /* 0x001fea0003800000 */
.L_x_2411:
[----:B------:R-:W-:Y:S01]  /*5320*/  BSSY B0, `(.L_x_2427) ;  /* 0x000005c000007945 */ /* 0x000fe20003800000 */
[----:B------:R-:W-:Y:S05]  /*5330*/  @P2 BRA `(.L_x_2428) ;  /* 0x000005a000002947 */ /* 0x000fea0003800000 */
[----:B------:R-:W-:Y:S01]  /*5340*/  ULDC.64 UR4, c[0x0][0x240] ;  /* 0x0000900000047ab9 */ /* 0x000fe20000000a00 */
[----:B------:R-:W-:Y:S01]  /*5350*/  IMAD.MOV.U32 R8, RZ, RZ, 0x2 ;  /* 0x00000002ff087424 */ /* 0x000fe200078e00ff */
[----:B------:R-:W-:-:S04]  /*5360*/  UISETP.NE.U32.AND UP0, UPT, URZ, UR4, UPT ;  /* 0x000000043f00728c */ /* 0x000fc8000bf05070 */
[----:B------:R-:W-:-:S03]  /*5370*/  UISETP.NE.AND.EX UP0, UPT, URZ, UR5, UPT, UP0 ;  /* 0x000000053f00728c */ /* 0x000fc6000bf05300 */
[----:B------:R-:W-:-:S03]  /*5380*/  ULDC UR5, c[0x0][0x1d8] ;  /* 0x0000760000057ab9 */ /* 0x000fc60000000800 */
        /* <DEDUP_REMOVED lines=10> */
[----:B------:R-:W5:Y:S04]  /*5430*/  @P3 LDG.E.128 R12, [R12.64] ;  /* 0x000000240c0c3981 */ /* 0x000f68000c1e1d00 */
[----:B------:R-:W5:Y:S01]  /*5440*/  @P2 LDG.E.128 R8, [R8.64] ;  /* 0x0000002408082981 */ /* 0x000f62000c1e1d00 */
[----:B------:R-:W-:Y:S01]  /*5450*/  IMAD.U32 R25, RZ, RZ, UR44 ;  /* 0x0000002cff197e24 */ /* 0x000fe2000f8e00ff */
[----:B------:R-:W-:Y:S01]  /*5460*/  UIADD3 UR4, -UR42, UR45, URZ ;  /* 0x0000002d2a047290 */ /* 0x000fe2000fffe13f */
[----:B------:R-:W-:Y:S02]  /*5470*/  IMAD R2, R2, 0x60, RZ ;  /* 0x0000006002027824 */ /* 0x000fe400078e02ff */
[----:B------:R-:W-:Y:S01]  /*5480*/  IMAD R25, R25, c[0x0][0x1d4], R0 ;  /* 0x0000750019197a24 */ /* 0x000fe200078e0200 */
        /* <DEDUP_REMOVED lines=8> */
[----:B-----5:R-:W-:-:S04]  /*5510*/  IADD3 R8, P1, R27, c[0x0][0x188], RZ ;  /* 0x000062001b087a10 */ /* 0x020fc80007f3e0ff */
[----:B------:R-:W-:-:S05]  /*5520*/  LEA.HI.X.SX32 R9, R27, c[0x0][0x18c], 0x1, P1 ;  /* 0x000063001b097a11 */ /* 0x000fca00008f0eff */
[----:B------:R-:W2:Y:S01]  /*5530*/  LDG.E.64 R32, [R8.64] ;  /* 0x0000002408207981 */ /* 0x000ea2000c1e1b00 */
[----:B------:R-:W-:Y:S02]  /*5540*/  IMAD.U32 R11, RZ, RZ, UR39 ;  /* 0x00000027ff0b7e24 */ /* 0x000fe4000f8e00ff */
[----:B------:R-:W-:-:S05]  /*5550*/  IMAD.U32 R10, RZ, RZ, UR38 ;  /* 0x00000026ff0a7e24 */ /* 0x000fca000f8e00ff */
[----:B------:R3:W4:Y:S01]  /*5560*/  LDG.E R11, [R10.64+0x4] ;  /* 0x000004240a0b7981 */ /* 0x000722000c1e1900 */
[C-C-:B--2---:R-:W-:Y:S01]  /*5570*/  SHF.R.U64 R31, R32.reuse, 0x10, R33.reuse ;  /* 0x00000010201f7819 */ /* 0x144fe20000001221 */
[----:B------:R-:W4:Y:S01]  /*5580*/  I2F.S8 R28, R33 ;  /* 0x00000021001c7306 */ /* 0x000f220000001400 */
[----:B------:R-:W-:Y:S02]  /*5590*/  PRMT R2, R32, 0x9910, RZ ;  /* 0x0000991020027816 */ /* 0x000fe400000000ff */
[----:B---3--:R-:W-:Y:S02]  /*55a0*/  PRMT R10, R33, 0x9910, RZ ;  /* 0x00009910210a7816 */ /* 0x008fe400000000ff */
[----:B------:R-:W-:Y:S02]  /*55b0*/  PRMT R9, R31, 0x9910, RZ ;  /* 0x000099101f097816 */ /* 0x000fe400000000ff */
[--C-:B------:R-:W-:Y:S01]  /*55c0*/  SHF.R.U32.HI R29, RZ, 0x10, R33.reuse ;  /* 0x00000010ff1d7819 */ /* 0x100fe20000011621 */
        /* <DEDUP_REMOVED lines=16> */
[-C--:B---3--:R-:W-:Y:S02]  /*56d0*/  FMUL.FTZ R2, R2, R11.reuse ;  /* 0x0000000b02027220 */ /* 0x088fe40000410000 */
[----:B----4-:R-:W-:-:S05]  /*56e0*/  FMUL.FTZ R30, R10, R11 ;  /* 0x0000000b0a1e7220 */ /* 0x010fca0000410000 */
[----:B------:R-:W-:Y:S01]  /*56f0*/  F2FP.PACK_AB R10, R30, R31 ;  /* 0x0000001f1e0a723e */ /* 0x000fe200000000ff */
[----:B--2---:R-:W-:Y:S01]  /*5700*/  FMUL.FTZ R29, R9, R11 ;  /* 0x0000000b091d7220 */ /* 0x004fe20000410000 */
[----:B------:R-:W-:Y:S02]  /*5710*/  F2FP.PACK_AB R11, R33, R8 ;  /* 0x00000008210b723e */ /* 0x000fe400000000ff */
[----:B------:R-:W-:Y:S02]  /*5720*/  F2FP.PACK_AB R8, R2, R27 ;  /* 0x0000001b0208723e */ /* 0x000fe400000000ff */
[----:B------:R-:W-:-:S04]  /*5730*/  F2FP.PACK_AB R9, R29, R28 ;  /* 0x0000001c1d09723e */ /* 0x000fc800000000ff */
.L_x_2429:
[----:B-----5:R-:W-:Y:S01]  /*5740*/  HFMA2.MMA R4, R8, 1, 1, R4 ;  /* 0x3c003c0008047835 */ /* 0x020fe20000000004 */
[----:B------:R-:W-:Y:S01]  /*5750*/  HADD2 R5, R9, R5 ;  /* 0x0000000509057230 */ /* 0x000fe20000000000 */
[----:B------:R-:W-:Y:S01]  /*5760*/  HFMA2.MMA R6, R10, 1, 1, R6 ;  /* 0x3c003c000a067835 */ /* 0x000fe20000000006 */
[----:B------:R-:W-:Y:S02]  /*5770*/  HADD2 R7, R11, R7 ;  /* 0x000000070b077230 */ /* 0x000fe40000000000 */
[----:B0-----:R-:W-:-:S02]  /*5780*/  HADD2.F32 R26, -RZ, R26.H0_H0 ;  /* 0x2000001aff1a7230 */ /* 0x001fc40000004100 */
        /* <DEDUP_REMOVED lines=21> */
.L_x_2428:
[----:B0-----:R-:W-:Y:S05]  /*58e0*/  BSYNC B0 ;  /* 0x0000000000007941 */ /* 0x001fea0003800000 */
.L_x_2427:
[----:B------:R-:W-:Y:S06]  /*58f0*/  BAR.SYNC.DEFER_BLOCKING 0x0 ;  /* 0x0000000000007b1d */ /* 0x000fec0000010000 */
[----:B------:R-:W-:Y:S05]  /*5900*/  @P0 BRA `(.L_x_2430) ;  /* 0x0000044000000947 */ /* 0x000fea0003800000 */
[----:B-----5:R-:W0:Y:S01]  /*5910*/  S2R R5, SR_TID.X ;  /* 0x0000000000057919 */ /* 0x020e220000002100 */
[----:B------:R-:W-:-:S05]  /*5920*/  IMAD R3, R3, 0x60, R0 ;  /* 0x0000006003037824 */ /* 0x000fca00078e0200 */
[----:B------:R-:W-:Y:S02]  /*5930*/  LEA R3, R3, 0x110, 0x1 ;  /* 0x0000011003037811 */ /* 0x000fe400078e08ff */
[C---:B0-----:R-:W-:Y:S02]  /*5940*/  LOP3.LUT R2, R5.reuse, 0xffffffe0, RZ, 0xc0, !PT ;  /* 0xffffffe005027812 */ /* 0x041fe400078ec0ff */
[C---:B------:R-:W-:Y:S02]  /*5950*/  LOP3.LUT R4, R5.reuse, 0xfffffff0, RZ, 0xc0, !PT ;  /* 0xfffffff005047812 */ /* 0x040fe400078ec0ff */
[----:B------:R-:W-:Y:S02]  /*5960*/  ISETP.NE.AND P1, PT, R2, 0x20, PT ;  /* 0x000000200200780c */ /* 0x000fe40003f25270 */
[C---:B------:R-:W-:Y:S02]  /*5970*/  ISETP.GT.AND P4, PT, R5.reuse, 0x1f, PT ;  /* 0x0000001f0500780c */ /* 0x040fe40003f84270 */
[----:B------:R-:W-:-:S02]  /*5980*/  ISETP.GT.AND P3, PT, R5, 0xf, PT ;  /* 0x0000000f0500780c */ /* 0x000fc40003f64270 */
[----:B------:R-:W-:-:S07]  /*5990*/  ISETP.NE.AND P2, PT, R4, 0x10, PT ;  /* 0x000000100400780c */ /* 0x000fce0003f45270 */
[----:B------:R-:W-:Y:S05]  /*59a0*/  @P1 BRA `(.L_x_2431) ;  /* 0x0000005000001947 */ /* 0x000fea0003800000 */
[----:B------:R-:W-:Y:S02]  /*59b0*/  F2FP.PACK_AB R4, R17, R16 ;  /* 0x000000101104723e */ /* 0x000fe400000000ff */
[----:B------:R-:W-:Y:S02]  /*59c0*/  F2FP.PACK_AB R5, R19, R18 ;  /* 0x000000121305723e */ /* 0x000fe400000000ff */
[----:B------:R-:W-:Y:S02]  /*59d0*/  F2FP.PACK_AB R6, R21, R20 ;  /* 0x000000141506723e */ /* 0x000fe400000000ff */
[----:B------:R-:W-:-:S05]  /*59e0*/  F2FP.PACK_AB R7, R23, R22 ;  /* 0x000000161707723e */ /* 0x000fca00000000ff */
[----:B------:R0:W-:Y:S02]  /*59f0*/  STS.128 [R3+-0x180], R4 ;  /* 0xfffe800403007388 */ /* 0x0001e40000000c00 */
.L_x_2431:
        /* <DEDUP_REMOVED lines=21> */
.L_x_2433:
[----:B------:R-:W-:Y:S05]  /*5b50*/  BSYNC B0 ;  /* 0x0000000000007941 */ /* 0x000fea0003800000 */
.L_x_2432:
        /* <DEDUP_REMOVED lines=8> */
.L_x_2435:
[----:B------:R-:W-:Y:S05]  /*5be0*/  BSYNC B0 ;  /* 0x0000000000007941 */ /* 0x000fea0003800000 */
.L_x_2434:
        /* <DEDUP_REMOVED lines=20> */
.L_x_2437:
[----:B------:R-:W-:Y:S05]  /*5d30*/  BSYNC B0 ;  /* 0x0000000000007941 */ /* 0x000fea0003800000 */
.L_x_2436:
[----:B------:R-:W-:Y:S06]  /*5d40*/  BAR.SYNC.DEFER_BLOCKING 0x0 ;  /* 0x0000000000007b1d */ /* 0x000fec0000010000 */
.L_x_2430:
[----:B------:R-:W2:Y:S02]  /*5d50*/  S2R R2, SR_TID.X ;  /* 0x0000000000027919 */ /* 0x000ea40000002100 */
[----:B--2---:R-:W-:-:S04]  /*5d60*/  IADD3 R2, R2, 0xf, RZ ;  /* 0x0000000f02027810 */ /* 0x004fc80007ffe0ff */
[----:B------:R-:W-:-:S13]  /*5d70*/  ISETP.GT.U32.OR P0, PT, R2, 0x1e, P0 ;  /* 0x0000001e0200780c */ /* 0x000fda0000704470 */
[----:B------:R-:W-:Y:S05]  /*5d80*/  @P0 EXIT ;  /* 0x000000000000094d */ /* 0x000fea0003800000 */
[----:B0-----:R-:W-:-:S05]  /*5d90*/  IMAD.MOV.U32 R3, RZ, RZ, 0x2 ;  /* 0x00000002ff037424 */ /* 0x001fca00078e00ff */
[----:B------:R-:W-:-:S13]  /*5da0*/  ISETP.NE.AND P0, PT, R3, c[0x0][0x258], PT ;  /* 0x0000960003007a0c */ /* 0x000fda0003f05270 */
[----:B------:R-:W-:Y:S05]  /*5db0*/  @!P0 BRA `(.L_x_2438) ;  /* 0x000000b000008947 */ /* 0x000fea0003800000 */
[----:B------:R-:W-:Y:S02]  /*5dc0*/  IADD3 R2, R0, UR44, RZ ;  /* 0x0000002c00027c10 */ /* 0x000fe4000fffe0ff */
        /* <DEDUP_REMOVED lines=10> */
.L_x_2438:
        /* <DEDUP_REMOVED lines=13> */
[----:B------:R-:W3:Y:S01]  /*5f40*/  F2I.S8.NTZ R19, R19 ;  /* 0x0000001300137305 */ /* 0x000ee20000202100 */
[----:B0-----:R-:W-:-:S04]  /*5f50*/  PRMT R3, R17, 0x8880, RZ ;  /* 0x0000888011037816 */ /* 0x001fc800000000ff */
[----:B------:R-:W-:-:S03]  /*5f60*/  PRMT R3, R3, 0x7710, RZ ;  /* 0x0000771003037816 */ /* 0x000fc600000000ff */
[----:B------:R-:W0:Y:S01]  /*5f70*/  F2I.S8.NTZ R20, R20 ;  /* 0x0000001400147305 */ /* 0x000e220000202100 */
[----:B--2--5:R-:W-:Y:S02]  /*5f80*/  PRMT R4, R18, 0x8880, RZ ;  /* 0x0000888012047816 */ /* 0x024fe400000000ff */
[----:B------:R-:W-:Y:S02]  /*5f90*/  LOP3.LUT R10, R3, 0xff, RZ, 0xc0, !PT ;  /* 0x000000ff030a7812 */ /* 0x000fe400078ec0ff */
[----:B------:R-:W-:Y:S02]  /*5fa0*/  PRMT R4, R4, 0x7710, RZ ;  /* 0x0000771004047816 */ /* 0x000fe400000000ff */
[----:B---3--:R-:W-:Y:S01]  /*5fb0*/  PRMT R5, R19, 0x8880, RZ ;  /* 0x0000888013057816 */ /* 0x008fe200000000ff */
[----:B------:R-:W2:Y:S01]  /*5fc0*/  F2I.S8.NTZ R21, R21 ;  /* 0x0000001500157305 */ /* 0x000ea20000202100 */
[----:B------:R-:W-:Y:S02]  /*5fd0*/  LOP3.LUT R8, R4, 0xff, RZ, 0xc0, !PT ;  /* 0x000000ff04087812 */ /* 0x000fe400078ec0ff */
[----:B------:R-:W-:-:S02]  /*5fe0*/  PRMT R5, R5, 0x7710, RZ ;  /* 0x0000771005057816 */ /* 0x000fc400000000ff */
[----:B------:R-:W-:Y:S02]  /*5ff0*/  SHF.L.U64.HI R4, R10, 0x8, RZ ;  /* 0x000000080a047819 */ /* 0x000fe400000102ff */
[----:B------:R-:W-:Y:S01]  /*6000*/  LOP3.LUT R7, R5, 0xff, RZ, 0xc0, !PT ;  /* 0x000000ff05077812 */ /* 0x000fe200078ec0ff */
[----:B------:R-:W3:Y:S01]  /*6010*/  F2I.S8.NTZ R16, R16 ;  /* 0x0000001000107305 */ /* 0x000ee20000202100 */
[----:B0-----:R-:W-:Y:S02]  /*6020*/  PRMT R3, R20, 0x8880, RZ ;  /* 0x0000888014037816 */ /* 0x001fe400000000ff */
        /* <DEDUP_REMOVED lines=9> */
[----:B---3--:R-:W-:Y:S02]  /*60c0*/  PRMT R16, R16, 0x8880, RZ ;  /* 0x0000888010107816 */ /* 0x008fe400000000ff */
        /* <DEDUP_REMOVED lines=8> */
[----:B------:R-:W-:-:S02]  /*6150*/  IADD3 R8, R0, UR44, RZ ;  /* 0x0000002c00087c10 */ /* 0x000fc4000fffe0ff */
[----:B------:R-:W-:Y:S02]  /*6160*/  PRMT R3, R4, 0x7054, RZ ;  /* 0x0000705404037816 */ /* 0x000fe400000000ff */
[----:B--2---:R-:W-:Y:S02]  /*6170*/  PRMT R0, R2, 0x8880, RZ ;  /* 0x0000888002007816 */ /* 0x004fe400000000ff */
[----:B------:R-:W-:Y:S02]  /*6180*/  LOP3.LUT R2, R5, 0xff00ffff, R10, 0xf8, !PT ;  /* 0xff00ffff05027812 */ /* 0x000fe400078ef80a */
[----:B------:R-:W-:Y:S02]  /*6190*/  LOP3.LUT R3, R3, 0xff00ffff, R6, 0xf8, !PT ;  /* 0xff00ffff03037812 */ /* 0x000fe400078ef806 */
[----:B------:R-:W-:Y:S02]  /*61a0*/  IADD3 R4, P0, R8, c[0x0][0x160], RZ ;  /* 0x0000580008047a10 */ /* 0x000fe40007f1e0ff */
[----:B------:R-:W-:-:S02]  /*61b0*/  PRMT R0, R0, 0x7710, RZ ;  /* 0x0000771000007816 */ /* 0x000fc400000000ff */
[----:B------:R-:W-:Y:S02]  /*61c0*/  PRMT R2, R2, 0x4210, R7 ;  /* 0x0000421002027816 */ /* 0x000fe40000000007 */
[----:B------:R-:W-:Y:S02]  /*61d0*/  LEA.HI.X.SX32 R5, R8, c[0x0][0x164], 0x1, P0 ;  /* 0x0000590008057a11 */ /* 0x000fe400000f0eff */
[----:B------:R-:W-:-:S05]  /*61e0*/  PRMT R3, R3, 0x4210, R0 ;  /* 0x0000421003037816 */ /* 0x000fca0000000000 */
[----:B------:R-:W-:Y:S01]  /*61f0*/  STG.E.64 [R4.64], R2 ;  /* 0x0000000204007986 */ /* 0x000fe2000c101b24 */
[----:B------:R-:W-:Y:S05]  /*6200*/  EXIT ;  /* 0x000000000000794d */ /* 0x000fea0003800000 */
.L_x_2388:
[----:B------:R-:W-:Y:S01]  /*6210*/  IMAD.MOV.U32 R34, RZ, RZ, R11 ;  /* 0x000000ffff227224 */ /* 0x000fe200078e000b */
[----:B------:R-:W-:Y:S01]  /*6220*/  MOV R32, 0x6270 ;  /* 0x0000627000207802 */ /* 0x000fe20000000f00 */
[----:B------:R-:W-:Y:S02]  /*6230*/  IMAD.MOV.U32 R35, RZ, RZ, 0x10 ;  /* 0x00000010ff237424 */ /* 0x000fe400078e00ff */
[----:B------:R-:W-:Y:S02]  /*6240*/  IMAD.MOV.U32 R36, RZ, RZ, 0x1f ;  /* 0x0000001fff247424 */ /* 0x000fe400078e00ff */
[----:B------:R-:W-:Y:S02]  /*6250*/  IMAD.MOV.U32 R37, RZ, RZ, -0x1 ;  /* 0xffffffffff257424 */ /* 0x000fe400078e00ff */
[----:B-1----:R-:W-:Y:S05]  /*6260*/  CALL.REL.NOINC `($__internal_14_$__cuda_sm70_shflsync_bfly_p) ;  /* 0x0000046000007944 */ /* 0x002fea0003c00000 */
[----:B-1----:R-:W-:Y:S01]  /*6270*/  IMAD.MOV.U32 R0, RZ, RZ, R34 ;  /* 0x000000ffff007224 */ /* 0x002fe200078e0022 */
[----:B0-----:R-:W-:Y:S05]  /*6280*/  BRA `(.L_x_2439) ;  /* 0xffffbab000007947 */ /* 0x001fea000383ffff */
.L_x_2389:
[----:B------:R-:W-:Y:S01]  /*6290*/  IMAD.MOV.U32 R34, RZ, RZ, R11 ;  /* 0x000000ffff227224 */ /* 0x000fe200078e000b */
[----:B------:R-:W-:Y:S01]  /*62a0*/  MOV R32, 0x62f0 ;  /* 0x000062f000207802 */ /* 0x000fe20000000f00 */
[----:B------:R-:W-:-:S02]  /*62b0*/  IMAD.MOV.U32 R35, RZ, RZ, 0x8 ;  /* 0x00000008ff237424 */ /* 0x000fc400078e00ff */
[----:B------:R-:W-:Y:S02]  /*62c0*/  IMAD.MOV.U32 R36, RZ, RZ, 0x1f ;  /* 0x0000001fff247424 */ /* 0x000fe400078e00ff */
[----:B------:R-:W-:Y:S02]  /*62d0*/  IMAD.MOV.U32 R37, RZ, RZ, -0x1 ;  /* 0xffffffffff257424 */ /* 0x000fe400078e00ff */
[----:B-1----:R-:W-:Y:S05]  /*62e0*/  CALL.REL.NOINC `($__internal_14_$__cuda_sm70_shflsync_bfly_p) ;  /* 0x000003e000007944 */ /* 0x002fea0003c00000 */
[----:B-1----:R-:W-:Y:S01]  /*62f0*/  FADD.FTZ R11, R11, R34 ;  /* 0x000000220b0b7221 */ /* 0x002fe20000010000 */
[----:B------:R-:W-:Y:S01]  /*6300*/  MOV R32, 0x6360 ;  /* 0x0000636000207802 */ /* 0x000fe20000000f00 */
[----:B0-----:R-:W-:Y:S02]  /*6310*/  IMAD.MOV.U32 R35, RZ, RZ, 0x4 ;  /* 0x00000004ff237424 */ /* 0x001fe400078e00ff */
[----:B------:R-:W-:Y:S02]  /*6320*/  IMAD.MOV.U32 R36, RZ, RZ, 0x1f ;  /* 0x0000001fff247424 */ /* 0x000fe400078e00ff */
[----:B------:R-:W-:Y:S02]  /*6330*/  IMAD.MOV.U32 R37, RZ, RZ, -0x1 ;  /* 0xffffffffff257424 */ /* 0x000fe400078e00ff */
[----:B------:R-:W-:-:S02]  /*6340*/  IMAD.MOV.U32 R34, RZ, RZ, R11 ;  /* 0x000000ffff227224 */ /* 0x000fc400078e000b */
[----:B------:R-:W-:Y:S05]  /*6350*/  CALL.REL.NOINC `($__internal_14_$__cuda_sm70_shflsync_bfly_p) ;  /* 0x0000037000007944 */ /* 0x000fea0003c00000 */
[----:B-1----:R-:W-:Y:S01]  /*6360*/  FADD.FTZ R11, R11, R34 ;  /* 0x000000220b0b7221 */ /* 0x002fe20000010000 */
[----:B------:R-:W-:Y:S01]  /*6370*/  MOV R32, 0x63d0 ;  /* 0x000063d000207802 */ /* 0x000fe20000000f00 */
[----:B0-----:R-:W-:-:S02]  /*6380*/  IMAD.MOV.U32 R35, RZ, RZ, 0x2 ;  /* 0x00000002ff237424 */ /* 0x001fc400078e00ff */
[----:B------:R-:W-:Y:S02]  /*6390*/  IMAD.MOV.U32 R36, RZ, RZ, 0x1f ;  /* 0x0000001fff247424 */ /* 0x000fe400078e00ff */
[----:B------:R-:W-:Y:S02]  /*63a0*/  IMAD.MOV.U32 R37, RZ, RZ, -0x1 ;  /* 0xffffffffff257424 */ /* 0x000fe400078e00ff */
[----:B------:R-:W-:Y:S02]  /*63b0*/  IMAD.MOV.U32 R34, RZ, RZ, R11 ;  /* 0x000000ffff227224 */ /* 0x000fe400078e000b */
[----:B------:R-:W-:Y:S05]  /*63c0*/  CALL.REL.NOINC `($__internal_14_$__cuda_sm70_shflsync_bfly_p) ;  /* 0x0000030000007944 */ /* 0x000fea0003c00000 */
[----:B-1----:R-:W-:Y:S01]  /*63d0*/  FADD.FTZ R4, R11, R34 ;  /* 0x000000220b047221 */ /* 0x002fe20000010000 */
[----:B------:R-:W-:Y:S01]  /*63e0*/  MOV R32, 0x6440 ;  /* 0x0000644000207802 */ /* 0x000fe20000000f00 */
[----:B0-----:R-:W-:Y:S02]  /*63f0*/  IMAD.MOV.U32 R35, RZ, RZ, 0x1 ;  /* 0x00000001ff237424 */ /* 0x001fe400078e00ff */
[----:B------:R-:W-:Y:S02]  /*6400*/  IMAD.MOV.U32 R36, RZ, RZ, 0x1f ;  /* 0x0000001fff247424 */ /* 0x000fe400078e00ff */
[----:B------:R-:W-:-:S02]  /*6410*/  IMAD.MOV.U32 R37, RZ, RZ, -0x1 ;  /* 0xffffffffff257424 */ /* 0x000fc400078e00ff */
[----:B------:R-:W-:Y:S02]  /*6420*/  IMAD.MOV.U32 R34, RZ, RZ, R4 ;  /* 0x000000ffff227224 */ /* 0x000fe400078e0004 */
[----:B------:R-:W-:Y:S05]  /*6430*/  CALL.REL.NOINC `($__internal_14_$__cuda_sm70_shflsync_bfly_p) ;  /* 0x0000029000007944 */ /* 0x000fea0003c00000 */
[----:B-1----:R-:W-:Y:S01]  /*6440*/  IMAD.MOV.U32 R5, RZ, RZ, R34 ;  /* 0x000000ffff057224 */ /* 0x002fe200078e0022 */
[----:B0-----:R-:W-:Y:S05]  /*6450*/  BRA `(.L_x_2440) ;  /* 0xffffb97000007947 */ /* 0x001fea000383ffff */
.L_x_2394:
[----:B------:R-:W-:Y:S01]  /*6460*/  IMAD.MOV.U32 R34, RZ, RZ, R45 ;  /* 0x000000ffff227224 */ /* 0x000fe200078e002d */
[----:B------:R-:W-:Y:S01]  /*6470*/  MOV R32, 0x64c0 ;  /* 0x000064c000207802 */ /* 0x000fe20000000f00 */
[----:B------:R-:W-:Y:S02]  /*6480*/  IMAD.MOV.U32 R35, RZ, RZ, 0x2 ;  /* 0x00000002ff237424 */ /* 0x000fe400078e00ff */
[----:B------:R-:W-:Y:S02]  /*6490*/  IMAD.MOV.U32 R36, RZ, RZ, 0x1f ;  /* 0x0000001fff247424 */ /* 0x000fe400078e00ff */
[----:B------:R-:W-:Y:S02]  /*64a0*/  IMAD.MOV.U32 R37, RZ, RZ, -0x1 ;  /* 0xffffffffff257424 */ /* 0x000fe400078e00ff */
[----:B------:R-:W-:Y:S05]  /*64b0*/  CALL.REL.NOINC `($__internal_14_$__cuda_sm70_shflsync_bfly_p) ;  /* 0x0000021000007944 */ /* 0x000fea0003c00000 */
[----:B-1----:R-:W-:Y:S01]  /*64c0*/  IMAD.MOV.U32 R32, RZ, RZ, R34 ;  /* 0x000000ffff207224 */ /* 0x002fe200078e0022 */
[----:B0-----:R-:W-:Y:S05]  /*64d0*/  BRA `(.L_x_2441) ;  /* 0xffffce0000007947 */ /* 0x001fea000383ffff */
.L_x_2395:
[----:B------:R-:W-:Y:S01]  /*64e0*/  IMAD.MOV.U32 R34, RZ, RZ, R45 ;  /* 0x000000ffff227224 */ /* 0x000fe200078e002d */
[----:B------:R-:W-:Y:S01]  /*64f0*/  MOV R32, 0x6540 ;  /* 0x0000654000207802 */ /* 0x000fe20000000f00 */
[----:B------:R-:W-:-:S02]  /*6500*/  IMAD.MOV.U32 R35, RZ, RZ, 0x1 ;  /* 0x00000001ff237424 */ /* 0x000fc400078e00ff */
[----:B------:R-:W-:Y:S02]  /*6510*/  IMAD.MOV.U32 R36, RZ, RZ, 0x1f ;  /* 0x0000001fff247424 */ /* 0x000fe400078e00ff */
[----:B------:R-:W-:Y:S02]  /*6520*/  IMAD.MOV.U32 R37, RZ, RZ, -0x1 ;  /* 0xffffffffff257424 */ /* 0x000fe400078e00ff */
[----:B------:R-:W-:Y:S05]  /*6530*/  CALL.REL.NOINC `($__internal_14_$__cuda_sm70_shflsync_bfly_p) ;  /* 0x0000019000007944 */ /* 0x000fea0003c00000 */
[----:B-1----:R-:W-:Y:S01]  /*6540*/  IMAD.MOV.U32 R32, RZ, RZ, R34 ;  /* 0x000000ffff207224 */ /* 0x002fe200078e0022 */
[----:B0-----:R-:W-:Y:S05]  /*6550*/  BRA `(.L_x_2442) ;  /* 0xffffcdb000007947 */ /* 0x001fea000383ffff */
.L_x_2399:
[----:B------:R-:W-:Y:S01]  /*6560*/  IMAD.MOV.U32 R34, RZ, RZ, R3 ;  /* 0x000000ffff227224 */ /* 0x000fe200078e0003 */
[----:B------:R-:W-:Y:S01]  /*6570*/  MOV R32, 0x65c0 ;  /* 0x000065c000207802 */ /* 0x000fe20000000f00 */
[----:B------:R-:W-:Y:S02]  /*6580*/  IMAD.MOV.U32 R35, RZ, RZ, 0x10 ;  /* 0x00000010ff237424 */ /* 0x000fe400078e00ff */
[----:B------:R-:W-:Y:S02]  /*6590*/  IMAD.MOV.U32 R36, RZ, RZ, 0x1f ;  /* 0x0000001fff247424 */ /* 0x000fe400078e00ff */
[----:B------:R-:W-:Y:S02]  /*65a0*/  IMAD.MOV.U32 R37, RZ, RZ, -0x1 ;  /* 0xffffffffff257424 */ /* 0x000fe400078e00ff */
[----:B01--4-:R-:W-:Y:S05]  /*65b0*/  CALL.REL.NOINC `($__internal_14_$__cuda_sm70_shflsync_bfly_p) ;  /* 0x0000011000007944 */ /* 0x013fea0003c00000 */
[----:B-1----:R-:W-:Y:S01]  /*65c0*/  IMAD.MOV.U32 R0, RZ, RZ, R34 ;  /* 0x000000ffff007224 */ /* 0x002fe200078e0022 */
[----:B0-----:R-:W-:Y:S05]  /*65d0*/  BRA `(.L_x_2443) ;  /* 0xffffcf7000007947 */ /* 0x001fea000383ffff */
.L_x_2400:
[----:B------:R-:W-:Y:S01]  /*65e0*/  IMAD.MOV.U32 R34, RZ, RZ, R5 ;  /* 0x000000ffff227224 */ /* 0x000fe200078e0005 */
[----:B------:R-:W-:Y:S01]  /*65f0*/  MOV R32, 0x6640 ;  /* 0x0000664000207802 */ /* 0x000fe20000000f00 */
[----:B------:R-:W-:-:S02]  /*6600*/  IMAD.MOV.U32 R35, RZ, RZ, 0x8 ;  /* 0x00000008ff237424 */ /* 0x000fc400078e00ff */
[----:B------:R-:W-:Y:S02]  /*6610*/  IMAD.MOV.U32 R36, RZ, RZ, 0x1f ;  /* 0x0000001fff247424 */ /* 0x000fe400078e00ff */
[----:B------:R-:W-:Y:S02]  /*6620*/  IMAD.MOV.U32 R37, RZ, RZ, -0x1 ;  /* 0xffffffffff257424 */ /* 0x000fe400078e00ff */
[----:B012-4-:R-:W-:Y:S05]  /*6630*/  CALL.REL.NOINC `($__internal_14_$__cuda_sm70_shflsync_bfly_p) ;  /* 0x0000009000007944 */ /* 0x017fea0003c00000 */
[----:B-1----:R-:W-:Y:S01]  /*6640*/  FMNMX.FTZ R0, R5, R34, !PT ;  /* 0x0000002205007209 */ /* 0x002fe20007810000 */
[----:B0-----:R-:W-:Y:S01]  /*6650*/  IMAD.MOV.U32 R35, RZ, RZ, 0x4 ;  /* 0x00000004ff237424 */ /* 0x001fe200078e00ff */
[----:B------:R-:W-:Y:S01]  /*6660*/  MOV R32, 0x66b0 ;  /* 0x000066b000207802 */ /* 0x000fe20000000f00 */
[----:B------:R-:W-:Y:S02]  /*6670*/  IMAD.MOV.U32 R36, RZ, RZ, 0x1f ;  /* 0x0000001fff247424 */ /* 0x000fe400078e00ff */
[----:B------:R-:W-:Y:S02]  /*6680*/  IMAD.MOV.U32 R37, RZ, RZ, -0x1 ;  /* 0xffffffffff257424 */ /* 0x000fe400078e00ff */
[----:B------:R-:W-:Y:S02]  /*6690*/  IMAD.MOV.U32 R34, RZ, RZ, R0 ;  /* 0x000000ffff227224 */ /* 0x000fe400078e0000 */
[----:B------:R-:W-:Y:S05]  /*66a0*/  CALL.REL.NOINC `($__internal_14_$__cuda_sm70_shflsync_bfly_p) ;  /* 0x0000002000007944 */ /* 0x000fea0003c00000 */
[----:B-1----:R-:W-:Y:S01]  /*66b0*/  IMAD.MOV.U32 R3, RZ, RZ, R34 ;  /* 0x000000ffff037224 */ /* 0x002fe200078e0022 */
[----:B0-----:R-:W-:Y:S05]  /*66c0*/  BRA `(.L_x_2444) ;  /* 0xffffced000007947 */ /* 0x001fea000383ffff */
        .weak           $__internal_14_$__cuda_sm70_shflsync_bfly_p
        .type           $__internal_14_$__cuda_sm70_shflsync_bfly_p,@function
        .size           $__internal_14_$__cuda_sm70_shflsync_bfly_p,(.L_x_3265 - $__internal_14_$__cuda_sm70_shflsync_bfly_p)
$__internal_14_$__cuda_sm70_shflsync_bfly_p:
[----:B------:R-:W-:Y:S01]  /*66d0*/  IMAD.MOV.U32 R33, RZ, RZ, 0x0 ;  /* 0x00000000ff217424 */ /* 0x000fe200078e00ff */
[----:B------:R-:W-:Y:S04]  /*66e0*/  WARPSYNC R37 ;  /* 0x0000002500007348 */ /* 0x000fe80003800000 */
[----:B------:R0:W1:Y:S01]  /*66f0*/  SHFL.BFLY PT, R34, R34, R35, R36 ;  /* 0x0c00002322227389 */ /* 0x00006200000e0024 */
[----:B------:R-:W-:Y:S05]  /*6700*/  RET.REL.NODEC R32 `(_ZN4mmha33masked_multihead_attention_kernelItLi96ELi128ELi4ELi16ELi64ELb0ELb1EEEv26Multihead_attention_paramsIT_XT5_EE) ;  /* 0xffff98f020007950 */ /* 0x000fea0003c3ffff */
.L_x_2445:
        /* <DEDUP_REMOVED lines=15> */
.L_x_3265:


//--------------------- .text._ZN4mmha33masked_multihead_attention_kernelItLi96ELi128ELi1ELi16ELi256ELb0ELb0EEEv26Multihead_attention_paramsIT_XT5_EE --------------------------
	.section	.text._ZN4mmha33masked_multihead_attention_kernelItLi96ELi128ELi1ELi16ELi256ELb0ELb0EEEv26Multihead_attention_paramsIT_XT5_EE,"ax",@progbits
	.sectioninfo	@"SHI_REGISTERS=161"
	.align	128
        .global         _ZN4mmha33masked_multihead_attention_kernelItLi96ELi128ELi1ELi16ELi256ELb0ELb0EEEv26Multihead_attention_paramsIT_XT5_EE
        .type           _ZN4mmha33masked_multihead_attention_kernelItLi96ELi128ELi1ELi16ELi256ELb0ELb0EEEv26Multihead_attention_paramsIT_XT5_EE,@function
        .size           _ZN4mmha33masked_multihead_attention_kernelItLi96ELi128ELi1ELi16ELi256ELb0ELb0EEEv26Multihead_attention_paramsIT_XT5_EE,(.L_x_3266 - _ZN4mmha33masked_multihead_attention_kernelItLi96ELi128ELi1ELi16ELi256ELb0ELb0EEEv26Multihead_attention_paramsIT_XT5_EE)
        .other          _ZN4mmha33masked_multihead_attention_kernelItLi96ELi128ELi1ELi16ELi256ELb0ELb0EEEv26Multihead_attention_paramsIT_XT5_EE,@"STO_CUDA_ENTRY STV_DEFAULT"
_ZN4mmha33masked_multihead_attention_kernelItLi96ELi128ELi1ELi16ELi256ELb0ELb0EEEv26Multihead_attention_paramsIT_XT5_EE:
.text._ZN4mmha33masked_multihead_attention_kernelItLi96ELi128ELi1ELi16ELi256ELb0ELb0EEEv26Multihead_attention_paramsIT_XT5_EE:
        /* <DEDUP_REMOVED lines=11> */
.L_x_2446:
        /* <DEDUP_REMOVED lines=37> */
[----:B------:R-:W-:-:S03]  /*0300*/  ISETP.NE.AND P3, PT, RZ, c[0x0][0x1d0], PT ;  /* 0x00007400ff007a0c */ /* 0x000fc60003f65270 */
[----:B------:R-:W3:Y:S01]  /*0310*/  S2R R19, SR_CTAID.X ;  /* 0x0000000000137919 */ /* 0x000ee20000002500 */
[----:B------:R-:W-:Y:S01]  /*0320*/  ISETP.NE.AND.EX P1, PT, RZ, c[0x0][0x244], PT, P1 ;  /* 0x00009100ff007a0c */ /* 0x000fe20003f25310 */
[----:B------:R-:W-:Y:S02]  /*0330*/  @!P4 IMAD.MOV R34, RZ, RZ, -R34 ;  /* 0x000000ffff22c224 */ /* 0x000fe400078e0a22 */
[----:B------:R-:W-:-:S06]  /*0340*/  IMAD.MOV.U32 R16, RZ, RZ, RZ ;  /* 0x000000ffff107224 */ /* 0x000fcc00078e00ff */
[----:B------:R-:W-:-:S04]  /*0350*/  @!P3 LOP3.LUT R34, RZ, c[0x0][0x1d0], RZ, 0x33, !PT ;  /* 0x00007400ff22ba12 */ /* 0x000fc800078e33ff */
        /* <DEDUP_REMOVED lines=19> */
[----:B------:R-:W-:Y:S01]  /*0490*/  IMAD.IADD R3, R0, 0x1, R26 ;  /* 0x0000000100037824 */ /* 0x000fe200078e021a */
        /* <DEDUP_REMOVED lines=42> */
.L_x_2448:
[----:B------:R-:W-:Y:S05]  /*0740*/  BSYNC B0 ;  /* 0x0000000000007941 */ /* 0x000fea0003800000 */
.L_x_2447:
        /* <DEDUP_REMOVED lines=12> */
.L_x_2450:
        /* <DEDUP_REMOVED lines=18> */
.L_x_2451:
[----:B------:R-:W-:Y:S05]  /*0930*/  BSYNC B0 ;  /* 0x0000000000007941 */ /* 0x000fea0003800000 */
.L_x_2449:
        /* <DEDUP_REMOVED lines=94> */
.L_x_2454:
        /* <DEDUP_REMOVED lines=86> */
.L_x_2458:
[----:B------:R-:W-:Y:S05]  /*1480*/  BSYNC B1 ;  /* 0x0000000000017941 */ /* 0x000fea0003800000 */
.L_x_2457:
        /* <DEDUP_REMOVED lines=8> */
.L_x_2456:
[----:B------:R-:W-:Y:S05]  /*1510*/  BSYNC B0 ;  /* 0x0000000000007941 */ /* 0x000fea0003800000 */
.L_x_2455:
[----:B------:R-:W-:Y:S06]  /*1520*/  BAR.SYNC.DEFER_BLOCKING 0x0 ;  /* 0x0000000000007b1d */ /* 0x000fec0000010000 */
[----:B0-----:R0:W2:Y:S04]  /*1530*/  @P6 LDS.64 R32, [R14] ;  /* 0x000000000e206984 */ /* 0x0010a80000000a00 */
[----:B------:R0:W3:Y:S04]  /*1540*/  @P6 LDS.64 R28, [R15] ;  /* 0x000000000f1c6984 */ /* 0x0000e80000000a00 */
[----:B------:R-:W-:Y:S06]  /*1550*/  BAR.SYNC.DEFER_BLOCKING 0x0 ;  /* 0x0000000000007b1d */ /* 0x000fec0000010000 */
[----:B------:R-:W-:Y:S05]  /*1560*/  BRA `(.L_x_2453) ;  /* 0x0000035000007947 */ /* 0x000fea0003800000 */
.L_x_2452:
        /* <DEDUP_REMOVED lines=52> */
.L_x_2459:
[----:B------:R-:W-:Y:S05]  /*18b0*/  BSYNC B0 ;  /* 0x0000000000007941 */ /* 0x000fea0003800000 */
.L_x_2453:
        /* <DEDUP_REMOVED lines=24> */
.L_x_2463:
[----:B0-----:R-:W-:Y:S05]  /*1a40*/  BSYNC B1 ;  /* 0x0000000000017941 */ /* 0x001fea0003800000 */
.L_x_2462:
[----:B------:R-:W-:Y:S01]  /*1a50*/  FADD.FTZ R6, R6, R7 ;  /* 0x0000000706067221 */ /* 0x000fe20000010000 */
[----:B------:R-:W-:Y:S05]  /*1a60*/  BRA.DIV ~URZ, `(.L_x_2464) ;  /* 0x00004ab27f007947 */ /* 0x000fea000b800000 */
[----:B------:R0:W1:Y:S02]  /*1a70*/  SHFL.BFLY PT, R0, R6, 0x10, 0x1f ;  /* 0x0e001f0006007f89 */ /* 0x00006400000e0000 */
.L_x_2551:
        /* <DEDUP_REMOVED lines=9> */
.L_x_2552:
[----:B-1----:R-:W-:Y:S02]  /*1b10*/  FADD.FTZ R3, R5, R6 ;  /* 0x0000000605037221 */ /* 0x002fe40000010000 */
.L_x_2461:
[----:B------:R-:W-:Y:S05]  /*1b20*/  BSYNC B0 ;  /* 0x0000000000007941 */ /* 0x000fea0003800000 */
.L_x_2460:
        /* <DEDUP_REMOVED lines=8> */
[----:B-----5:R-:W-:Y:S02]  /*1bb0*/  IMAD.IADD R4, R17, 0x1, -R146 ;  /* 0x0000000111047824 */ /* 0x020fe400078e0a92 */
[----:B------:R-:W-:Y:S02]  /*1bc0*/  IMAD.MOV.U32 R5, RZ, RZ, 0x2 ;  /* 0x00000002ff057424 */ /* 0x000fe400078e00ff */
[----:B------:R-:W-:-:S04]  /*1bd0*/  IMAD R3, R19, c[0x0][0x220], R4 ;  /* 0x0000880013037a24 */ /* 0x000fc800078e0204 */
[----:B------:R-:W-:-:S04]  /*1be0*/  IMAD R4, R3, c[0x0][0x220], R4 ;  /* 0x0000880003047a24 */ /* 0x000fc800078e0204 */
[----:B------:R-:W-:-:S06]  /*1bf0*/  IMAD.WIDE R4, R4, R5, c[0x0][0x218] ;  /* 0x0000860004047625 */ /* 0x000fcc00078e0205 */
[----:B------:R-:W4:Y:S02]  /*1c00*/  LDG.E.U16 R4, [R4.64] ;  /* 0x0000002404047981 */ /* 0x000f24000c1e1500 */
[----:B----4-:R-:W-:-:S05]  /*1c10*/  HADD2.F32 R3, -RZ, R4.H0_H0 ;  /* 0x20000004ff037230 */ /* 0x010fca0000004100 */
[----:B------:R-:W-:-:S05]  /*1c20*/  FADD.FTZ R0, R0, R3 ;  /* 0x0000000300007221 */ /* 0x000fca0000010000 */
.L_x_2467:
[----:B------:R1:W-:Y:S02]  /*1c30*/  STS [R7.X4+0x140], R0 ;  /* 0x0001400007007388 */ /* 0x0003e40000004800 */
.L_x_2466:
        /* <DEDUP_REMOVED lines=31> */
[----:B------:R-:W-:Y:S01]  /*1e30*/  IMAD R27, R20, c[0x0][0x1d4], RZ ;  /* 0x00007500141b7a24 */ /* 0x000fe200078e02ff */
[----:B------:R4:W3:Y:S02]  /*1e40*/  F2I.FTZ.U32.TRUNC.NTZ R81, R80 ;  /* 0x0000005000517305 */ /* 0x0008e4000021f000 */
[----:B------:R-:W0:Y:S02]  /*1e50*/  LDS.128 R56, [0xe0] ;  /* 0x0000e000ff387984 */ /* 0x000e240000000c00 */
[----:B------:R-:W-:Y:S02]  /*1e60*/  SHF.R.S32.HI R150, RZ, 0x1f, R27 ;  /* 0x0000001fff967819 */ /* 0x000fe4000001141b */
        /* <DEDUP_REMOVED lines=9> */
.L_x_2504:
[----:B------:R-:W-:-:S04]  /*1f00*/  ISETP.NE.U32.AND P0, PT, RZ, c[0x0][0x200], PT ;  /* 0x00008000ff007a0c */ /* 0x000fc80003f05070 */
[----:B------:R-:W-:-:S13]  /*1f10*/  ISETP.NE.AND.EX P0, PT, RZ, c[0x0][0x204], PT, P0 ;  /* 0x00008100ff007a0c */ /* 0x000fda0003f05300 */
[----:B0-----:R-:W-:Y:S01]  /*1f20*/  @P0 IMAD R153, R2, c[0x0][0x1d4], RZ ;  /* 0x0000750002990a24 */ /* 0x001fe200078e02ff */
[----:B------:R-:W-:-:S04]  /*1f30*/  @P0 SHF.R.S32.HI R151, RZ, 0x1f, R148 ;  /* 0x0000001fff970819 */ /* 0x000fc80000011494 */
[--C-:B------:R-:W-:Y:S02]  /*1f40*/  @P0 SHF.R.S32.HI R154, RZ, 0x1f, R153.reuse ;  /* 0x0000001fff9a0819 */ /* 0x100fe40000011499 */
[----:B------:R-:W-:-:S04]  /*1f50*/  @P0 IADD3 R152, P1, P2, R148, c[0x0][0x200], R153 ;  /* 0x0000800094980a10 */ /* 0x000fc80007a3e099 */
[----:B------:R-:W-:-:S05]  /*1f60*/  @P0 IADD3.X R153, R151, c[0x0][0x204], R154, P1, P2 ;  /* 0x0000810097990a10 */ /* 0x000fca0000fe449a */
[----:B----4-:R2:W4:Y:S01]  /*1f70*/  @P0 LDG.E.U8 R152, [R152.64] ;  /* 0x0000002498980981 */ /* 0x010522000c1e1100 */
[----:B------:R-:W-:Y:S01]  /*1f80*/  IABS R154, R148 ;  /* 0x00000094009a7213 */ /* 0x000fe20000000000 */
[----:B------:R-:W-:Y:S01]  /*1f90*/  IMAD.MOV.U32 R156, RZ, RZ, c[0x0][0x1d4] ;  /* 0x00007500ff9c7624 */ /* 0x000fe200078e00ff */
[----:B------:R-:W-:Y:S01]  /*1fa0*/  IABS R155, c[0x0][0x1d4] ;  /* 0x00007500009b7a13 */ /* 0x000fe20000000000 */
[----:B------:R-:W-:Y:S01]  /*1fb0*/  BSSY B1, `(.L_x_2470) ;  /* 0x000001e000017945 */ /* 0x000fe20003800000 */
[----:B------:R-:W-:Y:S01]  /*1fc0*/  ISETP.GE.AND P2, PT, R148, RZ, PT ;  /* 0x000000ff9400720c */ /* 0x000fe20003f46270 */
[----:B------:R-:W-:Y:S01]  /*1fd0*/  IMAD.HI.U32 R151, R145, R154, RZ ;  /* 0x0000009a91977227 */ /* 0x000fe200078e00ff */
[----:B------:R-:W-:-:S03]  /*1fe0*/  ISETP.NE.AND P3, PT, RZ, c[0x0][0x1d4], PT ;  /* 0x00007500ff007a0c */ /* 0x000fc60003f65270 */
[----:B------:R-:W-:-:S04]  /*1ff0*/  IMAD.MOV R151, RZ, RZ, -R151 ;  /* 0x000000ffff977224 */ /* 0x000fc800078e0a97 */
[----:B------:R-:W-:-:S05]  /*2000*/  IMAD R154, R155, R151, R154 ;  /* 0x000000979b9a7224 */ /* 0x000fca00078e029a */
[----:B------:R-:W-:-:S13]  /*2010*/  ISETP.GT.U32.AND P1, PT, R21, R154, PT ;  /* 0x0000009a1500720c */ /* 0x000fda0003f24070 */
[----:B------:R-:W-:-:S05]  /*2020*/  @!P1 IMAD.IADD R154, R154, 0x1, -R155 ;  /* 0x000000019a9a9824 */ /* 0x000fca00078e0a9b */
[----:B------:R-:W-:-:S13]  /*2030*/  ISETP.GT.U32.AND P1, PT, R21, R154, PT ;  /* 0x0000009a1500720c */ /* 0x000fda0003f24070 */
[----:B------:R-:W-:Y:S01]  /*2040*/  @!P1 IMAD.IADD R154, R154, 0x1, -R155 ;  /* 0x000000019a9a9824 */ /* 0x000fe200078e0a9b */
[----:B------:R-:W-:-:S03]  /*2050*/  ISETP.GE.AND P1, PT, R148, R17, PT ;  /* 0x000000119400720c */ /* 0x000fc60003f26270 */
[----:B------:R-:W-:-:S04]  /*2060*/  IMAD.MOV.U32 R155, RZ, RZ, R154 ;  /* 0x000000ffff9b7224 */ /* 0x000fc800078e009a */
[----:B------:R-:W-:Y:S01]  /*2070*/  @!P2 IMAD.MOV R155, RZ, RZ, -R155 ;  /* 0x000000ffff9ba224 */ /* 0x000fe200078e0a9b */
[----:B------:R-:W-:-:S05]  /*2080*/  @!P3 LOP3.LUT R155, RZ, c[0x0][0x1d4], RZ, 0x33, !PT ;  /* 0x00007500ff9bba12 */ /* 0x000fca00078e33ff */
[C-C-:B------:R-:W-:Y:S02]  /*2090*/  IMAD R154, R156.reuse, 0x4, R155.reuse ;  /* 0x000000049c9a7824 */ /* 0x140fe400078e029b */
[C-C-:B------:R-:W-:Y:S02]  /*20a0*/  IMAD R151, R156.reuse, 0x7, R155.reuse ;  /* 0x000000079c977824 */ /* 0x140fe400078e029b */
[--C-:B--2---:R-:W-:Y:S01]  /*20b0*/  IMAD R153, R156, 0xd, R155.reuse ;  /* 0x0000000d9c997824 */ /* 0x104fe200078e029b */
[----:B----4-:R-:W-:Y:S01]  /*20c0*/  ISETP.NE.AND P0, PT, R152, RZ, P0 ;  /* 0x000000ff9800720c */ /* 0x010fe20000705270 */
[----:B------:R-:W-:Y:S01]  /*20d0*/  IMAD R152, R156, 0xa, R155 ;  /* 0x0000000a9c987824 */ /* 0x000fe200078e029b */
[----:B---3-5:R-:W-:Y:S06]  /*20e0*/  @P1 BRA `(.L_x_2471) ;  /* 0x000000a000001947 */ /* 0x028fec0003800000 */
[----:B------:R-:W-:Y:S01]  /*20f0*/  IMAD.SHL.U32 R156, R155, 0x8, RZ ;  /* 0x000000089b9c7824 */ /* 0x000fe200078e00ff */
[----:B------:R-:W-:Y:S01]  /*2100*/  CS2R R82, SRZ ;  /* 0x0000000000527805 */ /* 0x000fe2000001ff00 */
[----:B------:R-:W-:-:S03]  /*2110*/  CS2R R80, SRZ ;  /* 0x0000000000507805 */ /* 0x000fc6000001ff00 */
[----:B------:R-:W-:-:S13]  /*2120*/  ISETP.GE.AND P2, PT, R156, R147, PT ;  /* 0x000000939c00720c */ /* 0x000fda0003f46270 */
[----:B------:R-:W-:Y:S05]  /*2130*/  @P2 BRA `(.L_x_2471) ;  /* 0x0000005000002947 */ /* 0x000fea0003800000 */
[----:B------:R-:W-:-:S04]  /*2140*/  IADD3 R81, P2, R27, R156, RZ ;  /* 0x0000009c1b517210 */ /* 0x000fc80007f5e0ff */
[----:B------:R-:W-:Y:S02]  /*2150*/  LEA.HI.X.SX32 R82, R156, R150, 0x1, P2 ;  /* 0x000000969c527211 */ /* 0x000fe400010f0eff */
[----:B------:R-:W-:-:S04]  /*2160*/  LEA R80, P2, R81, c[0x0][0x198], 0x1 ;  /* 0x0000660051507a11 */ /* 0x000fc800078408ff */
[----:B------:R-:W-:-:S06]  /*2170*/  LEA.HI.X R81, R81, c[0x0][0x19c], R82, 0x1, P2 ;  /* 0x0000670051517a11 */ /* 0x000fcc00010f0c52 */
[----:B------:R-:W5:Y:S03]  /*2180*/  LDG.E.128 R80, [R80.64] ;  /* 0x0000002450507981 */ /* 0x000f66000c1e1d00 */
.L_x_2471:
[----:B------:R-:W-:Y:S05]  /*2190*/  BSYNC B1 ;  /* 0x0000000000017941 */ /* 0x000fea0003800000 */
.L_x_2470:
[----:B------:R-:W-:Y:S01]  /*21a0*/  BSSY B1, `(.L_x_2472) ;  /* 0x000000d000017945 */ /* 0x000fe20003800000 */
[----:B------:R-:W-:Y:S01]  /*21b0*/  IADD3 R155, R155, c[0x0][0x1d4], RZ ;  /* 0x000075009b9b7a10 */ /* 0x000fe20007ffe0ff */
[----:B------:R-:W-:Y:S05]  /*21c0*/  @P1 BRA `(.L_x_2473) ;  /* 0x000000a000001947 */ /* 0x000fea0003800000 */
        /* <DEDUP_REMOVED lines=10> */
.L_x_2473:
[----:B------:R-:W-:Y:S05]  /*2270*/  BSYNC B1 ;  /* 0x0000000000017941 */ /* 0x000fea0003800000 */
.L_x_2472:
        /* <DEDUP_REMOVED lines=13> */
.L_x_2475:
[----:B------:R-:W-:Y:S05]  /*2350*/  BSYNC B1 ;  /* 0x0000000000017941 */ /* 0x000fea0003800000 */
.L_x_2474:
[----:B------:R-:W-:Y:S01]  /*2360*/  BSSY B1, `(.L_x_2476) ;  /* 0x000000d000017945 */ /* 0x000fe20003800000 */
[----:B------:R-:W-:Y:S05]  /*2370*/  @P1 BRA `(.L_x_2477) ;  /* 0x000000b000001947 */ /* 0x000fea0003800000 */
[----:B------:R-:W-:Y:S01]  /*2380*/  IADD3 R92, R155, c[0x0][0x1d4], RZ ;  /* 0x000075009b5c7a10 */ /* 0x000fe20007ffe0ff */
[----:B------:R-:W-:-:S04]  /*2390*/  CS2R R94, SRZ ;  /* 0x00000000005e7805 */ /* 0x000fc8000001ff00 */
[----:B------:R-:W-:Y:S02]  /*23a0*/  IMAD.SHL.U32 R156, R92, 0x8, RZ ;  /* 0x000000085c9c7824 */ /* 0x000fe400078e00ff */
        /* <DEDUP_REMOVED lines=8> */
.L_x_2477:
[----:B------:R-:W-:Y:S05]  /*2430*/  BSYNC B1 ;  /* 0x0000000000017941 */ /* 0x000fea0003800000 */
.L_x_2476:
[----:B------:R-:W-:Y:S01]  /*2440*/  BSSY B1, `(.L_x_2478) ;  /* 0x000000c000017945 */ /* 0x000fe20003800000 */
        /* <DEDUP_REMOVED lines=11> */
.L_x_2479:
[----:B------:R-:W-:Y:S05]  /*2500*/  BSYNC B1 ;  /* 0x0000000000017941 */ /* 0x000fea0003800000 */
.L_x_2478:
        /* <DEDUP_REMOVED lines=13> */
.L_x_2481:
[----:B------:R-:W-:Y:S05]  /*25e0*/  BSYNC B1 ;  /* 0x0000000000017941 */ /* 0x000fea0003800000 */
.L_x_2480:
        /* <DEDUP_REMOVED lines=13> */
.L_x_2483:
[----:B------:R-:W-:Y:S05]  /*26c0*/  BSYNC B1 ;  /* 0x0000000000017941 */ /* 0x000fea0003800000 */
.L_x_2482:
        /* <DEDUP_REMOVED lines=12> */
.L_x_2485:
[----:B------:R-:W-:Y:S05]  /*2790*/  BSYNC B1 ;  /* 0x0000000000017941 */ /* 0x000fea0003800000 */
.L_x_2484:
        /* <DEDUP_REMOVED lines=13> */
.L_x_2487:
[----:B------:R-:W-:Y:S05]  /*2870*/  BSYNC B1 ;  /* 0x0000000000017941 */ /* 0x000fea0003800000 */
.L_x_2486:
        /* <DEDUP_REMOVED lines=13> */
.L_x_2489:
[----:B------:R-:W-:Y:S05]  /*2950*/  BSYNC B1 ;  /* 0x0000000000017941 */ /* 0x000fea0003800000 */
.L_x_2488:
        /* <DEDUP_REMOVED lines=12> */
.L_x_2491:
[----:B------:R-:W-:Y:S05]  /*2a20*/  BSYNC B1 ;  /* 0x0000000000017941 */ /* 0x000fea0003800000 */
.L_x_2490:
        /* <DEDUP_REMOVED lines=13> */
.L_x_2493:
[----:B------:R-:W-:Y:S05]  /*2b00*/  BSYNC B1 ;  /* 0x0000000000017941 */ /* 0x000fea0003800000 */
.L_x_2492:
        /* <DEDUP_REMOVED lines=13> */
.L_x_2495:
[----:B------:R-:W-:Y:S05]  /*2be0*/  BSYNC B1 ;  /* 0x0000000000017941 */ /* 0x000fea0003800000 */
.L_x_2494:
        /* <DEDUP_REMOVED lines=12> */
.L_x_2497:
[----:B------:R-:W-:Y:S05]  /*2cb0*/  BSYNC B1 ;  /* 0x0000000000017941 */ /* 0x000fea0003800000 */
.L_x_2496:
        /* <DEDUP_REMOVED lines=13> */
.L_x_2499:
[----:B------:R-:W-:Y:S05]  /*2d90*/  BSYNC B1 ;  /* 0x0000000000017941 */ /* 0x000fea0003800000 */
.L_x_2498:
        /* <DEDUP_REMOVED lines=13> */
.L_x_2501:
[----:B------:R-:W-:Y:S05]  /*2e70*/  BSYNC B1 ;  /* 0x0000000000017941 */ /* 0x000fea0003800000 */
.L_x_2500:
[----:B------:R-:W-:Y:S01]  /*2e80*/  BSSY B1, `(.L_x_2502) ;  /* 0x0000060000017945 */ /* 0x000fe20003800000 */
[----:B------:R-:W-:Y:S05]  /*2e90*/  @P1 BRA `(.L_x_2503) ;  /* 0x000005e000001947 */ /* 0x000fea0003800000 */
[----:B------:R-:W-:-:S04]  /*2ea0*/  ISETP.NE.U32.AND P1, PT, RZ, c[0x0][0x218], PT ;  /* 0x00008600ff007a0c */ /* 0x000fc80003f25070 */
[----:B------:R-:W-:Y:S02]  /*2eb0*/  ISETP.NE.AND.EX P2, PT, RZ, c[0x0][0x21c], PT, P1 ;  /* 0x00008700ff007a0c */ /* 0x000fe40003f45310 */
[----:B------:R-:W-:-:S04]  /*2ec0*/  ISETP.NE.U32.AND P1, PT, RZ, c[0x0][0x228], PT ;  /* 0x00008a00ff007a0c */ /* 0x000fc80003f25070 */
[----:B------:R-:W-:-:S07]  /*2ed0*/  ISETP.NE.AND.EX P1, PT, RZ, c[0x0][0x22c], PT, P1 ;  /* 0x00008b00ff007a0c */ /* 0x000fce0003f25310 */
[----:B------:R-:W-:Y:S02]  /*2ee0*/  @P2 IMAD R151, R19, c[0x0][0x220], R17 ;  /* 0x0000880013972a24 */ /* 0x000fe400078e0211 */
[----:B------:R-:W-:Y:S02]  /*2ef0*/  @P2 IMAD.MOV.U32 R154, RZ, RZ, 0x2 ;  /* 0x00000002ff9a2424 */ /* 0x000fe400078e00ff */
[----:B------:R-:W-:Y:S02]  /*2f00*/  @P2 IMAD R151, R151, c[0x0][0x220], R148 ;  /* 0x0000880097972a24 */ /* 0x000fe400078e0294 */
[----:B------:R-:W-:Y:S02]  /*2f10*/  @P1 IMAD.MOV.U32 R152, RZ, RZ, 0x2 ;  /* 0x00000002ff981424 */ /* 0x000fe400078e00ff */
[----:B------:R-:W-:-:S04]  /*2f20*/  @P2 IMAD.WIDE R154, R151, R154, c[0x0][0x218] ;  /* 0x00008600979a2625 */ /* 0x000fc800078e029a */
[----:B------:R-:W-:Y:S02]  /*2f30*/  @P1 IMAD.WIDE R152, R19, R152, c[0x0][0x228] ;  /* 0x00008a0013981625 */ /* 0x000fe400078e0298 */
[----:B------:R2:W4:Y:S04]  /*2f40*/  @P2 LDG.E.U16 R154, [R154.64] ;  /* 0x000000249a9a2981 */ /* 0x000528000c1e1500 */
[----:B------:R3:W4:Y:S01]  /*2f50*/  @P1 LDG.E.U16 R152, [R152.64] ;  /* 0x0000002498981981 */ /* 0x000722000c1e1500 */
[----:B0----5:R-:W-:Y:S01]  /*2f60*/  HMUL2 R151, R4, R80 ;  /* 0x0000005004977232 */ /* 0x021fe20000000000 */
[----:B------:R-:W-:-:S05]  /*2f70*/  @P1 ISETP.GE.AND P3, PT, R148, R149, PT ;  /* 0x000000959400120c */ /* 0x000fca0003f66270 */
[----:B------:R-:W-:Y:S02]  /*2f80*/  HFMA2.MMA R151, R8, R84, R151 ;  /* 0x0000005408977235 */ /* 0x000fe40000000097 */
[----:B---3--:R-:W-:-:S04]  /*2f90*/  HFMA2.MMA R153, R5, R81, -RZ ;  /* 0x0000005105997235 */ /* 0x008fc800001000ff */
[----:B------:R-:W-:-:S06]  /*2fa0*/  HFMA2.MMA R151, R12, R88, R151 ;  /* 0x000000580c977235 */ /* 0x000fcc0000000097 */
        /* <DEDUP_REMOVED lines=27> */
[----:B------:R-:W-:-:S10]  /*3160*/  HFMA2.MMA R151, R76, R140, R151 ;  /* 0x0000008c4c977235 */ /* 0x000fd40000000097 */
[----:B------:R-:W-:Y:S02]  /*3170*/  HADD2 R151, R151, R153 ;  /* 0x0000009997977230 */ /* 0x000fe40000000000 */
[----:B------:R-:W-:-:S06]  /*3180*/  HMUL2 R153, R6, R82 ;  /* 0x0000005206997232 */ /* 0x000fcc0000000000 */
[----:B--2---:R-:W-:Y:S01]  /*3190*/  HFMA2.MMA R155, R10, R86, R153 ;  /* 0x000000560a9b7235 */ /* 0x004fe20000000099 */
        /* <DEDUP_REMOVED lines=46> */
.L_x_2503:
[----:B------:R-:W-:Y:S05]  /*3480*/  BSYNC B1 ;  /* 0x0000000000017941 */ /* 0x000fea0003800000 */
.L_x_2502:
[----:B------:R-:W-:-:S04]  /*3490*/  IADD3 R148, R148, 0x100, RZ ;  /* 0x0000010094947810 */ /* 0x000fc80007ffe0ff */
[----:B------:R-:W-:-:S13]  /*34a0*/  ISETP.GE.AND P0, PT, R148, R3, PT ;  /* 0x000000039400720c */ /* 0x000fda0003f06270 */
[----:B------:R-:W-:Y:S01]  /*34b0*/  @P0 CALL.REL.NOINC `(.L_x_2469) ;  /* 0x0000001000000944 */ /* 0x000fe20003c00000 */
[----:B------:R-:W-:Y:S05]  /*34c0*/  BRA `(.L_x_2504) ;  /* 0xffffea3000007947 */ /* 0x000fea000383ffff */
.L_x_2469:
[----:B------:R-:W-:Y:S05]  /*34d0*/  BSYNC B0 ;  /* 0x0000000000007941 */ /* 0x000fea0003800000 */
.L_x_2468:
        /* <DEDUP_REMOVED lines=36> */
.L_x_2510:
        /* <DEDUP_REMOVED lines=13> */
.L_x_2508:
[----:B------:R-:W1:Y:S02]  /*37f0*/  LDS R4, [R9] ;  /* 0x0000000009047984 */ /* 0x000e640000000800 */
[----:B01----:R-:W-:-:S04]  /*3800*/  FADD.FTZ R4, -R11, R4 ;  /* 0x000000040b047221 */ /* 0x003fc80000010100 */
[----:B------:R-:W-:-:S04]  /*3810*/  FMUL.FTZ R4, R4, 1.4426950216293334961 ;  /* 0x3fb8aa3b04047820 */ /* 0x000fc80000410000 */
[----:B------:R0:W1:Y:S03]  /*3820*/  MUFU.EX2 R6, R4 ;  /* 0x0000000400067308 */ /* 0x0000660000000800 */
.L_x_2509:
[----:B------:R-:W-:Y:S05]  /*3830*/  BSYNC B1 ;  /* 0x0000000000017941 */ /* 0x000fea0003800000 */
.L_x_2507:
[----:B-1----:R1:W-:Y:S01]  /*3840*/  STS [R9], R6 ;  /* 0x0000000609007388 */ /* 0x0023e20000000800 */
[----:B------:R-:W-:Y:S01]  /*3850*/  IADD3 R0, R0, 0x100, RZ ;  /* 0x0000010000007810 */ /* 0x000fe20007ffe0ff */
[----:B------:R-:W-:-:S03]  /*3860*/  FADD.FTZ R3, R6, R3 ;  /* 0x0000000306037221 */ /* 0x000fc60000010000 */
[----:B------:R-:W-:-:S13]  /*3870*/  ISETP.GT.AND P2, PT, R0, R17, PT ;  /* 0x000000110000720c */ /* 0x000fda0003f44270 */
[----:B-1----:R-:W-:Y:S05]  /*3880*/  @!P2 BRA `(.L_x_2510) ;  /* 0xfffffe900000a947 */ /* 0x002fea000383ffff */
.L_x_2506:
[----:B------:R-:W-:Y:S05]  /*3890*/  BSYNC B0 ;  /* 0x0000000000007941 */ /* 0x000fea0003800000 */
.L_x_2505:
[----:B------:R-:W1:Y:S01]  /*38a0*/  SHFL.BFLY PT, R0, R3, 0x10, 0x1f ;  /* 0x0e001f0003007f89 */ /* 0x000e6200000e0000 */
[----:B------:R-:W-:Y:S01]  /*38b0*/  LOP3.LUT P0, R6, R18, 0x1f, RZ, 0xc0, !PT ;  /* 0x0000001f12067812 */ /* 0x000fe2000780c0ff */
[----:B------:R-:W4:Y:S01]  /*38c0*/  LDC.U8 R10, c[0x0][0x26c] ;  /* 0x00009b00ff0a7b82 */ /* 0x000f220000000000 */
[----:B------:R-:W-:Y:S01]  /*38d0*/  SHF.R.S32.HI R8, RZ, 0x1f, R17 ;  /* 0x0000001fff087819 */ /* 0x000fe20000011411 */
[----:B------:R-:W-:Y:S01]  /*38e0*/  BSSY B0, `(.L_x_2511) ;  /* 0x0000049000007945 */ /* 0x000fe20003800000 */
[----:B------:R-:W-:Y:S02]  /*38f0*/  ISETP.GT.U32.AND P2, PT, R6, 0x7, PT ;  /* 0x000000070600780c */ /* 0x000fe40003f44070 */
[----:B------:R-:W-:-:S04]  /*3900*/  LEA.HI R8, R8, R17, RZ, 0x4 ;  /* 0x0000001108087211 */ /* 0x000fc800078f20ff */
[----:B------:R-:W-:-:S05]  /*3910*/  LOP3.LUT R8, R8, 0xfffffff0, RZ, 0xc0, !PT ;  /* 0xfffffff008087812 */ /* 0x000fca00078ec0ff */
[----:B------:R-:W-:Y:S02]  /*3920*/  IMAD.IADD R8, R17, 0x1, -R8 ;  /* 0x0000000111087824 */ /* 0x000fe400078e0a08 */
[----:B-1----:R-:W-:Y:S01]  /*3930*/  FADD.FTZ R0, R0, R3 ;  /* 0x0000000300007221 */ /* 0x002fe20000010000 */
[----:B------:R-:W-:Y:S02]  /*3940*/  @!P0 SHF.R.U32.HI R3, RZ, 0x3, R18 ;  /* 0x00000003ff038819 */ /* 0x000fe40000011612 */
[----:B----4-:R-:W-:Y:S02]  /*3950*/  ISETP.NE.AND P3, PT, R10, RZ, PT ;  /* 0x000000ff0a00720c */ /* 0x010fe40003f65270 */
[----:B------:R-:W1:Y:S01]  /*3960*/  SHFL.BFLY PT, R5, R0, 0x8, 0x1f ;  /* 0x0d001f0000057f89 */ /* 0x000e6200000e0000 */
[----:B------:R-:W-:Y:S01]  /*3970*/  @!P0 LOP3.LUT R3, R3, 0x1ffffffc, RZ, 0xc0, !PT ;  /* 0x1ffffffc03038812 */ /* 0x000fe200078ec0ff */
[----:B-1----:R-:W-:-:S05]  /*3980*/  FADD.FTZ R5, R0, R5 ;  /* 0x0000000500057221 */ /* 0x002fca0000010000 */
[----:B------:R-:W1:Y:S02]  /*3990*/  SHFL.BFLY PT, R2, R5, 0x4, 0x1f ;  /* 0x0c801f0005027f89 */ /* 0x000e6400000e0000 */
[----:B-1----:R-:W-:-:S05]  /*39a0*/  FADD.FTZ R2, R5, R2 ;  /* 0x0000000205027221 */ /* 0x002fca0000010000 */
[----:B------:R-:W1:Y:S02]  /*39b0*/  SHFL.BFLY PT, R9, R2, 0x2, 0x1f ;  /* 0x0c401f0002097f89 */ /* 0x000e6400000e0000 */
[----:B-1----:R-:W-:Y:S01]  /*39c0*/  FADD.FTZ R9, R2, R9 ;  /* 0x0000000902097221 */ /* 0x002fe20000010000 */
[----:B------:R-:W-:-:S04]  /*39d0*/  LEA.HI R2, R7, R18, RZ, 0x4 ;  /* 0x0000001207027211 */ /* 0x000fc800078f20ff */
[----:B0-----:R-:W0:Y:S02]  /*39e0*/  SHFL.BFLY PT, R4, R9, 0x1, 0x1f ;  /* 0x0c201f0009047f89 */ /* 0x001e2400000e0000 */
[----:B0-----:R-:W-:Y:S01]  /*39f0*/  FADD.FTZ R4, R9, R4 ;  /* 0x0000000409047221 */ /* 0x001fe20000010000 */
[----:B------:R-:W-:-:S04]  /*3a00*/  LOP3.LUT R9, R2, 0xfffffff0, RZ, 0xc0, !PT ;  /* 0xfffffff002097812 */ /* 0x000fc800078ec0ff */
[----:B------:R0:W-:Y:S01]  /*3a10*/  @!P0 STS [R3+0x20], R4 ;  /* 0x0000200403008388 */ /* 0x0001e20000000800 */
[----:B------:R-:W-:-:S03]  /*3a20*/  IMAD.IADD R21, R18, 0x1, -R9 ;  /* 0x0000000112157824 */ /* 0x000fc600078e0a09 */
[----:B------:R-:W-:Y:S01]  /*3a30*/  BAR.SYNC.DEFER_BLOCKING 0x0 ;  /* 0x0000000000007b1d */ /* 0x000fe20000010000 */
[----:B------:R-:W-:Y:S02]  /*3a40*/  ISETP.EQ.U32.AND P0, PT, RZ, c[0x0][0x190], PT ;  /* 0x00006400ff007a0c */ /* 0x000fe40003f02070 */
[C---:B------:R-:W-:Y:S01]  /*3a50*/  ISETP.GT.AND P5, PT, R21.reuse, 0xb, PT ;  /* 0x0000000b1500780c */ /* 0x040fe20003fa4270 */
[----:B------:R-:W-:Y:S01]  /*3a60*/  IMAD.SHL.U32 R21, R21, 0x8, RZ ;  /* 0x0000000815157824 */ /* 0x000fe200078e00ff */
[----:B0-----:R-:W-:Y:S01]  /*3a70*/  SHF.R.S32.HI R3, RZ, 0x4, R2 ;  /* 0x00000004ff037819 */ /* 0x001fe20000011402 */
[----:B------:R-:W0:Y:S03]  /*3a80*/  @!P2 LDS R4, [R6.X4+0x20] ;  /* 0x000020000604a984 */ /* 0x000e260000004800 */
[----:B------:R-:W-:Y:S02]  /*3a90*/  ISETP.NE.OR P2, PT, R3, R8, P5 ;  /* 0x000000080300720c */ /* 0x000fe40002f45670 */
[----:B------:R-:W-:-:S02]  /*3aa0*/  CS2R R8, SRZ ;  /* 0x0000000000087805 */ /* 0x000fc4000001ff00 */
[----:B------:R-:W-:-:S13]  /*3ab0*/  ISETP.EQ.OR.EX P0, PT, RZ, c[0x0][0x194], P2, P0 ;  /* 0x00006500ff007a0c */ /* 0x000fda0001702700 */
[----:B------:R-:W-:Y:S02]  /*3ac0*/  @!P0 IMAD.MOV.U32 R11, RZ, RZ, 0x2 ;  /* 0x00000002ff0b8424 */ /* 0x000fe400078e00ff */
[----:B------:R-:W-:-:S04]  /*3ad0*/  @!P0 IMAD R10, R19, 0x60, R21 ;  /* 0x00000060130a8824 */ /* 0x000fc800078e0215 */
[----:B------:R-:W-:Y:S01]  /*3ae0*/  @!P0 IMAD.WIDE R10, R10, R11, c[0x0][0x190] ;  /* 0x000064000a0a8625 */ /* 0x000fe200078e020b */
[----:B0-----:R-:W0:Y:S03]  /*3af0*/  SHFL.BFLY PT, R5, R4, 0x4, 0x1f ;  /* 0x0c801f0004057f89 */ /* 0x001e2600000e0000 */
[----:B0-----:R-:W-:Y:S02]  /*3b00*/  FADD.FTZ R5, R5, R4 ;  /* 0x0000000405057221 */ /* 0x001fe40000010000 */
[----:B------:R-:W-:-:S03]  /*3b10*/  IMAD.MOV.U32 R4, RZ, RZ, c[0x0][0x1d4] ;  /* 0x00007500ff047624 */ /* 0x000fc600078e00ff */
[----:B------:R-:W0:Y:S02]  /*3b20*/  SHFL.BFLY PT, R0, R5, 0x2, 0x1f ;  /* 0x0c401f0005007f89 */ /* 0x000e2400000e0000 */
[----:B------:R-:W-:-:S04]  /*3b30*/  IMNMX R2, R4, c[0x0][0x1ec], PT ;  /* 0x00007b0004027a17 */ /* 0x000fc80003800200 */
[----:B------:R-:W-:Y:S01]  /*3b40*/  IADD3 R2, R2, 0x4, RZ ;  /* 0x0000000402027810 */ /* 0x000fe20007ffe0ff */
[----:B0-----:R-:W-:-:S03]  /*3b50*/  FADD.FTZ R0, R5, R0 ;  /* 0x0000000005007221 */ /* 0x001fc60000010000 */
[----:B------:R-:W-:Y:S02]  /*3b60*/  SHF.R.S32.HI R5, RZ, 0x1f, R2 ;  /* 0x0000001fff057819 */ /* 0x000fe40000011402 */
[----:B------:R-:W0:Y:S02]  /*3b70*/  SHFL.BFLY PT, R7, R0, 0x1, 0x1f ;  /* 0x0c201f0000077f89 */ /* 0x000e2400000e0000 */
[----:B------:R-:W-:Y:S01]  /*3b80*/  LEA.HI R5, R5, R2, RZ, 0x2 ;  /* 0x0000000205057211 */ /* 0x000fe200078f10ff */
[----:B0-----:R-:W-:-:S04]  /*3b90*/  FADD.FTZ R2, R0, R7 ;  /* 0x0000000700027221 */ /* 0x001fc80000010000 */
[----:B------:R-:W-:Y:S01]  /*3ba0*/  IMAD.SHL.U32 R0, R5, 0x4, RZ ;  /* 0x0000000405007824 */ /* 0x000fe200078e00ff */
[----:B------:R-:W-:Y:S01]  /*3bb0*/  CS2R R6, SRZ ;  /* 0x0000000000067805 */ /* 0x000fe2000001ff00 */
[----:B------:R-:W-:Y:S01]  /*3bc0*/  CS2R R4, SRZ ;  /* 0x0000000000047805 */ /* 0x000fe2000001ff00 */
[----:B------:R-:W0:Y:S02]  /*3bd0*/  SHFL.IDX PT, R2, R2, RZ, 0x1f ;  /* 0x00001fff02027589 */ /* 0x000e2400000e0000 */
[----:B------:R-:W-:Y:S01]  /*3be0*/  LOP3.LUT R0, R0, 0xfffffff0, RZ, 0xc0, !PT ;  /* 0xfffffff000007812 */ /* 0x000fe200078ec0ff */
[----:B------:R-:W-:Y:S05]  /*3bf0*/  @P1 BRA `(.L_x_2512) ;  /* 0x0000017000001947 */ /* 0x000fea0003800000 */
[----:B0-----:R-:W-:Y:S02]  /*3c00*/  FADD.FTZ R12, R2, 9.9999999747524270788e-07 ;  /* 0x358637bd020c7421 */ /* 0x001fe40000010000 */
[----:B------:R-:W-:Y:S02]  /*3c10*/  @P3 IMAD.MOV.U32 R13, RZ, RZ, c[0x0][0x268] ;  /* 0x00009a00ff0d3624 */ /* 0x000fe400078e00ff */
[----:B---3--:R0:W1:Y:S01]  /*3c20*/  MUFU.RCP R29, R12 ;  /* 0x0000000c001d7308 */ /* 0x0080620000001000 */
[----:B------:R-:W-:-:S02]  /*3c30*/  IMAD.IADD R15, R144, 0x1, R18 ;  /* 0x00000001900f7824 */ /* 0x000fc400078e0212 */
[----:B------:R-:W-:-:S04]  /*3c40*/  @P3 IMAD R2, R22, R13, c[0x0][0x1ec] ;  /* 0x00007b0016023624 */ /* 0x000fc800078e020d */
[----:B------:R-:W-:Y:S01]  /*3c50*/  @P3 IMAD R13, R2, c[0x0][0x1d4], RZ ;  /* 0x00007500020d3a24 */ /* 0x000fe200078e02ff */
[----:B------:R-:W-:-:S03]  /*3c60*/  IADD3 R2, R0, 0x140, RZ ;  /* 0x0000014000027810 */ /* 0x000fc60007ffe0ff */
[--C-:B------:R-:W-:Y:S01]  /*3c70*/  @P3 IMAD.MOV.U32 R8, RZ, RZ, R13.reuse ;  /* 0x000000ffff083224 */ /* 0x100fe200078e000d */
[----:B0-----:R-:W-:-:S03]  /*3c80*/  @P3 SHF.R.S32.HI R9, RZ, 0x1f, R13 ;  /* 0x0000001fff093819 */ /* 0x001fc6000001140d */
.L_x_2513:
[C---:B------:R-:W-:Y:S01]  /*3c90*/  IMAD.IADD R31, R15.reuse, 0x1, -R144 ;  /* 0x000000010f1f7824 */ /* 0x040fe200078e0a90 */
[----:B0-----:R-:W-:-:S04]  /*3ca0*/  @P3 IADD3 R13, P1, R15, R8, RZ ;  /* 0x000000080f0d3210 */ /* 0x001fc80007f3e0ff */
[----:B------:R-:W0:Y:S01]  /*3cb0*/  LDS R12, [R31.X4+0x140] ;  /* 0x000140001f0c7984 */ /* 0x000e220000004800 */
[C---:B------:R-:W-:Y:S02]  /*3cc0*/  @P3 LEA.HI.X.SX32 R14, R15.reuse, R9, 0x1, P1 ;  /* 0x000000090f0e3211 */ /* 0x040fe400008f0eff */
[----:B------:R-:W-:Y:S01]  /*3cd0*/  IADD3 R15, R15, 0x100, RZ ;  /* 0x000001000f0f7810 */ /* 0x000fe20007ffe0ff */
[----:B012---:R-:W-:Y:S01]  /*3ce0*/  FMUL.FTZ R33, R12, R29 ;  /* 0x0000001d0c217220 */ /* 0x007fe20000410000 */
[----:B------:R-:W-:-:S04]  /*3cf0*/  @P3 LEA R12, P1, R13, c[0x0][0x260], 0x2 ;  /* 0x000098000d0c3a11 */ /* 0x000fc800078210ff */
[----:B------:R-:W-:Y:S01]  /*3d00*/  @P3 LEA.HI.X R13, R13, c[0x0][0x264], R14, 0x2, P1 ;  /* 0x000099000d0d3a11 */ /* 0x000fe200008f140e */
[----:B------:R-:W-:Y:S01]  /*3d10*/  IMAD R14, R31, 0x2, R2 ;  /* 0x000000021f0e7824 */ /* 0x000fe200078e0202 */
[----:B------:R-:W-:Y:S02]  /*3d20*/  F2FP.PACK_AB R27, RZ, R33 ;  /* 0x00000021ff1b723e */ /* 0x000fe400000000ff */
[----:B------:R-:W-:Y:S01]  /*3d30*/  ISETP.GT.AND P1, PT, R15, R17, PT ;  /* 0x000000110f00720c */ /* 0x000fe20003f24270 */
[----:B------:R0:W-:Y:S04]  /*3d40*/  @P3 STG.E [R12.64], R33 ;  /* 0x000000210c003986 */ /* 0x0001e8000c101924 */
[----:B------:R0:W-:Y:S08]  /*3d50*/  STS.U16 [R14], R27 ;  /* 0x0000001b0e007388 */ /* 0x0001f00000000400 */
[----:B------:R-:W-:Y:S05]  /*3d60*/  @!P1 BRA `(.L_x_2513) ;  /* 0xffffff2000009947 */ /* 0x000fea000383ffff */
.L_x_2512:
[----:B------:R-:W-:Y:S05]  /*3d70*/  BSYNC B0 ;  /* 0x0000000000007941 */ /* 0x000fea0003800000 */
.L_x_2511:
[----:B------:R1:W5:Y:S01]  /*3d80*/  @!P0 LDG.E.128 R4, [R10.64] ;  /* 0x000000240a048981 */ /* 0x000362000c1e1d00 */
[----:B------:R-:W-:Y:S01]  /*3d90*/  BSSY B0, `(.L_x_2514) ;  /* 0x0000150000007945 */ /* 0x000fe20003800000 */
[----:B0-----:R-:W-:Y:S01]  /*3da0*/  IMAD R2, R22, c[0x0][0x1d4], RZ ;  /* 0x0000750016027a24 */ /* 0x001fe200078e02ff */
[----:B------:R-:W-:Y:S01]  /*3db0*/  CS2R R42, SRZ ;  /* 0x00000000002a7805 */ /* 0x000fe2000001ff00 */
[----:B------:R-:W-:Y:S01]  /*3dc0*/  IMAD.MOV.U32 R44, RZ, RZ, RZ ;  /* 0x000000ffff2c7224 */ /* 0x000fe200078e00ff */
[----:B------:R-:W-:Y:S01]  /*3dd0*/  CS2R R40, SRZ ;  /* 0x0000000000287805 */ /* 0x000fe2000001ff00 */
[----:B------:R-:W-:Y:S01]  /*3de0*/  IMAD.MOV.U32 R37, RZ, RZ, RZ ;  /* 0x000000ffff257224 */ /* 0x000fe200078e00ff */
[----:B------:R-:W-:Y:S01]  /*3df0*/  CS2R R38, SRZ ;  /* 0x0000000000267805 */ /* 0x000fe2000001ff00 */
[----:B------:R-:W-:Y:S06]  /*3e00*/  BAR.SYNC.DEFER_BLOCKING 0x0 ;  /* 0x0000000000007b1d */ /* 0x000fec0000010000 */
[----:B------:R-:W-:Y:S05]  /*3e10*/  @P5 BRA `(.L_x_2515) ;  /* 0x0000147000005947 */ /* 0x000fea0003800000 */
[----:B-1----:R-:W-:Y:S01]  /*3e20*/  IMAD.IADD R36, R144, 0x1, R3 ;  /* 0x0000000190247824 */ /* 0x002fe200078e0203 */
[----:B------:R-:W-:Y:S01]  /*3e30*/  IMNMX R58, R17, c[0x0][0x1d4], PT ;  /* 0x00007500113a7a17 */ /* 0x000fe20003800200 */
[----:B------:R-:W-:Y:S01]  /*3e40*/  IMAD R20, R20, c[0x0][0x1d4], R21 ;  /* 0x0000750014147a24 */ /* 0x000fe200078e0215 */
[----:B------:R-:W-:Y:S01]  /*3e50*/  BSSY B1, `(.L_x_2516) ;  /* 0x0000098000017945 */ /* 0x000fe20003800000 */
[----:B------:R-:W-:Y:S01]  /*3e60*/  IMAD.MOV.U32 R44, RZ, RZ, RZ ;  /* 0x000000ffff2c7224 */ /* 0x000fe200078e00ff */
[----:B------:R-:W-:-:S02]  /*3e70*/  ISETP.GE.AND P0, PT, R36, R58, PT ;  /* 0x0000003a2400720c */ /* 0x000fc40003f06270 */
[----:B------:R-:W-:-:S11]  /*3e80*/  SHF.R.S32.HI R27, RZ, 0x1f, R20 ;  /* 0x0000001fff1b7819 */ /* 0x000fd60000011414 */
[----:B------:R-:W-:Y:S05]  /*3e90*/  @P0 BRA `(.L_x_2517) ;  /* 0x0000093000000947 */ /* 0x000fea0003800000 */
[----:B------:R-:W-:Y:S01]  /*3ea0*/  IADD3 R8, -R144, -0x2, -R3 ;  /* 0xfffffffe90087810 */ /* 0x000fe20007ffe903 */
[----:B------:R-:W-:Y:S01]  /*3eb0*/  BSSY B2, `(.L_x_2518) ;  /* 0x0000033000027945 */ /* 0x000fe20003800000 */
[----:B------:R-:W-:Y:S01]  /*3ec0*/  LOP3.LUT R9, RZ, R58, RZ, 0x33, !PT ;  /* 0x0000003aff097212 */ /* 0x000fe200078e33ff */
[----:B------:R-:W-:Y:S01]  /*3ed0*/  CS2R R38, SRZ ;  /* 0x0000000000267805 */ /* 0x000fe2000001ff00 */
[----:B------:R-:W-:Y:S01]  /*3ee0*/  IMAD.MOV.U32 R45, RZ, RZ, R36 ;  /* 0x000000ffff2d7224 */ /* 0x000fe200078e0024 */
[----:B------:R-:W-:Y:S01]  /*3ef0*/  CS2R R42, SRZ ;  /* 0x00000000002a7805 */ /* 0x000fe2000001ff00 */
[----:B------:R-:W-:Y:S01]  /*3f00*/  IMAD.MOV.U32 R37, RZ, RZ, RZ ;  /* 0x000000ffff257224 */ /* 0x000fe200078e00ff */
[----:B------:R-:W-:Y:S01]  /*3f10*/  CS2R R40, SRZ ;  /* 0x0000000000287805 */ /* 0x000fe2000001ff00 */
[----:B------:R-:W-:Y:S02]  /*3f20*/  IMAD.IADD R9, R8, 0x1, -R9 ;  /* 0x0000000108097824 */ /* 0x000fe400078e0a09 */
[----:B------:R-:W-:-:S03]  /*3f30*/  IMAD.MOV.U32 R44, RZ, RZ, RZ ;  /* 0x000000ffff2c7224 */ /* 0x000fc600078e00ff */
[C---:B------:R-:W-:Y:S02]  /*3f40*/  LEA.HI R8, R9.reuse, 0x1, RZ, 0x1c ;  /* 0x0000000109087811 */ /* 0x040fe400078fe0ff */
[----:B------:R-:W-:Y:S02]  /*3f50*/  ISETP.GE.U32.AND P0, PT, R9, 0x30, PT ;  /* 0x000000300900780c */ /* 0x000fe40003f06070 */
[----:B------:R-:W-:-:S13]  /*3f60*/  LOP3.LUT P1, R8, R8, 0x3, RZ, 0xc0, !PT ;  /* 0x0000000308087812 */ /* 0x000fda000782c0ff */
[----:B------:R-:W-:Y:S05]  /*3f70*/  @!P1 BRA `(.L_x_2519) ;  /* 0x0000026000009947 */ /* 0x000fea0003800000 */
[----:B------:R-:W-:Y:S02]  /*3f80*/  IMAD R9, R36, 0x60, RZ ;  /* 0x0000006024097824 */ /* 0x000fe400078e02ff */
[----:B------:R-:W-:Y:S02]  /*3f90*/  IMAD.MOV.U32 R12, RZ, RZ, R8 ;  /* 0x000000ffff0c7224 */ /* 0x000fe400078e0008 */
[----:B------:R-:W-:Y:S01]  /*3fa0*/  IMAD R8, R3, 0x2, R0 ;  /* 0x0000000203087824 */ /* 0x000fe200078e0200 */
[----:B------:R-:W-:Y:S01]  /*3fb0*/  IADD3 R35, P1, R20, R9, RZ ;  /* 0x0000000914237210 */ /* 0x000fe20007f3e0ff */
[----:B------:R-:W-:Y:S02]  /*3fc0*/  IMAD.MOV.U32 R39, RZ, RZ, RZ ;  /* 0x000000ffff277224 */ /* 0x000fe400078e00ff */
[----:B------:R-:W-:Y:S01]  /*3fd0*/  IMAD.MOV.U32 R45, RZ, RZ, R36 ;  /* 0x000000ffff2d7224 */ /* 0x000fe200078e0024 */
[----:B------:R-:W-:Y:S02]  /*3fe0*/  LEA.HI.X.SX32 R10, R9, R27, 0x1, P1 ;  /* 0x0000001b090a7211 */ /* 0x000fe400008f0eff */
[----:B--2---:R-:W-:-:S02]  /*3ff0*/  LEA R32, P1, R35, c[0x0][0x1a0], 0x1 ;  /* 0x0000680023207a11 */ /* 0x004fc400078208ff */
[----:B------:R-:W-:Y:S02]  /*4000*/  IADD3 R13, R8, 0x140, RZ ;  /* 0x00000140080d7810 */ /* 0x000fe40007ffe0ff */
[----:B------:R-:W-:-:S03]  /*4010*/  LEA.HI.X R35, R35, c[0x0][0x1a4], R10, 0x1, P1 ;  /* 0x0000690023237a11 */ /* 0x000fc600008f0c0a */
.L_x_2520:
[----:B------:R-:W-:Y:S01]  /*4020*/  IMAD.MOV.U32 R8, RZ, RZ, R32 ;  /* 0x000000ffff087224 */ /* 0x000fe200078e0020 */
[----:B------:R0:W1:Y:S01]  /*4030*/  LDS.U16 R14, [R13] ;  /* 0x000000000d0e7984 */ /* 0x0000620000000400 */
[----:B------:R-:W-:-:S06]  /*4040*/  IMAD.MOV.U32 R9, RZ, RZ, R35 ;  /* 0x000000ffff097224 */ /* 0x000fcc00078e0023 */
[----:B------:R-:W2:Y:S01]  /*4050*/  LDG.E.128 R8, [R8.64] ;  /* 0x0000002408087981 */ /* 0x000ea2000c1e1d00 */
[----:B------:R-:W-:Y:S02]  /*4060*/  IADD3 R12, R12, -0x1, RZ ;  /* 0xffffffff0c0c7810 */ /* 0x000fe40007ffe0ff */
[----:B------:R-:W-:Y:S02]  /*4070*/  IADD3 R32, P3, R32, 0xc00, RZ ;  /* 0x00000c0020207810 */ /* 0x000fe40007f7e0ff */
[----:B------:R-:W-:Y:S02]  /*4080*/  ISETP.NE.AND P1, PT, R12, RZ, PT ;  /* 0x000000ff0c00720c */ /* 0x000fe40003f25270 */
[----:B------:R-:W-:Y:S01]  /*4090*/  IADD3 R45, R45, 0x10, RZ ;  /* 0x000000102d2d7810 */ /* 0x000fe20007ffe0ff */
[----:B------:R-:W-:Y:S01]  /*40a0*/  IMAD.X R35, RZ, RZ, R35, P3 ;  /* 0x000000ffff237224 */ /* 0x000fe200018e0623 */
[----:B0-----:R-:W-:Y:S01]  /*40b0*/  IADD3 R13, R13, 0x20, RZ ;  /* 0x000000200d0d7810 */ /* 0x001fe20007ffe0ff */
[----:B-1----:R-:W-:-:S02]  /*40c0*/  HADD2.F32 R14, -RZ, R14.H0_H0 ;  /* 0x2000000eff0e7230 */ /* 0x002fc40000004100 */
[----:B--2---:R-:W-:Y:S02]  /*40d0*/  HADD2.F32 R33, -RZ, R10.H0_H0 ;  /* 0x2000000aff217230 */ /* 0x004fe40000004100 */
[----:B------:R-:W-:Y:S02]  /*40e0*/  HADD2.F32 R30, -RZ, R11.H0_H0 ;  /* 0x2000000bff1e7230 */ /* 0x000fe40000004100 */
[--C-:B------:R-:W-:Y:S01]  /*40f0*/  HADD2.F32 R15, -RZ, R8.reuse.H0_H0 ;  /* 0x20000008ff0f7230 */ /* 0x100fe20000004100 */
[C---:B------:R-:W-:Y:S01]  /*4100*/  FFMA.FTZ R40, R14.reuse, R33, R40 ;  /* 0x000000210e287223 */ /* 0x040fe20000010028 */
[----:B---3--:R-:W-:Y:S01]  /*4110*/  HADD2.F32 R29, -RZ, R8.H1_H1 ;  /* 0x30000008ff1d7230 */ /* 0x008fe20000004100 */
        /* <DEDUP_REMOVED lines=10> */
[----:B------:R-:W-:Y:S01]  /*41c0*/  FFMA.FTZ R44, R14, R11, R44 ;  /* 0x0000000b0e2c7223 */ /* 0x000fe2000001002c */
[----:B------:R-:W-:Y:S05]  /*41d0*/  @P1 BRA `(.L_x_2520) ;  /* 0xfffffe4000001947 */ /* 0x000fea000383ffff */
.L_x_2519:
[----:B------:R-:W-:Y:S05]  /*41e0*/  BSYNC B2 ;  /* 0x0000000000027941 */ /* 0x000fea0003800000 */
.L_x_2518:
[----:B------:R-:W-:Y:S05]  /*41f0*/  @!P0 BRA `(.L_x_2517) ;  /* 0x000005d000008947 */ /* 0x000fea0003800000 */
[C---:B------:R-:W-:Y:S02]  /*4200*/  IMAD R9, R45.reuse, 0x2, R0 ;  /* 0x000000022d097824 */ /* 0x040fe400078e0200 */
[----:B------:R-:W-:-:S03]  /*4210*/  IMAD R8, R45, 0x60, RZ ;  /* 0x000000602d087824 */ /* 0x000fc600078e02ff */
[----:B------:R-:W-:Y:S02]  /*4220*/  IADD3 R9, R9, 0x40, RZ ;  /* 0x0000004009097810 */ /* 0x000fe40007ffe0ff */
[----:B------:R-:W-:-:S03]  /*4230*/  IADD3 R57, P0, R20, R8, RZ ;  /* 0x0000000814397210 */ /* 0x000fc60007f1e0ff */
[----:B------:R-:W-:Y:S01]  /*4240*/  IMAD R9, R144, -0x2, R9 ;  /* 0xfffffffe90097824 */ /* 0x000fe200078e0209 */
[----:B------:R-:W-:Y:S02]  /*4250*/  LEA.HI.X.SX32 R8, R8, R27, 0x1, P0 ;  /* 0x0000001b08087211 */ /* 0x000fe400000f0eff */
[----:B------:R-:W-:Y:S02]  /*4260*/  LEA R56, P0, R57, c[0x0][0x1a0], 0x1 ;  /* 0x0000680039387a11 */ /* 0x000fe400078008ff */
[----:B------:R-:W-:Y:S02]  /*4270*/  IADD3 R48, R9, 0x140, RZ ;  /* 0x0000014009307810 */ /* 0x000fe40007ffe0ff */
[----:B------:R-:W-:-:S03]  /*4280*/  LEA.HI.X R57, R57, c[0x0][0x1a4], R8, 0x1, P0 ;  /* 0x0000690039397a11 */ /* 0x000fc600000f0c08 */
.L_x_2521:
[----:B------:R-:W-:Y:S01]  /*4290*/  IMAD.MOV.U32 R46, RZ, RZ, R56 ;  /* 0x000000ffff2e7224 */ /* 0x000fe200078e0038 */
[----:B------:R-:W0:Y:S01]  /*42a0*/  LDS.U16 R49, [R48+-0x40] ;  /* 0xffffc00030317984 */ /* 0x000e220000000400 */
[----:B------:R-:W-:-:S03]  /*42b0*/  IMAD.MOV.U32 R47, RZ, RZ, R57 ;  /* 0x000000ffff2f7224 */ /* 0x000fc600078e0039 */
[----:B------:R-:W1:Y:S04]  /*42c0*/  LDS.U16 R53, [R48+-0x20] ;  /* 0xffffe00030357984 */ /* 0x000e680000000400 */
[----:B--2---:R-:W2:Y:S04]  /*42d0*/  LDG.E.128 R32, [R46.64] ;  /* 0x000000242e207981 */ /* 0x004ea8000c1e1d00 */
[----:B---3--:R3:W4:Y:S04]  /*42e0*/  LDG.E.128 R28, [R46.64+0xc00] ;  /* 0x000c00242e1c7981 */ /* 0x008728000c1e1d00 */
[----:B------:R3:W3:Y:S04]  /*42f0*/  LDG.E.128 R12, [R46.64+0x1800] ;  /* 0x001800242e0c7981 */ /* 0x0006e8000c1e1d00 */
[----:B------:R3:W3:Y:S01]  /*4300*/  LDG.E.128 R8, [R46.64+0x2400] ;  /* 0x002400242e087981 */ /* 0x0006e2000c1e1d00 */
[----:B------:R-:W-:-:S02]  /*4310*/  IADD3 R56, P0, R46, 0x3000, RZ ;  /* 0x000030002e387810 */ /* 0x000fc40007f1e0ff */
[----:B------:R-:W-:Y:S01]  /*4320*/  IADD3 R45, R45, 0x40, RZ ;  /* 0x000000402d2d7810 */ /* 0x000fe20007ffe0ff */
[----:B------:R-:W1:Y:S02]  /*4330*/  LDS.U16 R54, [R48] ;  /* 0x0000000030367984 */ /* 0x000e640000000400 */
[----:B------:R-:W-:Y:S01]  /*4340*/  IMAD.X R57, RZ, RZ, R47, P0 ;  /* 0x000000ffff397224 */ /* 0x000fe200000e062f */
[----:B------:R-:W-:Y:S01]  /*4350*/  ISETP.GE.AND P0, PT, R45, R58, PT ;  /* 0x0000003a2d00720c */ /* 0x000fe20003f06270 */
[----:B------:R0:W1:Y:S02]  /*4360*/  LDS.U16 R55, [R48+0x20] ;  /* 0x0000200030377984 */ /* 0x0000640000000400 */
[----:B0-----:R-:W-:Y:S01]  /*4370*/  IADD3 R48, R48, 0x80, RZ ;  /* 0x0000008030307810 */ /* 0x001fe20007ffe0ff */
[----:B------:R-:W-:Y:S02]  /*4380*/  HADD2.F32 R49, -RZ, R49.H0_H0 ;  /* 0x20000031ff317230 */ /* 0x000fe40000004100 */
[----:B-1----:R-:W-:-:S02]  /*4390*/  HADD2.F32 R53, -RZ, R53.H0_H0 ;  /* 0x20000035ff357230 */ /* 0x002fc40000004100 */
[----:B------:R-:W-:Y:S02]  /*43a0*/  HADD2.F32 R54, -RZ, R54.H0_H0 ;  /* 0x20000036ff367230 */ /* 0x000fe40000004100 */
[----:B------:R-:W-:Y:S02]  /*43b0*/  HADD2.F32 R55, -RZ, R55.H0_H0 ;  /* 0x20000037ff377230 */ /* 0x000fe40000004100 */
[--C-:B--2---:R-:W-:Y:S02]  /*43c0*/  HADD2.F32 R51, -RZ, R33.reuse.H0_H0 ;  /* 0x20000021ff337230 */ /* 0x104fe40000004100 */
[----:B------:R-:W-:Y:S02]  /*43d0*/  HADD2.F32 R52, -RZ, R33.H1_H1 ;  /* 0x30000021ff347230 */ /* 0x000fe40000004100 */
        /* <DEDUP_REMOVED lines=8> */
[--C-:B---3--:R-:W-:Y:S01]  /*4460*/  HADD2.F32 R46, -RZ, R35.reuse.H0_H0 ;  /* 0x20000023ff2e7230 */ /* 0x108fe20000004100 */
        /* <DEDUP_REMOVED lines=22> */
[----:B------:R-:W-:Y:S01]  /*45d0*/  FFMA.FTZ R35, R53, R42, R35 ;  /* 0x0000002a35237223 */ /* 0x000fe20000010023 */
        /* <DEDUP_REMOVED lines=12> */
[----:B------:R-:W-:Y:S01]  /*46a0*/  HADD2.F32 R32, -RZ, R8.H0_H0 ;  /* 0x20000008ff207230 */ /* 0x000fe20000004100 */
[C---:B------:R-:W-:Y:S01]  /*46b0*/  FFMA.FTZ R14, R54.reuse, R14, R39 ;  /* 0x0000000e360e7223 */ /* 0x040fe20000010027 */
[----:B------:R-:W-:Y:S01]  /*46c0*/  HADD2.F32 R40, -RZ, R10.H0_H0 ;  /* 0x2000000aff287230 */ /* 0x000fe20000004100 */
[----:B------:R-:W-:Y:S01]  /*46d0*/  FFMA.FTZ R15, R54, R15, R35 ;  /* 0x0000000f360f7223 */ /* 0x000fe20000010023 */
        /* <DEDUP_REMOVED lines=15> */
.L_x_2517:
[----:B------:R-:W-:Y:S05]  /*47d0*/  BSYNC B1 ;  /* 0x0000000000017941 */ /* 0x000fea0003800000 */
.L_x_2516:
        /* <DEDUP_REMOVED lines=37> */
[----:B------:R-:W4:Y:S01]  /*4a30*/  LDG.E.128 R8, [R8.64] ;  /* 0x0000002408087981 */ /* 0x000f22000c1e1d00 */
[----:B--2---:R-:W-:-:S05]  /*4a40*/  IMAD R32, R3, 0x2, R0 ;  /* 0x0000000203207824 */ /* 0x004fca00078e0200 */
[----:B------:R-:W0:Y:S02]  /*4a50*/  LDS.U16 R12, [R32+0x140] ;  /* 0x00014000200c7984 */ /* 0x000e240000000400 */
[----:B0-----:R-:W-:Y:S02]  /*4a60*/  HADD2.F32 R12, -RZ, R12.H0_H0 ;  /* 0x2000000cff0c7230 */ /* 0x001fe40000004100 */
[----:B----4-:R-:W-:Y:S02]  /*4a70*/  HADD2.F32 R31, -RZ, R10.H0_H0 ;  /* 0x2000000aff1f7230 */ /* 0x010fe40000004100 */
[----:B---3--:R-:W-:Y:S02]  /*4a80*/  HADD2.F32 R28, -RZ, R11.H0_H0 ;  /* 0x2000000bff1c7230 */ /* 0x008fe40000004100 */
        /* <DEDUP_REMOVED lines=14> */
.L_x_2525:
[----:B------:R-:W-:Y:S05]  /*4b70*/  BSYNC B2 ;  /* 0x0000000000027941 */ /* 0x000fea0003800000 */
.L_x_2524:
[----:B------:R-:W-:Y:S02]  /*4b80*/  IADD3 R36, R36, 0x10, RZ ;  /* 0x0000001024247810 */ /* 0x000fe40007ffe0ff */
.L_x_2523:
[----:B------:R-:W-:Y:S05]  /*4b90*/  BSYNC B1 ;  /* 0x0000000000017941 */ /* 0x000fea0003800000 */
.L_x_2522:
[----:B------:R-:W-:-:S13]  /*4ba0*/  LOP3.LUT P0, RZ, R30, 0xfffffff0, RZ, 0xc0, !PT ;  /* 0xfffffff01eff7812 */ /* 0x000fda000780c0ff */
[----:B------:R-:W-:Y:S05]  /*4bb0*/  @!P0 BRA `(.L_x_2515) ;  /* 0x000006d000008947 */ /* 0x000fea0003800000 */
[----:B------:R-:W-:Y:S02]  /*4bc0*/  IMAD R9, R36, 0x2, R0 ;  /* 0x0000000224097824 */ /* 0x000fe400078e0200 */
[----:B------:R-:W-:Y:S02]  /*4bd0*/  IMAD.MOV.U32 R10, RZ, RZ, RZ ;  /* 0x000000ffff0a7224 */ /* 0x000fe400078e00ff */
[----:B------:R-:W-:Y:S02]  /*4be0*/  IMAD R31, R144, -0x2, R9 ;  /* 0xfffffffe901f7824 */ /* 0x000fe400078e0209 */
.L_x_2530:
[C---:B------:R-:W-:Y:S01]  /*4bf0*/  ISETP.GE.AND P1, PT, R36.reuse, c[0x0][0x1d4], PT ;  /* 0x0000750024007a0c */ /* 0x040fe20003f26270 */
[----:B------:R-:W-:Y:S01]  /*4c00*/  BSSY B1, `(.L_x_2526) ;  /* 0x0000033000017945 */ /* 0x000fe20003800000 */
[----:B------:R-:W-:Y:S01]  /*4c10*/  IADD3 R34, R36, 0x10, RZ ;  /* 0x0000001024227810 */ /* 0x000fe20007ffe0ff */
[----:B--2---:R-:W-:-:S03]  /*4c20*/  IMAD.IADD R33, R31, 0x1, R10 ;  /* 0x000000011f217824 */ /* 0x004fc600078e020a */
        /* <DEDUP_REMOVED lines=30> */
[----:B------:R-:W2:Y:S01]  /*4e10*/  LDG.E.128 R12, [R8.64] ;  /* 0x00000024080c7981 */ /* 0x000ea2000c1e1d00 */
[----:B0-----:R-:W-:Y:S02]  /*4e20*/  HADD2.F32 R11, -RZ, R11.H0_H0 ;  /* 0x2000000bff0b7230 */ /* 0x001fe40000004100 */
[--C-:B--23--:R-:W-:Y:S02]  /*4e30*/  HADD2.F32 R29, -RZ, R13.reuse.H0_H0 ;  /* 0x2000000dff1d7230 */ /* 0x10cfe40000004100 */
[----:B------:R-:W-:Y:S02]  /*4e40*/  HADD2.F32 R30, -RZ, R13.H1_H1 ;  /* 0x3000000dff1e7230 */ /* 0x000fe40000004100 */
[----:B------:R-:W-:Y:S01]  /*4e50*/  HADD2.F32 R28, -RZ, R12.H0_H0 ;  /* 0x2000000cff1c7230 */ /* 0x000fe20000004100 */
[C---:B------:R-:W-:Y:S01]  /*4e60*/  FFMA.FTZ R38, R11.reuse, R29, R38 ;  /* 0x0000001d0b267223 */ /* 0x040fe20000010026 */
[----:B------:R-:W-:Y:S01]  /*4e70*/  HADD2.F32 R13, -RZ, R14.H0_H0 ;  /* 0x2000000eff0d7230 */ /* 0x000fe20000004100 */
        /* <DEDUP_REMOVED lines=11> */
.L_x_2527:
[----:B------:R-:W-:Y:S05]  /*4f30*/  BSYNC B1 ;  /* 0x0000000000017941 */ /* 0x000fea0003800000 */
.L_x_2526:
        /* <DEDUP_REMOVED lines=48> */
.L_x_2529:
[----:B------:R-:W-:Y:S05]  /*5240*/  BSYNC B1 ;  /* 0x0000000000017941 */ /* 0x000fea0003800000 */
.L_x_2528:
[----:B------:R-:W-:Y:S02]  /*5250*/  IADD3 R36, R36, 0x20, RZ ;  /* 0x0000002024247810 */ /* 0x000fe40007ffe0ff */
[----:B------:R-:W-:Y:S02]  /*5260*/  IADD3 R10, R10, 0x40, RZ ;  /* 0x000000400a0a7810 */ /* 0x000fe40007ffe0ff */
[----:B------:R-:W-:-:S13]  /*5270*/  ISETP.GE.AND P0, PT, R36, R17, PT ;  /* 0x000000112400720c */ /* 0x000fda0003f06270 */
[----:B------:R-:W-:Y:S05]  /*5280*/  @!P0 BRA `(.L_x_2530) ;  /* 0xfffff96000008947 */ /* 0x000fea000383ffff */
.L_x_2515:
[----:B-1----:R-:W-:Y:S05]  /*5290*/  BSYNC B0 ;  /* 0x0000000000007941 */ /* 0x002fea0003800000 */
.L_x_2514:
        /* <DEDUP_REMOVED lines=12> */
[----:B---3--:R0:W5:Y:S01]  /*5360*/  @P2 LDG.E.128 R28, [R12.64] ;  /* 0x000000240c1c2981 */ /* 0x008162000c1e1d00 */
        /* <DEDUP_REMOVED lines=12> */
[----:B------:R-:W3:Y:S03]  /*5430*/  LDG.E R25, [R24.64+0x4] ;  /* 0x0000042418197981 */ /* 0x000ee6000c1e1900 */
[----:B------:R-:W-:-:S05]  /*5440*/  LEA.HI.X.SX32 R13, R26, c[0x0][0x18c], 0x1, P1 ;  /* 0x000063001a0d7a11 */ /* 0x000fca00008f0eff */
[----:B-----5:R-:W4:Y:S02]  /*5450*/  LDG.E.64 R28, [R12.64] ;  /* 0x000000240c1c7981 */ /* 0x020f24000c1e1b00 */
[C-C-:B----4-:R-:W-:Y:S02]  /*5460*/  SHF.R.U64 R23, R28.reuse, 0x10, R29.reuse ;  /* 0x000000101c177819 */ /* 0x150fe4000000121d */
        /* <DEDUP_REMOVED lines=8> */
[----:B------:R-:W3:Y:S08]  /*54f0*/  I2F.S8 R17, R29 ;  /* 0x0000001d00117306 */ /* 0x000ef00000001400 */
[----:B------:R3:W0:Y:S08]  /*5500*/  I2F.S8 R13, R23 ;  /* 0x00000017000d7306 */ /* 0x0006300000001400 */
[----:B------:R-:W4:Y:S08]  /*5510*/  I2F.S16 R20, R20 ;  /* 0x0000001400147306 */ /* 0x000f300000101400 */
[----:B------:R-:W2:Y:S08]  /*5520*/  I2F.S16 R0, R0 ;  /* 0x0000000000007306 */ /* 0x000eb00000101400 */
[----:B------:R-:W1:Y:S08]  /*5530*/  I2F.S8 R2, R28 ;  /* 0x0000001c00027306 */ /* 0x000e700000001400 */
[----:B------:R-:W0:Y:S08]  /*5540*/  I2F.S8 R19, R19 ;  /* 0x0000001300137306 */ /* 0x000e300000001400 */
[----:B------:R-:W1:Y:S08]  /*5550*/  I2F.S16 R16, R16 ;  /* 0x0000001000107306 */ /* 0x000e700000101400 */
[----:B------:R-:W1:Y:S01]  /*5560*/  I2F.S16 R12, R12 ;  /* 0x0000000c000c7306 */ /* 0x000e620000101400 */
[----:B---3--:R-:W-:-:S02]  /*5570*/  FMUL.FTZ R23, R17, R25 ;  /* 0x0000001911177220 */ /* 0x008fc40000410000 */
[-C--:B0-----:R-:W-:Y:S02]  /*5580*/  FMUL.FTZ R17, R13, R25.reuse ;  /* 0x000000190d117220 */ /* 0x081fe40000410000 */
[-C--:B----4-:R-:W-:Y:S02]  /*5590*/  FMUL.FTZ R24, R20, R25.reuse ;  /* 0x0000001914187220 */ /* 0x090fe40000410000 */
[-C--:B--2---:R-:W-:Y:S02]  /*55a0*/  FMUL.FTZ R13, R0, R25.reuse ;  /* 0x00000019000d7220 */ /* 0x084fe40000410000 */
        /* <DEDUP_REMOVED lines=8> */
.L_x_2533:
        /* <DEDUP_REMOVED lines=26> */
.L_x_2532:
[----:B0-----:R-:W-:Y:S05]  /*57d0*/  BSYNC B0 ;  /* 0x0000000000007941 */ /* 0x001fea0003800000 */
.L_x_2531:
        /* <DEDUP_REMOVED lines=22> */
.L_x_2535:
        /* <DEDUP_REMOVED lines=12> */
[--C-:B------:R-:W-:Y:S01]  /*5a00*/  HADD2.F32 R5, -RZ, R6.reuse.H0_H0 ;  /* 0x20000006ff057230 */ /* 0x100fe20000004100 */
        /* <DEDUP_REMOVED lines=9> */
.L_x_2537:
[----:B------:R-:W-:Y:S05]  /*5aa0*/  BSYNC B0 ;  /* 0x0000000000007941 */ /* 0x000fea0003800000 */
.L_x_2536:
        /* <DEDUP_REMOVED lines=8> */
.L_x_2539:
[----:B------:R-:W-:Y:S05]  /*5b30*/  BSYNC B0 ;  /* 0x0000000000007941 */ /* 0x000fea0003800000 */
.L_x_2538:
        /* <DEDUP_REMOVED lines=21> */
.L_x_2541:
[----:B------:R-:W-:Y:S05]  /*5c90*/  BSYNC B0 ;  /* 0x0000000000007941 */ /* 0x000fea0003800000 */
.L_x_2540:
        /* <DEDUP_REMOVED lines=8> */
.L_x_2543:
[----:B------:R-:W-:Y:S05]  /*5d20*/  BSYNC B0 ;  /* 0x0000000000007941 */ /* 0x000fea0003800000 */
.L_x_2542:
        /* <DEDUP_REMOVED lines=20> */
.L_x_2545:
[----:B------:R-:W-:Y:S05]  /*5e70*/  BSYNC B0 ;  /* 0x0000000000007941 */ /* 0x000fea0003800000 */
.L_x_2544:
        /* <DEDUP_REMOVED lines=8> */
.L_x_2547:
[----:B------:R-:W-:Y:S05]  /*5f00*/  BSYNC B0 ;  /* 0x0000000000007941 */ /* 0x000fea0003800000 */
.L_x_2546:
        /* <DEDUP_REMOVED lines=20> */
.L_x_2549:
[----:B------:R-:W-:Y:S05]  /*6050*/  BSYNC B0 ;  /* 0x0000000000007941 */ /* 0x000fea0003800000 */
.L_x_2548:
[----:B------:R-:W-:Y:S06]  /*6060*/  BAR.SYNC.DEFER_BLOCKING 0x0 ;  /* 0x0000000000007b1d */ /* 0x000fec0000010000 */
.L_x_2534:
        /* <DEDUP_REMOVED lines=17> */
.L_x_2550:
[----:B------:R-:W-:Y:S02]  /*6180*/  IMAD.MOV.U32 R2, RZ, RZ, c[0x0][0x250] ;  /* 0x00009400ff027624 */ /* 0x000fe400078e00ff */
[----:B------:R-:W-:-:S05]  /*6190*/  IMAD.MOV.U32 R3, RZ, RZ, c[0x0][0x254] ;  /* 0x00009500ff037624 */ /* 0x000fca00078e00ff */
[----:B------:R-:W4:Y:S01]  /*61a0*/  LDG.E R2, [R2.64] ;  /* 0x0000002402027981 */ /* 0x000f22000c1e1900 */
[----:B------:R-:W-:Y:S02]  /*61b0*/  IMAD R21, R22, 0x60, R21 ;  /* 0x0000006016157824 */ /* 0x000fe400078e0215 */
[C---:B----4-:R-:W-:Y:S02]  /*61c0*/  FMUL.FTZ R42, R2.reuse, R42 ;  /* 0x0000002a022a7220 */ /* 0x050fe40000410000 */
        /* <DEDUP_REMOVED lines=9> */
[----:B------:R-:W4:Y:S01]  /*6260*/  F2I.S8.NTZ R37, R37 ;  /* 0x0000002500257305 */ /* 0x000f220000202100 */
[----:B0-----:R-:W-:-:S04]  /*6270*/  PRMT R0, R42, 0x8880, RZ ;  /* 0x000088802a007816 */ /* 0x001fc800000000ff */
[----:B------:R-:W-:-:S03]  /*6280*/  PRMT R0, R0, 0x7710, RZ ;  /* 0x0000771000007816 */ /* 0x000fc600000000ff */
[----:B------:R-:W0:Y:S01]  /*6290*/  F2I.S8.NTZ R40, R40 ;  /* 0x0000002800287305 */ /* 0x000e220000202100 */
[----:B-1----:R-:W-:Y:S02]  /*62a0*/  PRMT R3, R38, 0x8880, RZ ;  /* 0x0000888026037816 */ /* 0x002fe400000000ff */
[----:B------:R-:W-:Y:S02]  /*62b0*/  LOP3.LUT R9, R0, 0xff, RZ, 0xc0, !PT ;  /* 0x000000ff00097812 */ /* 0x000fe400078ec0ff */
[----:B------:R-:W-:Y:S02]  /*62c0*/  PRMT R3, R3, 0x7710, RZ ;  /* 0x0000771003037816 */ /* 0x000fe400000000ff */
[----:B----45:R-:W-:Y:S01]  /*62d0*/  PRMT R4, R37, 0x8880, RZ ;  /* 0x0000888025047816 */ /* 0x030fe200000000ff */
[----:B------:R-:W1:Y:S01]  /*62e0*/  F2I.S8.NTZ R41, R41 ;  /* 0x0000002900297305 */ /* 0x000e620000202100 */
[----:B------:R-:W-:Y:S02]  /*62f0*/  LOP3.LUT R7, R3, 0xff, RZ, 0xc0, !PT ;  /* 0x000000ff03077812 */ /* 0x000fe400078ec0ff */
[----:B------:R-:W-:-:S02]  /*6300*/  PRMT R4, R4, 0x7710, RZ ;  /* 0x0000771004047816 */ /* 0x000fc400000000ff */
[----:B------:R-:W-:Y:S02]  /*6310*/  SHF.L.U64.HI R3, R9, 0x8, RZ ;  /* 0x0000000809037819 */ /* 0x000fe400000102ff */
[----:B------:R-:W-:Y:S01]  /*6320*/  LOP3.LUT R6, R4, 0xff, RZ, 0xc0, !PT ;  /* 0x000000ff04067812 */ /* 0x000fe200078ec0ff */
[----:B------:R-:W4:Y:S01]  /*6330*/  F2I.S8.NTZ R39, R39 ;  /* 0x0000002700277305 */ /* 0x000f220000202100 */
        /* <DEDUP_REMOVED lines=10> */
[----:B----4-:R-:W-:Y:S02]  /*63e0*/  PRMT R39, R39, 0x8880, RZ ;  /* 0x0000888027277816 */ /* 0x010fe400000000ff */
        /* <DEDUP_REMOVED lines=19> */
.L_x_2464:
[----:B------:R-:W-:Y:S01]  /*6520*/  IMAD.MOV.U32 R3, RZ, RZ, 0x10 ;  /* 0x00000010ff037424 */ /* 0x000fe200078e00ff */
[----:B------:R-:W-:Y:S01]  /*6530*/  MOV R4, 0x6570 ;  /* 0x0000657000047802 */ /* 0x000fe20000000f00 */
[----:B------:R-:W-:Y:S02]  /*6540*/  IMAD.MOV.U32 R0, RZ, RZ, 0x1f ;  /* 0x0000001fff007424 */ /* 0x000fe400078e00ff */
[----:B------:R-:W-:Y:S02]  /*6550*/  IMAD.MOV.U32 R7, RZ, RZ, -0x1 ;  /* 0xffffffffff077424 */ /* 0x000fe400078e00ff */
[----:B-----5:R-:W-:Y:S05]  /*6560*/  CALL.REL.NOINC `($__internal_15_$__cuda_sm70_shflsync_bfly_p) ;  /* 0x000001b000007944 */ /* 0x020fea0003c00000 */
[----:B01----:R-:W-:Y:S05]  /*6570*/  BRA `(.L_x_2551) ;  /* 0xffffb50000007947 */ /* 0x003fea000383ffff */
.L_x_2465:
[----:B0-----:R-:W-:Y:S01]  /*6580*/  IMAD.MOV.U32 R6, RZ, RZ, R9 ;  /* 0x000000ffff067224 */ /* 0x001fe200078e0009 */
[----:B------:R-:W-:Y:S01]  /*6590*/  MOV R4, 0x65e0 ;  /* 0x000065e000047802 */ /* 0x000fe20000000f00 */
[----:B------:R-:W-:Y:S02]  /*65a0*/  IMAD.MOV.U32 R3, RZ, RZ, 0x8 ;  /* 0x00000008ff037424 */ /* 0x000fe400078e00ff */
[----:B------:R-:W-:Y:S02]  /*65b0*/  IMAD.MOV.U32 R0, RZ, RZ, 0x1f ;  /* 0x0000001fff007424 */ /* 0x000fe400078e00ff */
[----:B------:R-:W-:-:S02]  /*65c0*/  IMAD.MOV.U32 R7, RZ, RZ, -0x1 ;  /* 0xffffffffff077424 */ /* 0x000fc400078e00ff */
[----:B-----5:R-:W-:Y:S05]  /*65d0*/  CALL.REL.NOINC `($__internal_15_$__cuda_sm70_shflsync_bfly_p) ;  /* 0x0000014000007944 */ /* 0x020fea0003c00000 */
[----:B01----:R-:W-:Y:S01]  /*65e0*/  FADD.FTZ R6, R9, R0 ;  /* 0x0000000009067221 */ /* 0x003fe20000010000 */
[----:B------:R-:W-:Y:S01]  /*65f0*/  MOV R4, 0x6640 ;  /* 0x0000664000047802 */ /* 0x000fe20000000f00 */
[----:B------:R-:W-:-:S02]  /*6600*/  IMAD.MOV.U32 R3, RZ, RZ, 0x4 ;  /* 0x00000004ff037424 */ /* 0x000fc400078e00ff */
[----:B------:R-:W-:Y:S02]  /*6610*/  IMAD.MOV.U32 R0, RZ, RZ, 0x1f ;  /* 0x0000001fff007424 */ /* 0x000fe400078e00ff */
[----:B------:R-:W-:Y:S02]  /*6620*/  IMAD.MOV.U32 R7, RZ, RZ, -0x1 ;  /* 0xffffffffff077424 */ /* 0x000fe400078e00ff */
[----:B------:R-:W-:Y:S05]  /*6630*/  CALL.REL.NOINC `($__internal_15_$__cuda_sm70_shflsync_bfly_p) ;  /* 0x000000e000007944 */ /* 0x000fea0003c00000 */
[----:B01----:R-:W-:Y:S01]  /*6640*/  FADD.FTZ R6, R6, R0 ;  /* 0x0000000006067221 */ /* 0x003fe20000010000 */
[----:B------:R-:W-:Y:S01]  /*6650*/  MOV R4, 0x66a0 ;  /* 0x000066a000047802 */ /* 0x000fe20000000f00 */
[----:B------:R-:W-:Y:S02]  /*6660*/  IMAD.MOV.U32 R3, RZ, RZ, 0x2 ;  /* 0x00000002ff037424 */ /* 0x000fe400078e00ff */
[----:B------:R-:W-:Y:S02]  /*6670*/  IMAD.MOV.U32 R0, RZ, RZ, 0x1f ;  /* 0x0000001fff007424 */ /* 0x000fe400078e00ff */
[----:B------:R-:W-:Y:S02]  /*6680*/  IMAD.MOV.U32 R7, RZ, RZ, -0x1 ;  /* 0xffffffffff077424 */ /* 0x000fe400078e00ff */
[----:B------:R-:W-:Y:S05]  /*6690*/  CALL.REL.NOINC `($__internal_15_$__cuda_sm70_shflsync_bfly_p) ;  /* 0x0000008000007944 */ /* 0x000fea0003c00000 */
[----:B01----:R-:W-:Y:S01]  /*66a0*/  FADD.FTZ R6, R6, R0 ;  /* 0x0000000006067221 */ /* 0x003fe20000010000 */
[----:B------:R-:W-:Y:S01]  /*66b0*/  MOV R4, 0x6700 ;  /* 0x0000670000047802 */ /* 0x000fe20000000f00 */
[----:B------:R-:W-:-:S02]  /*66c0*/  IMAD.MOV.U32 R3, RZ, RZ, 0x1 ;  /* 0x00000001ff037424 */ /* 0x000fc400078e00ff */
[----:B------:R-:W-:Y:S02]  /*66d0*/  IMAD.MOV.U32 R0, RZ, RZ, 0x1f ;  /* 0x0000001fff007424 */ /* 0x000fe400078e00ff */
[----:B------:R-:W-:Y:S02]  /*66e0*/  IMAD.MOV.U32 R7, RZ, RZ, -0x1 ;  /* 0xffffffffff077424 */ /* 0x000fe400078e00ff */
[----:B------:R-:W-:Y:S05]  /*66f0*/  CALL.REL.NOINC `($__internal_15_$__cuda_sm70_shflsync_bfly_p) ;  /* 0x0000002000007944 */ /* 0x000fea0003c00000 */
[----:B-1----:R-:W-:Y:S01]  /*6700*/  IMAD.MOV.U32 R5, RZ, RZ, R0 ;  /* 0x000000ffff057224 */ /* 0x002fe200078e0000 */
[----:B0-----:R-:W-:Y:S05]  /*6710*/  BRA `(.L_x_2552) ;  /* 0xffffb3f000007947 */ /* 0x001fea000383ffff */
        .weak           $__internal_15_$__cuda_sm70_shflsync_bfly_p
        .type           $__internal_15_$__cuda_sm70_shflsync_bfly_p,@function
        .size           $__internal_15_$__cuda_sm70_shflsync_bfly_p,(.L_x_3266 - $__internal_15_$__cuda_sm70_shflsync_bfly_p)
$__internal_15_$__cuda_sm70_shflsync_bfly_p:
[----:B------:R-:W-:Y:S01]  /*6720*/  IMAD.MOV.U32 R5, RZ, RZ, 0x0 ;  /* 0x00000000ff057424 */ /* 0x000fe200078e00ff */
[----:B------:R-:W-:Y:S04]  /*6730*/  WARPSYNC R7 ;  /* 0x0000000700007348 */ /* 0x000fe80003800000 */
[----:B------:R0:W1:Y:S01]  /*6740*/  SHFL.BFLY PT, R0, R6, R3, R0 ;  /* 0x0c00000306007389 */ /* 0x00006200000e0000 */
[----:B------:R-:W-:Y:S05]  /*6750*/  RET.REL.NODEC R4 `(_ZN4mmha33masked_multihead_attention_kernelItLi96ELi128ELi1ELi16ELi256ELb0ELb0EEEv26Multihead_attention_paramsIT_XT5_EE) ;  /* 0xffff98a004007950 */ /* 0x000fea0003c3ffff */
.L_x_2553:
        /* <DEDUP_REMOVED lines=10> */
.L_x_3266:


//--------------------- .text._ZN4mmha33masked_multihead_attention_kernelItLi96ELi128ELi2ELi16ELi128ELb0ELb0EEEv26Multihead_attention_paramsIT_XT5_EE --------------------------
	.section	.text._ZN4mmha33masked_multihead_attention_kernelItLi96ELi128ELi2ELi16ELi128ELb0ELb0EEEv26Multihead_attention_paramsIT_XT5_EE,"ax",@progbits
	.sectioninfo	@"SHI_REGISTERS=95"
	.align	128
        .global         _ZN4mmha33masked_multihead_attention_kernelItLi96ELi128ELi2ELi16ELi128ELb0ELb0EEEv26Multihead_attention_paramsIT_XT5_EE
        .type           _ZN4mmha33masked_multihead_attention_kernelItLi96ELi128ELi2ELi16ELi128ELb0ELb0EEEv26Multihead_attention_paramsIT_XT5_EE,@function
        .size           _ZN4mmha33masked_multihead_attention_kernelItLi96ELi128ELi2ELi16ELi128ELb0ELb0EEEv26Multihead_attention_paramsIT_XT5_EE,(.L_x_3267 - _ZN4mmha33masked_multihead_attention_kernelItLi96ELi128ELi2ELi16ELi128ELb0ELb0EEEv26Multihead_attention_paramsIT_XT5_EE)
        .other          _ZN4mmha33masked_multihead_attention_kernelItLi96ELi128ELi2ELi16ELi128ELb0ELb0EEEv26Multihead_attention_paramsIT_XT5_EE,@"STO_CUDA_ENTRY STV_DEFAULT"
_ZN4mmha33masked_multihead_attention_kernelItLi96ELi128ELi2ELi16ELi128ELb0ELb0EEEv26Multihead_attention_paramsIT_XT5_EE:
.text._ZN4mmha33masked_multihead_attention_kernelItLi96ELi128ELi2ELi16ELi128ELb0ELb0EEEv26Multihead_attention_paramsIT_XT5_EE:
        /* <DEDUP_REMOVED lines=14> */
.L_x_2554:
        /* <DEDUP_REMOVED lines=53> */
[----:B------:R1:W4:Y:S01]  /*0430*/  F2I.FTZ.U32.TRUNC.NTZ R5, R4 ;  /* 0x0000000400057305 */ /* 0x000322000021f000 */
[----:B------:R-:W-:Y:S01]  /*0440*/  ULDC UR4, c[0x0][0x210] ;  /* 0x0000840000047ab9 */ /* 0x000fe20000000800 */
[----:B------:R-:W5:Y:S01]  /*0450*/  S2UR UR47, SR_CTAID.X ;  /* 0x00000000002f79c3 */ /* 0x000f620000002500 */
[----:B------:R-:W5:Y:S01]  /*0460*/  S2R R17, SR_TID.X ;  /* 0x0000000000117919 */ /* 0x000f620000002100 */
[----:B-1----:R-:W-:Y:S02]  /*0470*/  IMAD.MOV.U32 R4, RZ, RZ, RZ ;  /* 0x000000ffff047224 */ /* 0x002fe400078e00ff */
[----:B----4-:R-:W-:-:S04]  /*0480*/  IMAD.MOV R8, RZ, RZ, -R5 ;  /* 0x000000ffff087224 */ /* 0x010fc800078e0a05 */
[----:B0-----:R-:W-:-:S04]  /*0490*/  IMAD R3, R8, R13, RZ ;  /* 0x0000000d08037224 */ /* 0x001fc800078e02ff */
[----:B------:R-:W-:Y:S01]  /*04a0*/  IMAD.HI.U32 R5, R5, R3, R4 ;  /* 0x0000000305057227 */ /* 0x000fe200078e0004 */
[----:B------:R-:W-:Y:S02]  /*04b0*/  ULDC UR42, c[0x0][0x1d8] ;  /* 0x00007600002a7ab9 */ /* 0x000fe40000000800 */
[----:B-----5:R-:W-:Y:S01]  /*04c0*/  UIMAD UR42, UR6, UR42, UR47 ;  /* 0x0000002a062a72a4 */ /* 0x020fe2000f8e022f */
[----:B------:R-:W-:Y:S01]  /*04d0*/  ISETP.GE.AND P3, PT, R17, 0x18, PT ;  /* 0x000000181100780c */ /* 0x000fe20003f66270 */
[----:B------:R-:W-:Y:S02]  /*04e0*/  UIMAD UR5, UR47, 0x60, URZ ;  /* 0x000000602f0578a4 */ /* 0x000fe4000f8e023f */
[----:B------:R-:W-:Y:S02]  /*04f0*/  ULDC UR44, c[0x0][0x1c8] ;  /* 0x00007200002c7ab9 */ /* 0x000fe40000000800 */
[----:B------:R-:W-:Y:S02]  /*0500*/  UMOV UR8, 0x1 ;  /* 0x0000000100087882 */ /* 0x000fe40000000000 */
[----:B------:R-:W-:-:S02]  /*0510*/  UIMAD UR48, UR6, UR45, URZ ;  /* 0x0000002d063072a4 */ /* 0x000fc4000f8e023f */
[----:B------:R-:W-:Y:S01]  /*0520*/  UIMAD UR49, UR42, 0x60, URZ ;  /* 0x000000602a3178a4 */ /* 0x000fe2000f8e023f */
[----:B------:R-:W-:Y:S01]  /*0530*/  IMAD.SHL.U32 R0, R17, 0x4, RZ ;  /* 0x0000000411007824 */ /* 0x000fe200078e00ff */
[----:B------:R-:W-:Y:S01]  /*0540*/  UMOV UR40, URZ ;  /* 0x0000003f00287c82 */ /* 0x000fe20008000000 */
[----:B------:R-:W-:Y:S03]  /*0550*/  BSSY B0, `(.L_x_2555) ;  /* 0x0000032000007945 */ /* 0x000fe60003800000 */
[----:B------:R-:W-:Y:S01]  /*0560*/  IADD3 R7, R0, UR5, RZ ;  /* 0x0000000500077c10 */ /* 0x000fe2000fffe0ff */
        /* <DEDUP_REMOVED lines=19> */
[----:B------:R-:W-:Y:S01]  /*06a0*/  IADD3 R6, R0, UR44, RZ ;  /* 0x0000002c00067c10 */ /* 0x000fe2000fffe0ff */
[----:B--2---:R0:W1:Y:S01]  /*06b0*/  @P1 R2UR UR40, R2 ;  /* 0x00000000022813c2 */ /* 0x00406200000e0000 */
[----:B------:R-:W-:Y:S01]  /*06c0*/  ISETP.GT.U32.AND P1, PT, R13, R16, PT ;  /* 0x000000100d00720c */ /* 0x000fe20003f24070 */
[----:B------:R-:W-:Y:S07]  /*06d0*/  @P3 BRA `(.L_x_2556) ;  /* 0x0000019000003947 */ /* 0x000fee0003800000 */
[----:B------:R-:W-:-:S05]  /*06e0*/  IMAD.MOV.U32 R3, RZ, RZ, 0x2 ;  /* 0x00000002ff037424 */ /* 0x000fca00078e00ff */
[----:B------:R-:W-:-:S13]  /*06f0*/  ISETP.NE.AND P0, PT, R3, c[0x0][0x258], PT ;  /* 0x0000960003007a0c */ /* 0x000fda0003f05270 */
[----:B0-----:R-:W-:-:S05]  /*0700*/  @P0 IMAD.WIDE R2, R6, R3, c[0x0][0x168] ;  /* 0x00005a0006020625 */ /* 0x001fca00078e0203 */
        /* <DEDUP_REMOVED lines=22> */
.L_x_2556:
[----:B------:R-:W-:Y:S05]  /*0870*/  BSYNC B0 ;  /* 0x0000000000007941 */ /* 0x000fea0003800000 */
.L_x_2555:
        /* <DEDUP_REMOVED lines=20> */
.L_x_2558:
        /* <DEDUP_REMOVED lines=20> */
.L_x_2559:
[----:B------:R-:W-:Y:S05]  /*0b00*/  BSYNC B0 ;  /* 0x0000000000007941 */ /* 0x000fea0003800000 */
.L_x_2557:
        /* <DEDUP_REMOVED lines=9> */
[----:B0-----:R-:W-:-:S02]  /*0ba0*/  P2R R2, PR, RZ, 0x2 ;  /* 0x00000002ff027803 */ /* 0x001fc40000000000 */
        /* <DEDUP_REMOVED lines=97> */
.L_x_2562:
        /* <DEDUP_REMOVED lines=60> */
[----:B------:R-:W1:Y:S08]  /*1580*/  MUFU.COS R4, R8 ;  /* 0x0000000800047308 */ /* 0x000e700000000000 */
[----:B------:R-:W2:Y:S01]  /*1590*/  MUFU.SIN R2, R11 ;  /* 0x0000000b00027308 */ /* 0x000ea20000000400 */
[C---:B0-----:R-:W-:Y:S02]  /*15a0*/  FMUL.FTZ R3, R6.reuse, R5 ;  /* 0x0000000506037220 */ /* 0x041fe40000410000 */
[----:B------:R-:W-:-:S05]  /*15b0*/  FMUL.FTZ R9, R6, R7 ;  /* 0x0000000706097220 */ /* 0x000fca0000410000 */
[----:B------:R-:W0:Y:S01]  /*15c0*/  MUFU.COS R0, R11 ;  /* 0x0000000b00007308 */ /* 0x000e220000000000 */
[C---:B-1----:R-:W-:Y:S02]  /*15d0*/  FMUL.FTZ R5, R4.reuse, R5 ;  /* 0x0000000504057220 */ /* 0x042fe40000410000 */
[-C--:B------:R-:W-:Y:S01]  /*15e0*/  FFMA.FTZ R8, R4, R23.reuse, -R3 ;  /* 0x0000001704087223 */ /* 0x080fe20000010803 */
[--C-:B------:R-:W-:Y:S01]  /*15f0*/  HADD2.F32 R3, -RZ, R22.reuse.H0_H0 ;  /* 0x20000016ff037230 */ /* 0x100fe20000004100 */
[----:B------:R-:W-:Y:S01]  /*1600*/  FFMA.FTZ R23, R6, R23, R5 ;  /* 0x0000001706177223 */ /* 0x000fe20000010005 */
[----:B------:R-:W-:Y:S01]  /*1610*/  HADD2.F32 R5, -RZ, R22.H1_H1 ;  /* 0x30000016ff057230 */ /* 0x000fe20000004100 */
[C---:B------:R-:W-:Y:S01]  /*1620*/  FFMA.FTZ R10, R4.reuse, R19, -R9 ;  /* 0x00000013040a7223 */ /* 0x040fe20000010809 */
[----:B------:R-:W-:Y:S01]  /*1630*/  HADD2.F32 R9, -RZ, R18.H1_H1 ;  /* 0x30000012ff097230 */ /* 0x000fe20000004100 */
[----:B------:R-:W-:Y:S01]  /*1640*/  FMUL.FTZ R7, R4, R7 ;  /* 0x0000000704077220 */ /* 0x000fe20000410000 */
[----:B------:R-:W-:Y:S01]  /*1650*/  F2FP.PACK_AB R23, R23, R8 ;  /* 0x000000081717723e */ /* 0x000fe200000000ff */
[----:B--2---:R-:W-:-:S02]  /*1660*/  FMUL.FTZ R4, R2, R5 ;  /* 0x0000000502047220 */ /* 0x004fc40000410000 */
[----:B------:R-:W-:Y:S01]  /*1670*/  FFMA.FTZ R19, R6, R19, R7 ;  /* 0x0000001306137223 */ /* 0x000fe20000010007 */
[----:B------:R-:W-:Y:S01]  /*1680*/  HADD2.F32 R7, -RZ, R18.H0_H0 ;  /* 0x20000012ff077230 */ /* 0x000fe20000004100 */
[----:B------:R-:W-:Y:S02]  /*1690*/  FMUL.FTZ R6, R2, R9 ;  /* 0x0000000902067220 */ /* 0x000fe40000410000 */
[C---:B0-----:R-:W-:Y:S01]  /*16a0*/  FMUL.FTZ R5, R0.reuse, R5 ;  /* 0x0000000500057220 */ /* 0x041fe20000410000 */
[----:B------:R-:W-:Y:S01]  /*16b0*/  F2FP.PACK_AB R19, R19, R10 ;  /* 0x0000000a1313723e */ /* 0x000fe200000000ff */
[C---:B------:R-:W-:Y:S02]  /*16c0*/  FMUL.FTZ R9, R0.reuse, R9 ;  /* 0x0000000900097220 */ /* 0x040fe40000410000 */
[-C--:B------:R-:W-:Y:S02]  /*16d0*/  FFMA.FTZ R4, R0, R3.reuse, -R4 ;  /* 0x0000000300047223 */ /* 0x080fe40000010804 */
[----:B------:R-:W-:-:S02]  /*16e0*/  FFMA.FTZ R5, R2, R3, R5 ;  /* 0x0000000302057223 */ /* 0x000fc40000010005 */
[-C--:B------:R-:W-:Y:S02]  /*16f0*/  FFMA.FTZ R6, R0, R7.reuse, -R6 ;  /* 0x0000000700067223 */ /* 0x080fe40000010806 */
[----:B------:R-:W-:Y:S01]  /*1700*/  FFMA.FTZ R9, R2, R7, R9 ;  /* 0x0000000702097223 */ /* 0x000fe20000010009 */
[----:B------:R-:W-:-:S04]  /*1710*/  F2FP.PACK_AB R22, R5, R4 ;  /* 0x000000040516723e */ /* 0x000fc800000000ff */
[----:B------:R-:W-:Y:S02]  /*1720*/  F2FP.PACK_AB R18, R9, R6 ;  /* 0x000000060912723e */ /* 0x000fe400000000ff */
.L_x_2566:
[----:B------:R-:W-:Y:S05]  /*1730*/  BSYNC B1 ;  /* 0x0000000000017941 */ /* 0x000fea0003800000 */
.L_x_2565:
        /* <DEDUP_REMOVED lines=8> */
.L_x_2564:
[----:B------:R-:W-:Y:S05]  /*17c0*/  BSYNC B0 ;  /* 0x0000000000007941 */ /* 0x000fea0003800000 */
.L_x_2563:
[----:B------:R-:W-:Y:S06]  /*17d0*/  BAR.SYNC.DEFER_BLOCKING 0x0 ;  /* 0x0000000000007b1d */ /* 0x000fec0000010000 */
[----:B0-----:R0:W3:Y:S04]  /*17e0*/  @P6 LDS.64 R22, [R12] ;  /* 0x000000000c166984 */ /* 0x0010e80000000a00 */
[----:B------:R0:W4:Y:S04]  /*17f0*/  @P6 LDS.64 R18, [R13] ;  /* 0x000000000d126984 */ /* 0x0001280000000a00 */
[----:B------:R-:W-:Y:S06]  /*1800*/  BAR.SYNC.DEFER_BLOCKING 0x0 ;  /* 0x0000000000007b1d */ /* 0x000fec0000010000 */
[----:B------:R-:W-:Y:S05]  /*1810*/  BRA `(.L_x_2561) ;  /* 0x0000036000007947 */ /* 0x000fea0003800000 */
.L_x_2560:
[----:B0-----:R-:W-:Y:S01]  /*1820*/  ISETP.GE.AND P0, PT, R0, c[0x0][0x1e0], PT ;  /* 0x0000780000007a0c */ /* 0x001fe20003f06270 */
[----:B------:R-:W-:-:S12]  /*1830*/  BSSY B0, `(.L_x_2561) ;  /* 0x0000034000007945 */ /* 0x000fd80003800000 */
[----:B------:R-:W-:Y:S05]  /*1840*/  @P0 BRA `(.L_x_2567) ;  /* 0x0000032000000947 */ /* 0x000fea0003800000 */
[----:B------:R-:W0:Y:S01]  /*1850*/  I2F R5, c[0x0][0x1e0] ;  /* 0x0000780000057b06 */ /* 0x000e220000201400 */
[----:B------:R-:W-:Y:S01]  /*1860*/  IADD3 R3, R0, 0x2, RZ ;  /* 0x0000000200037810 */ /* 0x000fe20007ffe0ff */
[----:B------:R-:W-:Y:S01]  /*1870*/  ULDC UR4, c[0x0][0x1ec] ;  /* 0x00007b0000047ab9 */ /* 0x000fe20000000800 */
[----:B------:R-:W-:Y:S01]  /*1880*/  HADD2.F32 R9, -RZ, R19.H1_H1 ;  /* 0x30000013ff097230 */ /* 0x000fe20000004100 */
        /* <DEDUP_REMOVED lines=23> */
[----:B------:R-:W0:Y:S01]  /*1a00*/  MUFU.COS R0, R10 ;  /* 0x0000000a00007308 */ /* 0x000e220000000000 */
[C---:B-1----:R-:W-:Y:S01]  /*1a10*/  FFMA.FTZ R23, R5.reuse, R11, -R2 ;  /* 0x0000000b05177223 */ /* 0x042fe20000010802 */
[----:B------:R-:W-:Y:S01]  /*1a20*/  HADD2.F32 R2, -RZ, R22.H1_H1 ;  /* 0x30000016ff027230 */ /* 0x000fe20000004100 */
[C---:B------:R-:W-:Y:S01]  /*1a30*/  FFMA.FTZ R19, R5.reuse, R12, -R4 ;  /* 0x0000000c05137223 */ /* 0x040fe20000010804 */
[----:B------:R-:W-:Y:S01]  /*1a40*/  HADD2.F32 R4, -RZ, R18.H1_H1 ;  /* 0x30000012ff047230 */ /* 0x000fe20000004100 */
[C---:B------:R-:W-:Y:S01]  /*1a50*/  FMUL.FTZ R7, R5.reuse, R7 ;  /* 0x0000000705077220 */ /* 0x040fe20000410000 */
[----:B------:R-:W-:Y:S01]  /*1a60*/  HADD2.F32 R22, -RZ, R22.H0_H0 ;  /* 0x20000016ff167230 */ /* 0x000fe20000004100 */
[----:B------:R-:W-:Y:S01]  /*1a70*/  FMUL.FTZ R9, R5, R9 ;  /* 0x0000000905097220 */ /* 0x000fe20000410000 */
[----:B------:R-:W-:Y:S01]  /*1a80*/  HADD2.F32 R18, -RZ, R18.H0_H0 ;  /* 0x20000012ff127230 */ /* 0x000fe20000004100 */
[----:B------:R-:W-:Y:S02]  /*1a90*/  FFMA.FTZ R8, R6, R11, R7 ;  /* 0x0000000b06087223 */ /* 0x000fe40000010007 */
[----:B--2---:R-:W-:-:S02]  /*1aa0*/  FMUL.FTZ R5, R3, R2 ;  /* 0x0000000203057220 */ /* 0x004fc40000410000 */
[C---:B------:R-:W-:Y:S01]  /*1ab0*/  FMUL.FTZ R7, R3.reuse, R4 ;  /* 0x0000000403077220 */ /* 0x040fe20000410000 */
[----:B------:R-:W-:Y:S01]  /*1ac0*/  F2FP.PACK_AB R23, R8, R23 ;  /* 0x000000170817723e */ /* 0x000fe200000000ff */
[----:B------:R-:W-:Y:S02]  /*1ad0*/  FFMA.FTZ R6, R6, R12, R9 ;  /* 0x0000000c06067223 */ /* 0x000fe40000010009 */
[C---:B0-----:R-:W-:Y:S02]  /*1ae0*/  FMUL.FTZ R2, R0.reuse, R2 ;  /* 0x0000000200027220 */ /* 0x041fe40000410000 */
[----:B------:R-:W-:Y:S01]  /*1af0*/  FMUL.FTZ R4, R0, R4 ;  /* 0x0000000400047220 */ /* 0x000fe20000410000 */
[----:B------:R-:W-:Y:S01]  /*1b00*/  F2FP.PACK_AB R19, R6, R19 ;  /* 0x000000130613723e */ /* 0x000fe200000000ff */
[-C--:B------:R-:W-:Y:S02]  /*1b10*/  FFMA.FTZ R5, R0, R22.reuse, -R5 ;  /* 0x0000001600057223 */ /* 0x080fe40000010805 */
[----:B------:R-:W-:-:S02]  /*1b20*/  FFMA.FTZ R2, R3, R22, R2 ;  /* 0x0000001603027223 */ /* 0x000fc40000010002 */
[-C--:B------:R-:W-:Y:S02]  /*1b30*/  FFMA.FTZ R7, R0, R18.reuse, -R7 ;  /* 0x0000001200077223 */ /* 0x080fe40000010807 */
[----:B------:R-:W-:Y:S01]  /*1b40*/  FFMA.FTZ R4, R3, R18, R4 ;  /* 0x0000001203047223 */ /* 0x000fe20000010004 */
[----:B------:R-:W-:-:S04]  /*1b50*/  F2FP.PACK_AB R22, R2, R5 ;  /* 0x000000050216723e */ /* 0x000fc800000000ff */
[----:B------:R-:W-:Y:S02]  /*1b60*/  F2FP.PACK_AB R18, R4, R7 ;  /* 0x000000070412723e */ /* 0x000fe400000000ff */
.L_x_2567:
[----:B------:R-:W-:Y:S05]  /*1b70*/  BSYNC B0 ;  /* 0x0000000000007941 */ /* 0x000fea0003800000 */
.L_x_2561:
        /* <DEDUP_REMOVED lines=12> */
[----:B0-----:R-:W-:-:S04]  /*1c40*/  LEA.HI R0, R17, R17, RZ, 0x1 ;  /* 0x0000001111007211 */ /* 0x001fc800078f08ff */
[C---:B------:R-:W-:Y:S01]  /*1c50*/  LOP3.LUT R2, R0.reuse, 0x3ffffffe, RZ, 0xc0, !PT ;  /* 0x3ffffffe00027812 */ /* 0x040fe200078ec0ff */
[----:B------:R-:W-:-:S04]  /*1c60*/  IMAD.SHL.U32 R0, R0, 0x4, RZ ;  /* 0x0000000400007824 */ /* 0x000fc800078e00ff */
[----:B------:R-:W-:Y:S01]  /*1c70*/  IMAD.IADD R3, R17, 0x1, -R2 ;  /* 0x0000000111037824 */ /* 0x000fe200078e0a02 */
[----:B------:R-:W-:-:S03]  /*1c80*/  LOP3.LUT R0, R0, 0xfffffff8, RZ, 0xc0, !PT ;  /* 0xfffffff800007812 */ /* 0x000fc600078ec0ff */
[----:B------:R-:W-:Y:S01]  /*1c90*/  IMAD R2, R16, 0x2, R3 ;  /* 0x0000000210027824 */ /* 0x000fe200078e0203 */
[----:B------:R-:W-:-:S03]  /*1ca0*/  IADD3 R3, R0, UR49, RZ ;  /* 0x0000003100037c10 */ /* 0x000fc6000fffe0ff */
[----:B------:R-:W-:Y:S02]  /*1cb0*/  IMAD.SHL.U32 R0, R2, 0x4, RZ ;  /* 0x0000000402007824 */ /* 0x000fe400078e00ff */
[----:B------:R-:W-:Y:S02]  /*1cc0*/  IMAD.MOV.U32 R2, RZ, RZ, 0x2 ;  /* 0x00000002ff027424 */ /* 0x000fe400078e00ff */
[----:B------:R-:W-:-:S04]  /*1cd0*/  IMAD R3, R3, c[0x0][0x1d4], R0 ;  /* 0x0000750003037a24 */ /* 0x000fc800078e0200 */
[----:B------:R-:W-:-:S05]  /*1ce0*/  IMAD.WIDE R2, R3, R2, c[0x0][0x198] ;  /* 0x0000660003027625 */ /* 0x000fca00078e0202 */
[----:B------:R0:W-:Y:S02]  /*1cf0*/  STG.E.64 [R2.64], R18 ;  /* 0x0000001202007986 */ /* 0x0001e4000c101b24 */
.L_x_2571:
[----:B0-----:R-:W-:Y:S05]  /*1d00*/  BSYNC B1 ;  /* 0x0000000000017941 */ /* 0x001fea0003800000 */
.L_x_2570:
[----:B------:R-:W-:Y:S01]  /*1d10*/  FADD.FTZ R9, R4, R9 ;  /* 0x0000000904097221 */ /* 0x000fe20000010000 */
[----:B------:R-:W-:Y:S05]  /*1d20*/  BRA.DIV ~URZ, `(.L_x_2572) ;  /* 0x000044e27f007947 */ /* 0x000fea000b800000 */
[----:B------:R0:W2:Y:S02]  /*1d30*/  SHFL.BFLY PT, R0, R9, 0x10, 0x1f ;  /* 0x0e001f0009007f89 */ /* 0x0000a400000e0000 */
.L_x_2626:
        /* <DEDUP_REMOVED lines=9> */
.L_x_2627:
[----:B0-2---:R-:W-:Y:S02]  /*1dd0*/  FADD.FTZ R2, R5, R2 ;  /* 0x0000000205027221 */ /* 0x005fe40000010000 */
.L_x_2569:
[----:B------:R-:W-:Y:S05]  /*1de0*/  BSYNC B0 ;  /* 0x0000000000007941 */ /* 0x000fea0003800000 */
.L_x_2568:
        /* <DEDUP_REMOVED lines=16> */
[----:B------:R-:W-:Y:S02]  /*1ef0*/  IMAD.U32 R2, RZ, RZ, UR4 ;  /* 0x00000004ff027e24 */ /* 0x000fe4000f8e00ff */
[----:B------:R-:W-:-:S05]  /*1f00*/  IMAD.U32 R3, RZ, RZ, UR5 ;  /* 0x00000005ff037e24 */ /* 0x000fca000f8e00ff */
[----:B------:R-:W2:Y:S02]  /*1f10*/  LDG.E.U16 R2, [R2.64] ;  /* 0x0000002402027981 */ /* 0x000ea4000c1e1500 */
[----:B--2---:R-:W-:-:S05]  /*1f20*/  HADD2.F32 R5, -RZ, R2.H0_H0 ;  /* 0x20000002ff057230 */ /* 0x004fca0000004100 */
[----:B------:R-:W-:-:S05]  /*1f30*/  FADD.FTZ R0, R0, R5 ;  /* 0x0000000500007221 */ /* 0x000fca0000010000 */
.L_x_2575:
[----:B------:R0:W-:Y:S02]  /*1f40*/  STS [R7.X4+0x120], R0 ;  /* 0x0001200007007388 */ /* 0x0001e40000004800 */
.L_x_2574:
        /* <DEDUP_REMOVED lines=17> */
[----:B------:R-:W-:Y:S02]  /*2060*/  IMAD.MOV.U32 R74, RZ, RZ, c[0x0][0x1e8] ;  /* 0x00007a00ff4a7624 */ /* 0x000fe400078e00ff */
[----:B------:R-:W-:Y:S02]  /*2070*/  IMAD.IADD R2, R17, 0x1, -R2 ;  /* 0x0000000111027824 */ /* 0x000fe400078e0a02 */
[----:B------:R-:W-:Y:S01]  /*2080*/  IMAD.U32 R70, RZ, RZ, UR47 ;  /* 0x0000002fff467e24 */ /* 0x000fe2000f8e00ff */
[----:B------:R-:W-:Y:S01]  /*2090*/  IADD3 R74, R74, c[0x0][0x210], RZ ;  /* 0x000084004a4a7a10 */ /* 0x000fe20007ffe0ff */
[----:B------:R-:W-:Y:S01]  /*20a0*/  IMAD.SHL.U32 R71, R2, 0x4, RZ ;  /* 0x0000000402477824 */ /* 0x000fe200078e00ff */
[----:B------:R2:W0:Y:S01]  /*20b0*/  LDS.64 R8, [R2.X8+0x20] ;  /* 0x0000200002087984 */ /* 0x0004220000008a00 */
[----:B------:R-:W-:-:S02]  /*20c0*/  IMAD.MOV.U32 R3, RZ, RZ, c[0x0][0x220] ;  /* 0x00008800ff037624 */ /* 0x000fc400078e00ff */
[----:B------:R-:W-:Y:S01]  /*20d0*/  IMAD R71, R4, c[0x0][0x1d4], R71 ;  /* 0x0000750004477a24 */ /* 0x000fe200078e0247 */
[----:B------:R2:W4:Y:S01]  /*20e0*/  LDS.64 R10, [R2.X8+0x30] ;  /* 0x00003000020a7984 */ /* 0x0005220000008a00 */
[----:B------:R-:W-:Y:S02]  /*20f0*/  IMAD.MOV.U32 R72, RZ, RZ, c[0x0][0x1d4] ;  /* 0x00007500ff487624 */ /* 0x000fe400078e00ff */
[----:B------:R-:W-:Y:S01]  /*2100*/  IMAD.MOV.U32 R42, RZ, RZ, 0x2 ;  /* 0x00000002ff2a7424 */ /* 0x000fe200078e00ff */
[----:B------:R2:W3:Y:S01]  /*2110*/  LDS.64 R12, [R2.X8+0x40] ;  /* 0x00004000020c7984 */ /* 0x0004e20000008a00 */
[----:B------:R-:W-:Y:S01]  /*2120*/  IMAD.U32 R43, RZ, RZ, UR47 ;  /* 0x0000002fff2b7e24 */ /* 0x000fe2000f8e00ff */
[----:B------:R-:W-:Y:S01]  /*2130*/  SHF.R.S32.HI R75, RZ, 0x1f, R71 ;  /* 0x0000001fff4b7819 */ /* 0x000fe20000011447 */
[----:B------:R-:W-:Y:S01]  /*2140*/  IMAD R70, R70, R3, UR43 ;  /* 0x0000002b46467e24 */ /* 0x000fe2000f8e0203 */
[----:B------:R2:W1:Y:S01]  /*2150*/  LDS.64 R14, [R2.X8+0x50] ;  /* 0x00005000020e7984 */ /* 0x0004620000008a00 */
[----:B------:R-:W-:-:S02]  /*2160*/  IMAD R72, R72, 0x60, RZ ;  /* 0x0000006048487824 */ /* 0x000fc400078e02ff */
[----:B------:R-:W-:Y:S01]  /*2170*/  IMAD.WIDE R42, R42, R43, c[0x0][0x228] ;  /* 0x00008a002a2a7625 */ /* 0x000fe200078e022b */
[----:B----4-:R2:W4:Y:S04]  /*2180*/  LDS.64 R18, [R2.X8+0x60] ;  /* 0x0000600002127984 */ /* 0x0105280000008a00 */
[----:B------:R2:W0:Y:S04]  /*2190*/  LDS.64 R20, [R2.X8+0x70] ;  /* 0x0000700002147984 */ /* 0x0004280000008a00 */
[----:B---3--:R2:W3:Y:S04]  /*21a0*/  LDS.64 R22, [R2.X8+0x80] ;  /* 0x0000800002167984 */ /* 0x0084e80000008a00 */
        /* <DEDUP_REMOVED lines=8> */
[----:B-1--4-:R2:W0:Y:S02]  /*2230*/  LDS.64 R40, [R2.X8+0x110] ;  /* 0x0001100002287984 */ /* 0x0124240000008a00 */
.L_x_2581:
[----:B------:R-:W-:Y:S02]  /*2240*/  IABS R79, c[0x0][0x1d4] ;  /* 0x00007500004f7a13 */ /* 0x000fe40000000000 */
[----:B------:R-:W-:-:S02]  /*2250*/  IABS R82, R73 ;  /* 0x0000004900527213 */ /* 0x000fc40000000000 */
[----:B------:R-:W1:Y:S01]  /*2260*/  I2F.RP R78, R79 ;  /* 0x0000004f004e7306 */ /* 0x000e620000209400 */
[C---:B------:R-:W-:Y:S02]  /*2270*/  ISETP.GE.AND P1, PT, R73.reuse, RZ, PT ;  /* 0x000000ff4900720c */ /* 0x040fe40003f26270 */
[----:B------:R-:W-:Y:S02]  /*2280*/  ISETP.NE.AND P2, PT, RZ, c[0x0][0x1d4], PT ;  /* 0x00007500ff007a0c */ /* 0x000fe40003f45270 */
[----:B------:R-:W-:-:S04]  /*2290*/  ISETP.GE.AND P3, PT, R73, UR43, PT ;  /* 0x0000002b49007c0c */ /* 0x000fc8000bf66270 */
[----:B------:R-:W-:Y:S02]  /*22a0*/  SEL R45, R45, RZ, P3 ;  /* 0x000000ff2d2d7207 */ /* 0x000fe40001800000 */
[----:B------:R-:W-:Y:S01]  /*22b0*/  SEL R44, R44, RZ, P3 ;  /* 0x000000ff2c2c7207 */ /* 0x000fe20001800000 */
        /* <DEDUP_REMOVED lines=17> */
[----:B------:R-:W-:-:S05]  /*23d0*/  @!P2 LOP3.LUT R76, RZ, c[0x0][0x1d4], RZ, 0x33, !PT ;  /* 0x00007500ff4caa12 */ /* 0x000fca00078e33ff */
[C---:B------:R-:W-:Y:S01]  /*23e0*/  IMAD.SHL.U32 R78, R76.reuse, 0x8, RZ ;  /* 0x000000084c4e7824 */ /* 0x040fe200078e00ff */
[----:B------:R-:W-:-:S04]  /*23f0*/  IADD3 R76, R76, c[0x0][0x1d4], RZ ;  /* 0x000075004c4c7a10 */ /* 0x000fc80007ffe0ff */
[----:B------:R-:W-:Y:S01]  /*2400*/  ISETP.GE.OR P2, PT, R78, R72, P0 ;  /* 0x000000484e00720c */ /* 0x000fe20000746670 */
[C---:B------:R-:W-:Y:S01]  /*2410*/  IMAD.SHL.U32 R80, R76.reuse, 0x8, RZ ;  /* 0x000000084c507824 */ /* 0x040fe200078e00ff */
[----:B------:R-:W-:-:S04]  /*2420*/  IADD3 R79, R76, c[0x0][0x1d4], RZ ;  /* 0x000075004c4f7a10 */ /* 0x000fc80007ffe0ff */
[----:B------:R-:W-:Y:S01]  /*2430*/  ISETP.GE.OR P5, PT, R80, R72, P0 ;  /* 0x000000485000720c */ /* 0x000fe200007a6670 */
[C---:B------:R-:W-:Y:S01]  /*2440*/  IMAD.SHL.U32 R84, R79.reuse, 0x8, RZ ;  /* 0x000000084f547824 */ /* 0x040fe200078e00ff */
[----:B------:R-:W-:-:S04]  /*2450*/  IADD3 R82, R79, c[0x0][0x1d4], RZ ;  /* 0x000075004f527a10 */ /* 0x000fc80007ffe0ff */
[----:B------:R-:W-:Y:S01]  /*2460*/  ISETP.GE.OR P4, PT, R84, R72, P0 ;  /* 0x000000485400720c */ /* 0x000fe20000786670 */
[----:B------:R-:W-:Y:S01]  /*2470*/  IMAD.SHL.U32 R86, R82, 0x8, RZ ;  /* 0x0000000852567824 */ /* 0x000fe200078e00ff */
[----:B------:R-:W-:-:S04]  /*2480*/  @!P2 IADD3 R77, P1, R71, R78, RZ ;  /* 0x0000004e474da210 */ /* 0x000fc80007f3e0ff */
[----:B------:R-:W-:Y:S02]  /*2490*/  @!P2 LEA.HI.X.SX32 R78, R78, R75, 0x1, P1 ;  /* 0x0000004b4e4ea211 */ /* 0x000fe400008f0eff */
[----:B------:R-:W-:-:S04]  /*24a0*/  @!P2 LEA R76, P1, R77, c[0x0][0x198], 0x1 ;  /* 0x000066004d4caa11 */ /* 0x000fc800078208ff */
[----:B------:R-:W-:Y:S02]  /*24b0*/  @!P2 LEA.HI.X R77, R77, c[0x0][0x19c], R78, 0x1, P1 ;  /* 0x000067004d4daa11 */ /* 0x000fe400008f0c4e */
[----:B------:R-:W-:Y:S02]  /*24c0*/  @!P5 IADD3 R78, P6, R71, R80, RZ ;  /* 0x00000050474ed210 */ /* 0x000fe40007fde0ff */
[----:B------:R-:W-:Y:S01]  /*24d0*/  ISETP.GE.OR P1, PT, R86, R72, P0 ;  /* 0x000000485600720c */ /* 0x000fe20000726670 */
[----:B------:R1:W4:Y:S01]  /*24e0*/  @!P2 LDG.E.64 R44, [R76.64] ;  /* 0x000000244c2ca981 */ /* 0x000322000c1e1b00 */
[----:B------:R-:W-:Y:S02]  /*24f0*/  @!P5 LEA.HI.X.SX32 R81, R80, R75, 0x1, P6 ;  /* 0x0000004b5051d211 */ /* 0x000fe400030f0eff */
[----:B------:R-:W-:Y:S02]  /*2500*/  @!P5 LEA R80, P2, R78, c[0x0][0x198], 0x1 ;  /* 0x000066004e50da11 */ /* 0x000fe400078408ff */
[----:B------:R-:W-:-:S02]  /*2510*/  IADD3 R83, R82, c[0x0][0x1d4], RZ ;  /* 0x0000750052537a10 */ /* 0x000fc40007ffe0ff */
[----:B------:R-:W-:Y:S02]  /*2520*/  @!P4 IADD3 R79, P6, R71, R84, RZ ;  /* 0x00000054474fc210 */ /* 0x000fe40007fde0ff */
[----:B------:R-:W-:Y:S01]  /*2530*/  @!P5 LEA.HI.X R81, R78, c[0x0][0x19c], R81, 0x1, P2 ;  /* 0x000067004e51da11 */ /* 0x000fe200010f0c51 */
[----:B------:R-:W-:Y:S01]  /*2540*/  IMAD.SHL.U32 R88, R83, 0x8, RZ ;  /* 0x0000000853587824 */ /* 0x000fe200078e00ff */
[----:B------:R-:W-:Y:S02]  /*2550*/  @!P4 LEA.HI.X.SX32 R84, R84, R75, 0x1, P6 ;  /* 0x0000004b5454c211 */ /* 0x000fe400030f0eff */
[----:B------:R-:W-:Y:S02]  /*2560*/  @!P4 LEA R78, P2, R79, c[0x0][0x198], 0x1 ;  /* 0x000066004f4eca11 */ /* 0x000fe400078408ff */
[----:B------:R-:W-:Y:S02]  /*2570*/  @!P1 IADD3 R82, P6, R71, R86, RZ ;  /* 0x0000005647529210 */ /* 0x000fe40007fde0ff */
[----:B------:R-:W-:-:S02]  /*2580*/  @!P4 LEA.HI.X R79, R79, c[0x0][0x19c], R84, 0x1, P2 ;  /* 0x000067004f4fca11 */ /* 0x000fc400010f0c54 */
[----:B------:R-:W-:Y:S02]  /*2590*/  ISETP.GE.OR P2, PT, R88, R72, P0 ;  /* 0x000000485800720c */ /* 0x000fe40000746670 */
[----:B-1----:R-:W-:Y:S02]  /*25a0*/  @!P1 LEA.HI.X.SX32 R77, R86, R75, 0x1, P6 ;  /* 0x0000004b564d9211 */ /* 0x002fe400030f0eff */
[----:B------:R-:W-:Y:S02]  /*25b0*/  @!P1 LEA R76, P6, R82, c[0x0][0x198], 0x1 ;  /* 0x00006600524c9a11 */ /* 0x000fe400078c08ff */
[----:B------:R-:W-:Y:S02]  /*25c0*/  SEL R47, R47, RZ, P3 ;  /* 0x000000ff2f2f7207 */ /* 0x000fe40001800000 */
[----:B------:R-:W-:Y:S02]  /*25d0*/  SEL R46, R46, RZ, P3 ;  /* 0x000000ff2e2e7207 */ /* 0x000fe40001800000 */
[----:B------:R-:W-:-:S02]  /*25e0*/  @!P1 LEA.HI.X R77, R82, c[0x0][0x19c], R77, 0x1, P6 ;  /* 0x00006700524d9a11 */ /* 0x000fc400030f0c4d */
[----:B------:R-:W-:Y:S02]  /*25f0*/  IADD3 R82, R83, c[0x0][0x1d4], RZ ;  /* 0x0000750053527a10 */ /* 0x000fe40007ffe0ff */
[----:B------:R-:W-:Y:S01]  /*2600*/  SEL R49, R49, RZ, P3 ;  /* 0x000000ff31317207 */ /* 0x000fe20001800000 */
[----:B------:R1:W5:Y:S01]  /*2610*/  @!P5 LDG.E.64 R46, [R80.64] ;  /* 0x00000024502ed981 */ /* 0x000362000c1e1b00 */
[----:B------:R-:W-:Y:S01]  /*2620*/  SEL R48, R48, RZ, P3 ;  /* 0x000000ff30307207 */ /* 0x000fe20001800000 */
[C---:B------:R-:W-:Y:S01]  /*2630*/  IMAD.SHL.U32 R86, R82.reuse, 0x8, RZ ;  /* 0x0000000852567824 */ /* 0x040fe200078e00ff */
[----:B------:R-:W-:Y:S02]  /*2640*/  @!P2 IADD3 R83, P5, R71, R88, RZ ;  /* 0x000000584753a210 */ /* 0x000fe40007fbe0ff */
[----:B------:R-:W-:Y:S02]  /*2650*/  IADD3 R85, R82, c[0x0][0x1d4], RZ ;  /* 0x0000750052557a10 */ /* 0x000fe40007ffe0ff */
[----:B---3--:R2:W3:Y:S01]  /*2660*/  @!P4 LDG.E.64 R48, [R78.64] ;  /* 0x000000244e30c981 */ /* 0x0084e2000c1e1b00 */
[----:B------:R-:W-:-:S02]  /*2670*/  @!P2 LEA.HI.X.SX32 R84, R88, R75, 0x1, P5 ;  /* 0x0000004b5854a211 */ /* 0x000fc400028f0eff */
[----:B------:R-:W-:Y:S01]  /*2680*/  ISETP.GE.OR P4, PT, R86, R72, P0 ;  /* 0x000000485600720c */ /* 0x000fe20000786670 */
[----:B------:R-:W-:Y:S01]  /*2690*/  IMAD.SHL.U32 R88, R85, 0x8, RZ ;  /* 0x0000000855587824 */ /* 0x000fe200078e00ff */
[----:B------:R-:W-:-:S04]  /*26a0*/  @!P2 LEA R82, P5, R83, c[0x0][0x198], 0x1 ;  /* 0x000066005352aa11 */ /* 0x000fc800078a08ff */
[----:B------:R-:W-:Y:S02]  /*26b0*/  @!P2 LEA.HI.X R83, R83, c[0x0][0x19c], R84, 0x1, P5 ;  /* 0x000067005353aa11 */ /* 0x000fe400028f0c54 */
[----:B------:R-:W-:Y:S02]  /*26c0*/  ISETP.GE.OR P5, PT, R88, R72, P0 ;  /* 0x000000485800720c */ /* 0x000fe400007a6670 */
[----:B------:R-:W-:Y:S02]  /*26d0*/  SEL R53, R53, RZ, P3 ;  /* 0x000000ff35357207 */ /* 0x000fe40001800000 */
[----:B------:R-:W-:Y:S02]  /*26e0*/  SEL R52, R52, RZ, P3 ;  /* 0x000000ff34347207 */ /* 0x000fe40001800000 */
[----:B------:R-:W-:Y:S02]  /*26f0*/  IADD3 R85, R85, c[0x0][0x1d4], RZ ;  /* 0x0000750055557a10 */ /* 0x000fe40007ffe0ff */
[----:B--2---:R-:W-:-:S02]  /*2700*/  @!P4 IADD3 R79, P6, R71, R86, RZ ;  /* 0x00000056474fc210 */ /* 0x004fc40007fde0ff */
[----:B------:R-:W-:Y:S02]  /*2710*/  SEL R51, R51, RZ, P3 ;  /* 0x000000ff33337207 */ /* 0x000fe40001800000 */
[----:B------:R-:W-:Y:S01]  /*2720*/  SEL R50, R50, RZ, P3 ;  /* 0x000000ff32327207 */ /* 0x000fe20001800000 */
[----:B------:R-:W-:Y:S01]  /*2730*/  IMAD.SHL.U32 R84, R85, 0x8, RZ ;  /* 0x0000000855547824 */ /* 0x000fe200078e00ff */
[----:B------:R2:W3:Y:S01]  /*2740*/  @!P2 LDG.E.64 R52, [R82.64] ;  /* 0x000000245234a981 */ /* 0x0004e2000c1e1b00 */
[----:B-1----:R-:W-:Y:S02]  /*2750*/  @!P4 LEA.HI.X.SX32 R80, R86, R75, 0x1, P6 ;  /* 0x0000004b5650c211 */ /* 0x002fe400030f0eff */
[----:B------:R-:W-:Y:S01]  /*2760*/  @!P4 LEA R78, P2, R79, c[0x0][0x198], 0x1 ;  /* 0x000066004f4eca11 */ /* 0x000fe200078408ff */
[----:B------:R1:W3:Y:S01]  /*2770*/  @!P1 LDG.E.64 R50, [R76.64] ;  /* 0x000000244c329981 */ /* 0x0002e2000c1e1b00 */
[----:B------:R-:W-:Y:S02]  /*2780*/  IADD3 R85, R85, c[0x0][0x1d4], RZ ;  /* 0x0000750055557a10 */ /* 0x000fe40007ffe0ff */
[----:B------:R-:W-:-:S02]  /*2790*/  @!P5 IADD3 R81, P6, R71, R88, RZ ;  /* 0x000000584751d210 */ /* 0x000fc40007fde0ff */
[----:B------:R-:W-:Y:S01]  /*27a0*/  ISETP.GE.OR P1, PT, R84, R72, P0 ;  /* 0x000000485400720c */ /* 0x000fe20000726670 */
[----:B------:R-:W-:Y:S01]  /*27b0*/  IMAD.SHL.U32 R86, R85, 0x8, RZ ;  /* 0x0000000855567824 */ /* 0x000fe200078e00ff */
[----:B------:R-:W-:Y:S02]  /*27c0*/  @!P4 LEA.HI.X R79, R79, c[0x0][0x19c], R80, 0x1, P2 ;  /* 0x000067004f4fca11 */ /* 0x000fe400010f0c50 */
[----:B------:R-:W-:Y:S02]  /*27d0*/  @!P5 LEA R80, P2, R81, c[0x0][0x198], 0x1 ;  /* 0x000066005150da11 */ /* 0x000fe400078408ff */
[----:B-1----:R-:W-:-:S04]  /*27e0*/  @!P5 LEA.HI.X.SX32 R76, R88, R75, 0x1, P6 ;  /* 0x0000004b584cd211 */ /* 0x002fc800030f0eff */
[----:B------:R-:W-:Y:S02]  /*27f0*/  @!P5 LEA.HI.X R81, R81, c[0x0][0x19c], R76, 0x1, P2 ;  /* 0x000067005151da11 */ /* 0x000fe400010f0c4c */
[----:B------:R-:W-:Y:S02]  /*2800*/  ISETP.GE.OR P2, PT, R86, R72, P0 ;  /* 0x000000485600720c */ /* 0x000fe40000746670 */
[----:B------:R-:W-:Y:S02]  /*2810*/  SEL R57, R57, RZ, P3 ;  /* 0x000000ff39397207 */ /* 0x000fe40001800000 */
[----:B------:R-:W-:Y:S02]  /*2820*/  SEL R56, R56, RZ, P3 ;  /* 0x000000ff38387207 */ /* 0x000fe40001800000 */
[----:B------:R-:W-:Y:S02]  /*2830*/  @!P1 IADD3 R77, P6, R71, R84, RZ ;  /* 0x00000054474d9210 */ /* 0x000fe40007fde0ff */
[----:B------:R-:W-:-:S02]  /*2840*/  IADD3 R85, R85, c[0x0][0x1d4], RZ ;  /* 0x0000750055557a10 */ /* 0x000fc40007ffe0ff */
[-C--:B--2---:R-:W-:Y:S01]  /*2850*/  @!P1 LEA.HI.X.SX32 R82, R84, R75.reuse, 0x1, P6 ;  /* 0x0000004b54529211 */ /* 0x084fe200030f0eff */
[----:B------:R1:W2:Y:S01]  /*2860*/  @!P5 LDG.E.64 R56, [R80.64] ;  /* 0x000000245038d981 */ /* 0x0002a2000c1e1b00 */
[----:B------:R-:W-:Y:S02]  /*2870*/  SEL R55, R55, RZ, P3 ;  /* 0x000000ff37377207 */ /* 0x000fe40001800000 */
[----:B------:R-:W-:Y:S01]  /*2880*/  SEL R54, R54, RZ, P3 ;  /* 0x000000ff36367207 */ /* 0x000fe20001800000 */
[C---:B------:R-:W-:Y:S01]  /*2890*/  IMAD.SHL.U32 R88, R85.reuse, 0x8, RZ ;  /* 0x0000000855587824 */ /* 0x040fe200078e00ff */
[----:B------:R-:W-:Y:S02]  /*28a0*/  IADD3 R84, R85, c[0x0][0x1d4], RZ ;  /* 0x0000750055547a10 */ /* 0x000fe40007ffe0ff */
[----:B------:R-:W-:Y:S02]  /*28b0*/  @!P1 LEA R76, P6, R77, c[0x0][0x198], 0x1 ;  /* 0x000066004d4c9a11 */ /* 0x000fe400078c08ff */
[----:B------:R-:W-:Y:S01]  /*28c0*/  @!P2 IADD3 R83, P5, R71, R86, RZ ;  /* 0x000000564753a210 */ /* 0x000fe20007fbe0ff */
[----:B------:R0:W2:Y:S01]  /*28d0*/  @!P4 LDG.E.64 R54, [R78.64] ;  /* 0x000000244e36c981 */ /* 0x0000a2000c1e1b00 */
[----:B------:R-:W-:Y:S01]  /*28e0*/  @!P1 LEA.HI.X R77, R77, c[0x0][0x19c], R82, 0x1, P6 ;  /* 0x000067004d4d9a11 */ /* 0x000fe200030f0c52 */
[----:B------:R-:W-:Y:S01]  /*28f0*/  IMAD.SHL.U32 R90, R84, 0x8, RZ ;  /* 0x00000008545a7824 */ /* 0x000fe200078e00ff */
[----:B------:R-:W-:-:S02]  /*2900*/  @!P2 LEA.HI.X.SX32 R86, R86, R75, 0x1, P5 ;  /* 0x0000004b5656a211 */ /* 0x000fc400028f0eff */
[----:B------:R-:W-:Y:S02]  /*2910*/  ISETP.GE.OR P4, PT, R88, R72, P0 ;  /* 0x000000485800720c */ /* 0x000fe40000786670 */
[----:B------:R-:W-:Y:S02]  /*2920*/  @!P2 LEA R82, P5, R83, c[0x0][0x198], 0x1 ;  /* 0x000066005352aa11 */ /* 0x000fe400078a08ff */
[----:B------:R-:W-:Y:S02]  /*2930*/  IADD3 R84, R84, c[0x0][0x1d4], RZ ;  /* 0x0000750054547a10 */ /* 0x000fe40007ffe0ff */
[----:B------:R-:W-:Y:S02]  /*2940*/  SEL R59, R59, RZ, P3 ;  /* 0x000000ff3b3b7207 */ /* 0x000fe40001800000 */
[----:B------:R-:W-:Y:S01]  /*2950*/  SEL R58, R58, RZ, P3 ;  /* 0x000000ff3a3a7207 */ /* 0x000fe20001800000 */
[----:B------:R-:W-:Y:S01]  /*2960*/  IMAD.SHL.U32 R92, R84, 0x8, RZ ;  /* 0x00000008545c7824 */ /* 0x000fe200078e00ff */
[----:B------:R-:W-:-:S02]  /*2970*/  @!P2 LEA.HI.X R83, R83, c[0x0][0x19c], R86, 0x1, P5 ;  /* 0x000067005353aa11 */ /* 0x000fc400028f0c56 */
[-C--:B------:R-:W-:Y:S02]  /*2980*/  ISETP.GE.OR P5, PT, R90, R72.reuse, P0 ;  /* 0x000000485a00720c */ /* 0x080fe400007a6670 */
[----:B------:R1:W2:Y:S01]  /*2990*/  @!P1 LDG.E.64 R58, [R76.64] ;  /* 0x000000244c3a9981 */ /* 0x0002a2000c1e1b00 */
[----:B------:R-:W-:Y:S02]  /*29a0*/  SEL R61, R61, RZ, P3 ;  /* 0x000000ff3d3d7207 */ /* 0x000fe40001800000 */
[----:B------:R-:W-:Y:S02]  /*29b0*/  SEL R60, R60, RZ, P3 ;  /* 0x000000ff3c3c7207 */ /* 0x000fe40001800000 */
[----:B------:R-:W-:Y:S02]  /*29c0*/  ISETP.GE.OR P1, PT, R92, R72, P0 ;  /* 0x000000485c00720c */ /* 0x000fe40000726670 */
[----:B0-----:R-:W-:Y:S02]  /*29d0*/  @!P4 IADD3 R78, P6, R71, R88, RZ ;  /* 0x00000058474ec210 */ /* 0x001fe40007fde0ff */
[----:B------:R0:W2:Y:S02]  /*29e0*/  @!P2 LDG.E.64 R60, [R82.64] ;  /* 0x00000024523ca981 */ /* 0x0000a4000c1e1b00 */
[----:B-1----:R-:W-:-:S02]  /*29f0*/  @!P4 LEA.HI.X.SX32 R81, R88, R75, 0x1, P6 ;  /* 0x0000004b5851c211 */ /* 0x002fc400030f0eff */
[C---:B------:R-:W-:Y:S02]  /*2a00*/  @!P4 LEA R80, P2, R78.reuse, c[0x0][0x198], 0x1 ;  /* 0x000066004e50ca11 */ /* 0x040fe400078408ff */
[----:B------:R-:W-:Y:S02]  /*2a10*/  @!P5 IADD3 R79, P6, R71, R90, RZ ;  /* 0x0000005a474fd210 */ /* 0x000fe40007fde0ff */
[----:B------:R-:W-:Y:S02]  /*2a20*/  @!P4 LEA.HI.X R81, R78, c[0x0][0x19c], R81, 0x1, P2 ;  /* 0x000067004e51ca11 */ /* 0x000fe400010f0c51 */
[----:B------:R-:W-:Y:S02]  /*2a30*/  @!P5 LEA.HI.X.SX32 R86, R90, R75, 0x1, P6 ;  /* 0x0000004b5a56d211 */ /* 0x000fe400030f0eff */
[----:B------:R-:W-:Y:S02]  /*2a40*/  @!P5 LEA R78, P2, R79, c[0x0][0x198], 0x1 ;  /* 0x000066004f4eda11 */ /* 0x000fe400078408ff */
[----:B------:R-:W-:-:S02]  /*2a50*/  @!P1 IADD3 R77, P6, R71, R92, RZ ;  /* 0x0000005c474d9210 */ /* 0x000fc40007fde0ff */
[----:B------:R-:W-:Y:S02]  /*2a60*/  @!P5 LEA.HI.X R79, R79, c[0x0][0x19c], R86, 0x1, P2 ;  /* 0x000067004f4fda11 */ /* 0x000fe400010f0c56 */
[----:B------:R-:W-:Y:S02]  /*2a70*/  @!P1 LEA.HI.X.SX32 R86, R92, R75, 0x1, P6 ;  /* 0x0000004b5c569211 */ /* 0x000fe400030f0eff */
[C---:B------:R-:W-:Y:S02]  /*2a80*/  @!P1 LEA R76, P2, R77.reuse, c[0x0][0x198], 0x1 ;  /* 0x000066004d4c9a11 */ /* 0x040fe400078408ff */
[----:B------:R-:W-:Y:S02]  /*2a90*/  IADD3 R84, R84, c[0x0][0x1d4], RZ ;  /* 0x0000750054547a10 */ /* 0x000fe40007ffe0ff */
[----:B------:R-:W-:-:S03]  /*2aa0*/  @!P1 LEA.HI.X R77, R77, c[0x0][0x19c], R86, 0x1, P2 ;  /* 0x000067004d4d9a11 */ /* 0x000fc600010f0c56 */
[C---:B------:R-:W-:Y:S01]  /*2ab0*/  IMAD.SHL.U32 R86, R84.reuse, 0x8, RZ ;  /* 0x0000000854567824 */ /* 0x040fe200078e00ff */
[----:B------:R-:W-:Y:S02]  /*2ac0*/  IADD3 R84, R84, c[0x0][0x1d4], RZ ;  /* 0x0000750054547a10 */ /* 0x000fe40007ffe0ff */
[----:B------:R-:W-:Y:S02]  /*2ad0*/  SEL R65, R65, RZ, P3 ;  /* 0x000000ff41417207 */ /* 0x000fe40001800000 */
[----:B------:R-:W-:Y:S01]  /*2ae0*/  SEL R64, R64, RZ, P3 ;  /* 0x000000ff40407207 */ /* 0x000fe20001800000 */
[----:B------:R-:W-:Y:S01]  /*2af0*/  IMAD.SHL.U32 R88, R84, 0x8, RZ ;  /* 0x0000000854587824 */ /* 0x000fe200078e00ff */
[-C--:B------:R-:W-:Y:S02]  /*2b00*/  ISETP.GE.OR P2, PT, R86, R72.reuse, P0 ;  /* 0x000000485600720c */ /* 0x080fe40000746670 */
[----:B0-----:R-:W-:Y:S02]  /*2b10*/  IADD3 R82, R84, c[0x0][0x1d4], RZ ;  /* 0x0000750054527a10 */ /* 0x001fe40007ffe0ff */
[----:B------:R-:W-:Y:S01]  /*2b20*/  SEL R63, R63, RZ, P3 ;  /* 0x000000ff3f3f7207 */ /* 0x000fe20001800000 */
[----:B------:R0:W2:Y:S01]  /*2b30*/  @!P5 LDG.E.64 R64, [R78.64] ;  /* 0x000000244e40d981 */ /* 0x0000a2000c1e1b00 */
[----:B------:R-:W-:Y:S01]  /*2b40*/  SEL R62, R62, RZ, P3 ;  /* 0x000000ff3e3e7207 */ /* 0x000fe20001800000 */
[----:B------:R-:W-:Y:S01]  /*2b50*/  IMAD.SHL.U32 R90, R82, 0x8, RZ ;  /* 0x00000008525a7824 */ /* 0x000fe200078e00ff */
[----:B------:R-:W-:-:S02]  /*2b60*/  ISETP.GE.OR P5, PT, R88, R72, P0 ;  /* 0x000000485800720c */ /* 0x000fc400007a6670 */
[----:B------:R-:W-:Y:S02]  /*2b70*/  IADD3 R82, R82, c[0x0][0x1d4], RZ ;  /* 0x0000750052527a10 */ /* 0x000fe40007ffe0ff */
[----:B------:R1:W2:Y:S01]  /*2b80*/  @!P4 LDG.E.64 R62, [R80.64] ;  /* 0x00000024503ec981 */ /* 0x0002a2000c1e1b00 */
[----:B------:R-:W-:Y:S02]  /*2b90*/  SEL R67, R67, RZ, P3 ;  /* 0x000000ff43437207 */ /* 0x000fe40001800000 */
[----:B------:R-:W-:Y:S01]  /*2ba0*/  SEL R66, R66, RZ, P3 ;  /* 0x000000ff42427207 */ /* 0x000fe20001800000 */
[----:B------:R-:W-:Y:S01]  /*2bb0*/  IMAD.SHL.U32 R82, R82, 0x8, RZ ;  /* 0x0000000852527824 */ /* 0x000fe200078e00ff */
[----:B------:R-:W-:Y:S02]  /*2bc0*/  ISETP.GE.OR P4, PT, R90, R72, P0 ;  /* 0x000000485a00720c */ /* 0x000fe40000786670 */
[----:B------:R-:W-:Y:S02]  /*2bd0*/  @!P2 IADD3 R83, P6, R71, R86, RZ ;  /* 0x000000564753a210 */ /* 0x000fe40007fde0ff */
[----:B------:R0:W2:Y:S01]  /*2be0*/  @!P1 LDG.E.64 R66, [R76.64] ;  /* 0x000000244c429981 */ /* 0x0000a2000c1e1b00 */
[----:B------:R-:W-:-:S02]  /*2bf0*/  ISETP.GE.OR P0, PT, R82, R72, P0 ;  /* 0x000000485200720c */ /* 0x000fc40000706670 */
[----:B-1----:R-:W-:Y:S02]  /*2c00*/  @!P2 LEA.HI.X.SX32 R80, R86, R75, 0x1, P6 ;  /* 0x0000004b5650a211 */ /* 0x002fe400030f0eff */
[----:B0-----:R-:W-:Y:S02]  /*2c10*/  @!P2 LEA R78, P1, R83, c[0x0][0x198], 0x1 ;  /* 0x00006600534eaa11 */ /* 0x001fe400078208ff */
[----:B------:R-:W-:Y:S02]  /*2c20*/  @!P5 IADD3 R81, P6, R71, R88, RZ ;  /* 0x000000584751d210 */ /* 0x000fe40007fde0ff */
[----:B------:R-:W-:Y:S02]  /*2c30*/  SEL R5, R5, RZ, P3 ;  /* 0x000000ff05057207 */ /* 0x000fe40001800000 */
[----:B------:R-:W-:Y:S02]  /*2c40*/  SEL R4, R4, RZ, P3 ;  /* 0x000000ff04047207 */ /* 0x000fe40001800000 */
[----:B------:R-:W-:-:S02]  /*2c50*/  @!P2 LEA.HI.X R79, R83, c[0x0][0x19c], R80, 0x1, P1 ;  /* 0x00006700534faa11 */ /* 0x000fc400008f0c50 */
[----:B------:R-:W-:Y:S02]  /*2c60*/  @!P5 LEA.HI.X.SX32 R86, R88, R75, 0x1, P6 ;  /* 0x0000004b5856d211 */ /* 0x000fe400030f0eff */
[----:B------:R-:W-:Y:S01]  /*2c70*/  @!P5 LEA R80, P1, R81, c[0x0][0x198], 0x1 ;  /* 0x000066005150da11 */ /* 0x000fe200078208ff */
[----:B------:R0:W2:Y:S01]  /*2c80*/  @!P2 LDG.E.64 R4, [R78.64] ;  /* 0x000000244e04a981 */ /* 0x0000a2000c1e1b00 */
[----:B------:R-:W-:Y:S02]  /*2c90*/  @!P4 IADD3 R84, P6, R71, R90, RZ ;  /* 0x0000005a4754c210 */ /* 0x000fe40007fde0ff */
[----:B------:R-:W-:Y:S02]  /*2ca0*/  SEL R3, R3, RZ, P3 ;  /* 0x000000ff03037207 */ /* 0x000fe40001800000 */
[----:B------:R-:W-:Y:S02]  /*2cb0*/  SEL R2, R2, RZ, P3 ;  /* 0x000000ff02027207 */ /* 0x000fe40001800000 */
[----:B------:R-:W-:-:S02]  /*2cc0*/  @!P5 LEA.HI.X R81, R81, c[0x0][0x19c], R86, 0x1, P1 ;  /* 0x000067005151da11 */ /* 0x000fc400008f0c56 */
[----:B------:R-:W-:Y:S02]  /*2cd0*/  @!P4 LEA.HI.X.SX32 R85, R90, R75, 0x1, P6 ;  /* 0x0000004b5a55c211 */ /* 0x000fe400030f0eff */
[----:B------:R-:W-:Y:S01]  /*2ce0*/  @!P4 LEA R76, P1, R84, c[0x0][0x198], 0x1 ;  /* 0x00006600544cca11 */ /* 0x000fe200078208ff */
[----:B------:R-:W2:Y:S01]  /*2cf0*/  @!P5 LDG.E.64 R2, [R80.64] ;  /* 0x000000245002d981 */ /* 0x000ea2000c1e1b00 */
[----:B------:R-:W-:Y:S02]  /*2d00*/  @!P0 IADD3 R83, P6, R71, R82, RZ ;  /* 0x0000005247538210 */ /* 0x000fe40007fde0ff */
[----:B------:R-:W-:Y:S02]  /*2d10*/  SEL R7, R7, RZ, P3 ;  /* 0x000000ff07077207 */ /* 0x000fe40001800000 */
[----:B------:R-:W-:Y:S02]  /*2d20*/  SEL R6, R6, RZ, P3 ;  /* 0x000000ff06067207 */ /* 0x000fe40001800000 */
[----:B------:R-:W-:-:S02]  /*2d30*/  @!P4 LEA.HI.X R77, R84, c[0x0][0x19c], R85, 0x1, P1 ;  /* 0x00006700544dca11 */ /* 0x000fc400008f0c55 */
[----:B------:R-:W-:Y:S02]  /*2d40*/  @!P0 LEA.HI.X.SX32 R84, R82, R75, 0x1, P6 ;  /* 0x0000004b52548211 */ /* 0x000fe400030f0eff */
[----:B------:R-:W-:Y:S01]  /*2d50*/  @!P0 LEA R82, P6, R83, c[0x0][0x198], 0x1 ;  /* 0x0000660053528a11 */ /* 0x000fe200078c08ff */
[----:B------:R4:W2:Y:S01]  /*2d60*/  @!P4 LDG.E.64 R6, [R76.64] ;  /* 0x000000244c06c981 */ /* 0x0008a2000c1e1b00 */
[----:B------:R-:W-:Y:S02]  /*2d70*/  SEL R69, R69, RZ, P3 ;  /* 0x000000ff45457207 */ /* 0x000fe40001800000 */
[----:B------:R-:W-:Y:S02]  /*2d80*/  SEL R68, R68, RZ, P3 ;  /* 0x000000ff44447207 */ /* 0x000fe40001800000 */
[----:B------:R-:W-:Y:S02]  /*2d90*/  ISETP.NE.U32.AND P1, PT, RZ, c[0x0][0x200], PT ;  /* 0x00008000ff007a0c */ /* 0x000fe40003f25070 */
[----:B------:R-:W-:-:S02]  /*2da0*/  @!P0 LEA.HI.X R83, R83, c[0x0][0x19c], R84, 0x1, P6 ;  /* 0x0000670053538a11 */ /* 0x000fc400030f0c54 */
[----:B------:R-:W-:-:S03]  /*2db0*/  ISETP.NE.AND.EX P1, PT, RZ, c[0x0][0x204], PT, P1 ;  /* 0x00008100ff007a0c */ /* 0x000fc60003f25310 */
[----:B------:R-:W2:Y:S01]  /*2dc0*/  @!P0 LDG.E.64 R68, [R82.64] ;  /* 0x0000002452448981 */ /* 0x000ea2000c1e1b00 */
[----:B------:R-:W-:Y:S02]  /*2dd0*/  IMAD.U32 R84, RZ, RZ, UR48 ;  /* 0x00000030ff547e24 */ /* 0x000fe4000f8e00ff */
[----:B------:R-:W-:-:S07]  /*2de0*/  IMAD.U32 R86, RZ, RZ, UR50 ;  /* 0x00000032ff567e24 */ /* 0x000fce000f8e00ff */
[----:B------:R-:W-:Y:S02]  /*2df0*/  @P1 IADD3 R84, P2, P3, R73, c[0x0][0x200], R84 ;  /* 0x0000800049541a10 */ /* 0x000fe40007b5e054 */
[----:B------:R-:W-:-:S04]  /*2e00*/  @P1 SHF.R.S32.HI R85, RZ, 0x1f, R73 ;  /* 0x0000001fff551819 */ /* 0x000fc80000011449 */
[----:B------:R-:W-:-:S05]  /*2e10*/  @P1 IADD3.X R85, R85, c[0x0][0x204], R86, P2, P3 ;  /* 0x0000810055551a10 */ /* 0x000fca00017e6456 */
[----:B0-----:R-:W2:Y:S01]  /*2e20*/  @P1 LDG.E.U8 R78, [R84.64] ;  /* 0x00000024544e1981 */ /* 0x001ea2000c1e1100 */
[----:B----4-:R-:W-:Y:S01]  /*2e30*/  HMUL2 R77, R8, R44 ;  /* 0x0000002c084d7232 */ /* 0x010fe20000000000 */
[----:B------:R-:W-:-:S05]  /*2e40*/  HFMA2.MMA R76, R9, R45, -RZ ;  /* 0x0000002d094c7235 */ /* 0x000fca00001000ff */
[----:B-----5:R-:W-:-:S06]  /*2e50*/  HFMA2.MMA R77, R10, R46, R77 ;  /* 0x0000002e0a4d7235 */ /* 0x020fcc000000004d */
[----:B---3--:R-:W-:Y:S01]  /*2e60*/  HFMA2.MMA R77, R12, R48, R77 ;  /* 0x000000300c4d7235 */ /* 0x008fe2000000004d */
[----:B------:R-:W-:-:S05]  /*2e70*/  HFMA2 R76, R11, R47, R76 ;  /* 0x0000002f0b4c7231 */ /* 0x000fca000000004c */
[----:B------:R-:W-:-:S06]  /*2e80*/  HFMA2.MMA R77, R14, R50, R77 ;  /* 0x000000320e4d7235 */ /* 0x000fcc000000004d */
[----:B------:R-:W-:Y:S01]  /*2e90*/  HFMA2.MMA R77, R18, R52, R77 ;  /* 0x00000034124d7235 */ /* 0x000fe2000000004d */
[----:B------:R-:W-:-:S04]  /*2ea0*/  HFMA2 R76, R13, R49, R76 ;  /* 0x000000310d4c7231 */ /* 0x000fc8000000004c */
[----:B------:R-:W-:-:S04]  /*2eb0*/  HFMA2 R76, R15, R51, R76 ;  /* 0x000000330f4c7231 */ /* 0x000fc8000000004c */
[----:B------:R-:W-:Y:S01]  /*2ec0*/  HFMA2 R76, R19, R53, R76 ;  /* 0x00000035134c7231 */ /* 0x000fe2000000004c */
[----:B--2---:R-:W-:-:S06]  /*2ed0*/  HFMA2.MMA R77, R20, R54, R77 ;  /* 0x00000036144d7235 */ /* 0x004fcc000000004d */
[----:B------:R-:W-:-:S06]  /*2ee0*/  HFMA2.MMA R77, R22, R56, R77 ;  /* 0x00000038164d7235 */ /* 0x000fcc000000004d */
[----:B------:R-:W-:Y:S01]  /*2ef0*/  HFMA2.MMA R77, R24, R58, R77 ;  /* 0x0000003a184d7235 */ /* 0x000fe2000000004d */
[----:B------:R-:W-:-:S05]  /*2f00*/  HFMA2 R76, R21, R55, R76 ;  /* 0x00000037154c7231 */ /* 0x000fca000000004c */
[----:B------:R-:W-:Y:S01]  /*2f10*/  HFMA2.MMA R77, R26, R60, R77 ;  /* 0x0000003c1a4d7235 */ /* 0x000fe2000000004d */
[----:B------:R-:W-:-:S04]  /*2f20*/  HFMA2 R76, R23, R57, R76 ;  /* 0x00000039174c7231 */ /* 0x000fc8000000004c */
[----:B------:R-:W-:-:S04]  /*2f30*/  HFMA2 R76, R25, R59, R76 ;  /* 0x0000003b194c7231 */ /* 0x000fc8000000004c */
[----:B------:R-:W-:Y:S01]  /*2f40*/  HFMA2 R76, R27, R61, R76 ;  /* 0x0000003d1b4c7231 */ /* 0x000fe2000000004c */
[----:B------:R-:W-:-:S06]  /*2f50*/  HFMA2.MMA R77, R28, R62, R77 ;  /* 0x0000003e1c4d7235 */ /* 0x000fcc000000004d */
[----:B------:R-:W-:-:S06]  /*2f60*/  HFMA2.MMA R77, R30, R64, R77 ;  /* 0x000000401e4d7235 */ /* 0x000fcc000000004d */
[----:B------:R-:W-:Y:S01]  /*2f70*/  HFMA2.MMA R77, R32, R66, R77 ;  /* 0x00000042204d7235 */ /* 0x000fe2000000004d */
[----:B------:R-:W-:-:S04]  /*2f80*/  HFMA2 R76, R29, R63, R76 ;  /* 0x0000003f1d4c7231 */ /* 0x000fc8000000004c */
[----:B------:R-:W-:Y:S01]  /*2f90*/  HFMA2 R76, R31, R65, R76 ;  /* 0x000000411f4c7231 */ /* 0x000fe2000000004c */
[----:B------:R-:W-:-:S03]  /*2fa0*/  HFMA2.MMA R77, R34, R4, R77 ;  /* 0x00000004224d7235 */ /* 0x000fc6000000004d */
[----:B------:R-:W-:-:S04]  /*2fb0*/  HFMA2 R76, R33, R67, R76 ;  /* 0x00000043214c7231 */ /* 0x000fc8000000004c */
[----:B------:R-:W-:Y:S01]  /*2fc0*/  HFMA2 R76, R35, R5, R76 ;  /* 0x00000005234c7231 */ /* 0x000fe2000000004c */
[----:B------:R-:W-:-:S03]  /*2fd0*/  HFMA2.MMA R77, R36, R2, R77 ;  /* 0x00000002244d7235 */ /* 0x000fc6000000004d */
[----:B------:R-:W-:-:S03]  /*2fe0*/  HFMA2 R76, R37, R3, R76 ;  /* 0x00000003254c7231 */ /* 0x000fc6000000004c */
[----:B------:R-:W-:Y:S01]  /*2ff0*/  HFMA2.MMA R77, R38, R6, R77 ;  /* 0x00000006264d7235 */ /* 0x000fe2000000004d */
[----:B------:R-:W-:-:S05]  /*3000*/  HFMA2 R76, R39, R7, R76 ;  /* 0x00000007274c7231 */ /* 0x000fca000000004c */
[----:B------:R-:W-:Y:S01]  /*3010*/  HFMA2.MMA R77, R40, R68, R77 ;  /* 0x00000044284d7235 */ /* 0x000fe2000000004d */
[----:B------:R-:W-:-:S09]  /*3020*/  HFMA2 R76, R41, R69, R76 ;  /* 0x00000045294c7231 */ /* 0x000fd2000000004c */
[----:B------:R-:W-:-:S05]  /*3030*/  HADD2 R76, R77, R76 ;  /* 0x0000004c4d4c7230 */ /* 0x000fca0000000000 */
[--C-:B------:R-:W-:Y:S02]  /*3040*/  HADD2.F32 R77, -RZ, R76.reuse.H0_H0 ;  /* 0x2000004cff4d7230 */ /* 0x100fe40000004100 */
[----:B------:R-:W-:Y:S01]  /*3050*/  HADD2.F32 R76, -RZ, R76.H1_H1 ;  /* 0x3000004cff4c7230 */ /* 0x000fe20000004100 */
[----:B------:R-:W-:-:S04]  /*3060*/  ISETP.NE.AND P0, PT, R78, RZ, P1 ;  /* 0x000000ff4e00720c */ /* 0x000fc80000f05270 */
[----:B------:R-:W-:Y:S01]  /*3070*/  FADD.FTZ R83, R77, R76 ;  /* 0x0000004c4d537221 */ /* 0x000fe20000010000 */
[----:B------:R-:W-:Y:S06]  /*3080*/  BRA.DIV ~URZ, `(.L_x_2578) ;  /* 0x000033d27f007947 */ /* 0x000fec000b800000 */
[----:B------:R0:W1:Y:S02]  /*3090*/  SHFL.BFLY PT, R76, R83, 0x1, 0x1f ;  /* 0x0c201f00534c7f89 */ /* 0x00006400000e0000 */
.L_x_2628:
        /* <DEDUP_REMOVED lines=26> */
.L_x_2580:
[----:B------:R-:W-:Y:S05]  /*3240*/  BSYNC B1 ;  /* 0x0000000000017941 */ /* 0x000fea0003800000 */
.L_x_2579:
[----:B------:R-:W-:-:S04]  /*3250*/  IADD3 R73, R73, 0x40, RZ ;  /* 0x0000004049497810 */ /* 0x000fc80007ffe0ff */
[----:B------:R-:W-:-:S13]  /*3260*/  ISETP.GE.AND P0, PT, R73, UR5, PT ;  /* 0x0000000549007c0c */ /* 0x000fda000bf06270 */
[----:B0-----:R-:W-:Y:S01]  /*3270*/  @P0 CALL.REL.NOINC `(.L_x_2577) ;  /* 0x0000001000000944 */ /* 0x001fe20003c00000 */
[----:B------:R-:W-:Y:S05]  /*3280*/  BRA `(.L_x_2581) ;  /* 0xffffefb000007947 */ /* 0x000fea000383ffff */
.L_x_2577:
[----:B------:R-:W-:Y:S05]  /*3290*/  BSYNC B0 ;  /* 0x0000000000007941 */ /* 0x000fea0003800000 */
.L_x_2576:
[----:B------:R-:W-:Y:S05]  /*32a0*/  BRA.DIV ~URZ, `(.L_x_2582) ;  /* 0x000032327f007947 */ /* 0x000fea000b800000 */
[----:B------:R2:W0:Y:S02]  /*32b0*/  SHFL.BFLY PT, R3, R0, 0x10, 0x1f ;  /* 0x0e001f0000037f89 */ /* 0x00042400000e0000 */
.L_x_2629:
[----:B0-----:R-:W-:Y:S01]  /*32c0*/  FMNMX.FTZ R5, R3, R0, !PT ;  /* 0x0000000003057209 */ /* 0x001fe20007810000 */
[----:B------:R-:W-:Y:S05]  /*32d0*/  BRA.DIV ~URZ, `(.L_x_2583) ;  /* 0x000032827f007947 */ /* 0x000fea000b800000 */
[----:B--2---:R-:W0:Y:S02]  /*32e0*/  SHFL.BFLY PT, R0, R5, 0x8, 0x1f ;  /* 0x0d001f0005007f89 */ /* 0x004e2400000e0000 */
[----:B0-----:R-:W-:-:S05]  /*32f0*/  FMNMX.FTZ R0, R5, R0, !PT ;  /* 0x0000000005007209 */ /* 0x001fca0007810000 */
[----:B------:R-:W0:Y:S02]  /*3300*/  SHFL.BFLY PT, R3, R0, 0x4, 0x1f ;  /* 0x0c801f0000037f89 */ /* 0x000e2400000e0000 */
[----:B0-----:R-:W-:-:S05]  /*3310*/  FMNMX.FTZ R3, R0, R3, !PT ;  /* 0x0000000300037209 */ /* 0x001fca0007810000 */
[----:B------:R0:W2:Y:S02]  /*3320*/  SHFL.BFLY PT, R2, R3, 0x2, 0x1f ;  /* 0x0c401f0003027f89 */ /* 0x0000a400000e0000 */
.L_x_2630:
        /* <DEDUP_REMOVED lines=11> */
[----:B------:R-:W-:Y:S01]  /*33e0*/  IMAD.MOV.U32 R2, RZ, RZ, -0x800001 ;  /* 0xff7fffffff027424 */ /* 0x000fe200078e00ff */
[----:B------:R-:W-:Y:S01]  /*33f0*/  IADD3 R7, R17, UR45, RZ ;  /* 0x0000002d11077c10 */ /* 0x000fe2000fffe0ff */
[----:B------:R-:W-:Y:S02]  /*3400*/  IMAD.MOV.U32 R5, RZ, RZ, RZ ;  /* 0x000000ffff057224 */ /* 0x000fe400078e00ff */
[----:B------:R-:W-:Y:S01]  /*3410*/  BSSY B0, `(.L_x_2584) ;  /* 0x0000024000007945 */ /* 0x000fe20003800000 */
[----:B------:R-:W-:-:S07]  /*3420*/  ISETP.GT.AND P1, PT, R7, UR43, PT ;  /* 0x0000002b07007c0c */ /* 0x000fce000bf24270 */
[----:B------:R-:W2:Y:S04]  /*3430*/  @!P0 LDS R2, [R6.X4] ;  /* 0x0000000006028984 */ /* 0x000ea80000004800 */
[----:B0-2---:R-:W0:Y:S02]  /*3440*/  SHFL.BFLY PT, R3, R2, 0x2, 0x1f ;  /* 0x0c401f0002037f89 */ /* 0x005e2400000e0000 */
[----:B0-----:R-:W-:-:S05]  /*3450*/  FMNMX.FTZ R3, R3, R2, !PT ;  /* 0x0000000203037209 */ /* 0x001fca0007810000 */
[----:B------:R-:W0:Y:S02]  /*3460*/  SHFL.BFLY PT, R4, R3, 0x1, 0x1f ;  /* 0x0c201f0003047f89 */ /* 0x000e2400000e0000 */
[----:B0-----:R-:W-:-:S05]  /*3470*/  FMNMX.FTZ R4, R3, R4, !PT ;  /* 0x0000000403047209 */ /* 0x001fca0007810000 */
[----:B------:R0:W2:Y:S01]  /*3480*/  SHFL.IDX PT, R9, R4, RZ, 0x1f ;  /* 0x00001fff04097589 */ /* 0x0000a200000e0000 */
[----:B------:R-:W-:Y:S05]  /*3490*/  @P1 BRA `(.L_x_2585) ;  /* 0x000001b000001947 */ /* 0x000fea0003800000 */
[----:B------:R-:W-:Y:S01]  /*34a0*/  ISETP.NE.U32.AND P0, PT, RZ, c[0x0][0x200], PT ;  /* 0x00008000ff007a0c */ /* 0x000fe20003f05070 */
[----:B------:R-:W-:Y:S02]  /*34b0*/  IMAD.MOV.U32 R5, RZ, RZ, RZ ;  /* 0x000000ffff057224 */ /* 0x000fe400078e00ff */
[----:B0-----:R-:W-:Y:S01]  /*34c0*/  IMAD.MOV.U32 R4, RZ, RZ, R7 ;  /* 0x000000ffff047224 */ /* 0x001fe200078e0007 */
[----:B------:R-:W-:-:S08]  /*34d0*/  ISETP.NE.AND.EX P0, PT, RZ, c[0x0][0x204], PT, P0 ;  /* 0x00008100ff007a0c */ /* 0x000fd00003f05300 */
.L_x_2589:
        /* <DEDUP_REMOVED lines=9> */
[----:B------:R-:W5:Y:S02]  /*3570*/  LDG.E.U8 R2, [R2.64] ;  /* 0x0000002402027981 */ /* 0x000f64000c1e1100 */
[----:B-----5:R-:W-:-:S13]  /*3580*/  ISETP.NE.AND P2, PT, R2, RZ, PT ;  /* 0x000000ff0200720c */ /* 0x020fda0003f45270 */
[----:B------:R-:W-:Y:S01]  /*3590*/  @P2 IMAD.MOV.U32 R6, RZ, RZ, RZ ;  /* 0x000000ffff062224 */ /* 0x000fe200078e00ff */
[----:B------:R-:W-:Y:S05]  /*35a0*/  @P2 BRA `(.L_x_2588) ;  /* 0x0000004000002947 */ /* 0x000fea0003800000 */
.L_x_2587:
[----:B------:R-:W0:Y:S02]  /*35b0*/  LDS R2, [R11] ;  /* 0x000000000b027984 */ /* 0x000e240000000800 */
[----:B0-2---:R-:W-:-:S04]  /*35c0*/  FADD.FTZ R2, -R9, R2 ;  /* 0x0000000209027221 */ /* 0x005fc80000010100 */
[----:B------:R-:W-:-:S04]  /*35d0*/  FMUL.FTZ R2, R2, 1.4426950216293334961 ;  /* 0x3fb8aa3b02027820 */ /* 0x000fc80000410000 */
[----:B------:R0:W2:Y:S03]  /*35e0*/  MUFU.EX2 R6, R2 ;  /* 0x0000000200067308 */ /* 0x0000a60000000800 */
.L_x_2588:
[----:B------:R-:W-:Y:S05]  /*35f0*/  BSYNC B1 ;  /* 0x0000000000017941 */ /* 0x000fea0003800000 */
.L_x_2586:
[----:B--2---:R2:W-:Y:S01]  /*3600*/  STS [R11], R6 ;  /* 0x000000060b007388 */ /* 0x0045e20000000800 */
[----:B------:R-:W-:Y:S01]  /*3610*/  IADD3 R4, R4, 0x80, RZ ;  /* 0x0000008004047810 */ /* 0x000fe20007ffe0ff */
[----:B------:R-:W-:-:S03]  /*3620*/  FADD.FTZ R5, R6, R5 ;  /* 0x0000000506057221 */ /* 0x000fc60000010000 */
[----:B------:R-:W-:-:S13]  /*3630*/  ISETP.GT.AND P2, PT, R4, UR43, PT ;  /* 0x0000002b04007c0c */ /* 0x000fda000bf44270 */
[----:B--2---:R-:W-:Y:S05]  /*3640*/  @!P2 BRA `(.L_x_2589) ;  /* 0xfffffe900000a947 */ /* 0x004fea000383ffff */
.L_x_2585:
[----:B------:R-:W-:Y:S05]  /*3650*/  BSYNC B0 ;  /* 0x0000000000007941 */ /* 0x000fea0003800000 */
.L_x_2584:
[----:B0-----:R-:W0:Y:S01]  /*3660*/  SHFL.BFLY PT, R2, R5, 0x10, 0x1f ;  /* 0x0e001f0005027f89 */ /* 0x001e2200000e0000 */
[----:B------:R-:W-:Y:S01]  /*3670*/  LOP3.LUT P0, R8, R17, 0x1f, RZ, 0xc0, !PT ;  /* 0x0000001f11087812 */ /* 0x000fe2000780c0ff */
[----:B------:R-:W-:Y:S01]  /*3680*/  ULDC UR7, c[0x0][0x1ec] ;  /* 0x00007b0000077ab9 */ /* 0x000fe20000000800 */
[----:B------:R-:W-:Y:S01]  /*3690*/  BSSY B0, `(.L_x_2590) ;  /* 0x000003b000007945 */ /* 0x000fe20003800000 */
[----:B------:R-:W-:Y:S01]  /*36a0*/  ULDC UR4, c[0x0][0x1d4] ;  /* 0x0000750000047ab9 */ /* 0x000fe20000000800 */
[----:B------:R-:W-:Y:S01]  /*36b0*/  ISETP.GT.U32.AND P2, PT, R8, 0x3, PT ;  /* 0x000000030800780c */ /* 0x000fe20003f44070 */
[----:B------:R-:W-:-:S04]  /*36c0*/  UISETP.LT.AND UP0, UPT, UR7, UR4, UPT ;  /* 0x000000040700728c */ /* 0x000fc8000bf01270 */
[----:B------:R-:W-:-:S04]  /*36d0*/  USEL UR4, UR7, UR4, UP0 ;  /* 0x0000000407047287 */ /* 0x000fc80008000000 */
[----:B------:R-:W-:-:S04]  /*36e0*/  UIADD3 UR4, UR4, 0x4, URZ ;  /* 0x0000000404047890 */ /* 0x000fc8000fffe03f */
[----:B------:R-:W-:-:S04]  /*36f0*/  USHF.R.S32.HI UR5, URZ, 0x1f, UR4 ;  /* 0x0000001f3f057899 */ /* 0x000fc80008011404 */
[----:B------:R-:W-:Y:S01]  /*3700*/  ULEA.HI UR5, UR5, UR4, URZ, 0x2 ;  /* 0x0000000405057291 */ /* 0x000fe2000f8f103f */
[----:B0-----:R-:W-:Y:S01]  /*3710*/  FADD.FTZ R2, R2, R5 ;  /* 0x0000000502027221 */ /* 0x001fe20000010000 */
[----:B------:R-:W-:Y:S02]  /*3720*/  @!P0 SHF.R.U32.HI R5, RZ, 0x3, R17 ;  /* 0x00000003ff058819 */ /* 0x000fe40000011611 */
[----:B------:R-:W-:Y:S02]  /*3730*/  USHF.L.U32 UR5, UR5, 0x2, URZ ;  /* 0x0000000205057899 */ /* 0x000fe4000800063f */
[----:B------:R-:W-:Y:S01]  /*3740*/  ULDC.U8 UR4, c[0x0][0x26c] ;  /* 0x00009b0000047ab9 */ /* 0x000fe20000000000 */
[----:B------:R-:W0:Y:S01]  /*3750*/  SHFL.BFLY PT, R3, R2, 0x8, 0x1f ;  /* 0x0d001f0002037f89 */ /* 0x000e2200000e0000 */
[----:B------:R-:W-:Y:S01]  /*3760*/  @!P0 LOP3.LUT R5, R5, 0x1ffffffc, RZ, 0xc0, !PT ;  /* 0x1ffffffc05058812 */ /* 0x000fe200078ec0ff */
[----:B------:R-:W-:Y:S02]  /*3770*/  UISETP.NE.AND UP0, UPT, UR4, URZ, UPT ;  /* 0x0000003f0400728c */ /* 0x000fe4000bf05270 */
[----:B------:R-:W-:Y:S01]  /*3780*/  ULOP3.LUT UR6, UR5, 0xfffffff0, URZ, 0xc0, !UPT ;  /* 0xfffffff005067892 */ /* 0x000fe2000f8ec03f */
[----:B0-----:R-:W-:-:S05]  /*3790*/  FADD.FTZ R3, R2, R3 ;  /* 0x0000000302037221 */ /* 0x001fca0000010000 */
[----:B------:R-:W0:Y:S02]  /*37a0*/  SHFL.BFLY PT, R4, R3, 0x4, 0x1f ;  /* 0x0c801f0003047f89 */ /* 0x000e2400000e0000 */
[----:B0-----:R-:W-:-:S05]  /*37b0*/  FADD.FTZ R4, R3, R4 ;  /* 0x0000000403047221 */ /* 0x001fca0000010000 */
[----:B--2---:R-:W0:Y:S02]  /*37c0*/  SHFL.BFLY PT, R9, R4, 0x2, 0x1f ;  /* 0x0c401f0004097f89 */ /* 0x004e2400000e0000 */
        /* <DEDUP_REMOVED lines=9> */
[----:B0-----:R-:W-:Y:S02]  /*3860*/  FADD.FTZ R4, R3, R2 ;  /* 0x0000000203047221 */ /* 0x001fe40000010000 */
[----:B------:R-:W-:-:S04]  /*3870*/  CS2R R2, SRZ ;  /* 0x0000000000027805 */ /* 0x000fc8000001ff00 */
[----:B------:R-:W0:Y:S01]  /*3880*/  SHFL.IDX PT, R4, R4, RZ, 0x1f ;  /* 0x00001fff04047589 */ /* 0x000e2200000e0000 */
[----:B------:R-:W-:Y:S05]  /*3890*/  @P1 BRA `(.L_x_2591) ;  /* 0x000001a000001947 */ /* 0x000fea0003800000 */
[----:B------:R-:W-:Y:S01]  /*38a0*/  ULDC UR4, c[0x0][0x268] ;  /* 0x00009a0000047ab9 */ /* 0x000fe20000000800 */
[----:B0-----:R-:W-:Y:S01]  /*38b0*/  FADD.FTZ R4, R4, 9.9999999747524270788e-07 ;  /* 0x358637bd04047421 */ /* 0x001fe20000010000 */
[----:B------:R-:W-:Y:S01]  /*38c0*/  @UP0 UIMAD UR4, UR42, UR4, UR7 ;  /* 0x000000042a0402a4 */ /* 0x000fe2000f8e0207 */
[----:B------:R-:W-:Y:S01]  /*38d0*/  PLOP3.LUT P1, PT, PT, PT, UP0, 0x80, 0x0 ;  /* 0x000000000000781c */ /* 0x000fe20003f2f008 */
[----:B------:R-:W-:Y:S01]  /*38e0*/  ULDC UR5, c[0x0][0x1d4] ;  /* 0x0000750000057ab9 */ /* 0x000fe20000000800 */
[----:B------:R0:W2:Y:S01]  /*38f0*/  MUFU.RCP R11, R4 ;  /* 0x00000004000b7308 */ /* 0x0000a20000001000 */
[----:B------:R-:W-:Y:S01]  /*3900*/  @UP0 UIMAD UR4, UR4, UR5, URZ ;  /* 0x00000005040402a4 */ /* 0x000fe2000f8e023f */
[----:B------:R-:W-:-:S03]  /*3910*/  IMAD.U32 R6, RZ, RZ, UR6 ;  /* 0x00000006ff067e24 */ /* 0x000fc6000f8e00ff */
[----:B------:R-:W-:Y:S02]  /*3920*/  @UP0 USHF.R.S32.HI UR5, URZ, 0x1f, UR4 ;  /* 0x0000001f3f050899 */ /* 0x000fe40008011404 */
[----:B------:R-:W-:-:S04]  /*3930*/  IADD3 R6, R6, 0x120, RZ ;  /* 0x0000012006067810 */ /* 0x000fc80007ffe0ff */
[----:B------:R-:W-:Y:S02]  /*3940*/  @P1 IMAD.U32 R2, RZ, RZ, UR4 ;  /* 0x00000004ff021e24 */ /* 0x000fe4000f8e00ff */
[----:B0-----:R-:W-:Y:S02]  /*3950*/  @P1 IMAD.U32 R3, RZ, RZ, UR5 ;  /* 0x00000005ff031e24 */ /* 0x001fe4000f8e00ff */
.L_x_2592:
[C---:B------:R-:W-:Y:S02]  /*3960*/  IADD3 R13, R7.reuse, -UR45, RZ ;  /* 0x8000002d070d7c10 */ /* 0x040fe4000fffe0ff */
[----:B0-----:R-:W-:-:S03]  /*3970*/  @P1 IADD3 R5, P0, R7, R2, RZ ;  /* 0x0000000207051210 */ /* 0x001fc60007f1e0ff */
[----:B------:R-:W0:Y:S01]  /*3980*/  LDS R4, [R13.X4+0x120] ;  /* 0x000120000d047984 */ /* 0x000e220000004800 */
[C---:B------:R-:W-:Y:S02]  /*3990*/  @P1 LEA.HI.X.SX32 R8, R7.reuse, R3, 0x1, P0 ;  /* 0x0000000307081211 */ /* 0x040fe400000f0eff */
[----:B------:R-:W-:Y:S01]  /*39a0*/  IADD3 R7, R7, 0x80, RZ ;  /* 0x0000008007077810 */ /* 0x000fe20007ffe0ff */
[----:B0-2---:R-:W-:Y:S01]  /*39b0*/  FMUL.FTZ R15, R4, R11 ;  /* 0x0000000b040f7220 */ /* 0x005fe20000410000 */
[----:B------:R-:W-:-:S04]  /*39c0*/  @P1 LEA R4, P0, R5, c[0x0][0x260], 0x2 ;  /* 0x0000980005041a11 */ /* 0x000fc800078010ff */
[----:B------:R-:W-:Y:S01]  /*39d0*/  @P1 LEA.HI.X R5, R5, c[0x0][0x264], R8, 0x2, P0 ;  /* 0x0000990005051a11 */ /* 0x000fe200000f1408 */
[----:B------:R-:W-:Y:S01]  /*39e0*/  IMAD R8, R13, 0x2, R6 ;  /* 0x000000020d087824 */ /* 0x000fe200078e0206 */
[----:B------:R-:W-:Y:S02]  /*39f0*/  F2FP.PACK_AB R9, RZ, R15 ;  /* 0x0000000fff09723e */ /* 0x000fe400000000ff */
[----:B------:R-:W-:Y:S01]  /*3a00*/  ISETP.GT.AND P0, PT, R7, UR43, PT ;  /* 0x0000002b07007c0c */ /* 0x000fe2000bf04270 */
[----:B------:R0:W-:Y:S04]  /*3a10*/  @P1 STG.E [R4.64], R15 ;  /* 0x0000000f04001986 */ /* 0x0001e8000c101924 */
[----:B------:R0:W-:Y:S08]  /*3a20*/  STS.U16 [R8], R9 ;  /* 0x0000000908007388 */ /* 0x0001f00000000400 */
[----:B------:R-:W-:Y:S05]  /*3a30*/  @!P0 BRA `(.L_x_2592) ;  /* 0xffffff2000008947 */ /* 0x000fea000383ffff */
.L_x_2591:
[----:B------:R-:W-:Y:S05]  /*3a40*/  BSYNC B0 ;  /* 0x0000000000007941 */ /* 0x000fea0003800000 */
.L_x_2590:
[----:B------:R-:W-:Y:S01]  /*3a50*/  USHF.R.S32.HI UR4, URZ, 0x1f, UR43 ;  /* 0x0000001f3f047899 */ /* 0x000fe2000801142b */
[----:B------:R-:W-:Y:S01]  /*3a60*/  LEA.HI R0, R0, R17, RZ, 0x4 ;  /* 0x0000001100007211 */ /* 0x000fe200078f20ff */
[----:B------:R-:W-:Y:S01]  /*3a70*/  CS2R R6, SRZ ;  /* 0x0000000000067805 */ /* 0x000fe2000001ff00 */
[----:B------:R-:W-:Y:S01]  /*3a80*/  ISETP.EQ.U32.AND P1, PT, RZ, c[0x0][0x190], PT ;  /* 0x00006400ff007a0c */ /* 0x000fe20003f22070 */
[----:B------:R-:W-:Y:S01]  /*3a90*/  ULEA.HI UR4, UR4, UR43, URZ, 0x3 ;  /* 0x0000002b04047291 */ /* 0x000fe2000f8f183f */
[----:B------:R-:W-:Y:S01]  /*3aa0*/  LOP3.LUT R2, R0, 0xfffffff0, RZ, 0xc0, !PT ;  /* 0xfffffff000027812 */ /* 0x000fe200078ec0ff */
[----:B0-----:R-:W-:Y:S01]  /*3ab0*/  CS2R R4, SRZ ;  /* 0x0000000000047805 */ /* 0x001fe2000001ff00 */
[----:B------:R-:W-:Y:S01]  /*3ac0*/  SHF.R.S32.HI R31, RZ, 0x4, R0 ;  /* 0x00000004ff1f7819 */ /* 0x000fe20000011400 */
[----:B------:R-:W-:-:S02]  /*3ad0*/  ULOP3.LUT UR4, UR4, 0xfffffff8, URZ, 0xc0, !UPT ;  /* 0xfffffff804047892 */ /* 0x000fc4000f8ec03f */
[----:B------:R-:W-:Y:S02]  /*3ae0*/  IMAD.IADD R2, R17, 0x1, -R2 ;  /* 0x0000000111027824 */ /* 0x000fe400078e0a02 */
[----:B------:R-:W-:Y:S02]  /*3af0*/  UIADD3 UR4, -UR4, UR43, URZ ;  /* 0x0000002b04047290 */ /* 0x000fe4000fffe13f */
[C---:B------:R-:W-:Y:S01]  /*3b00*/  IMAD.SHL.U32 R0, R2.reuse, 0x8, RZ ;  /* 0x0000000802007824 */ /* 0x040fe200078e00ff */
[----:B------:R-:W-:-:S04]  /*3b10*/  ISETP.GT.AND P0, PT, R2, 0xb, PT ;  /* 0x0000000b0200780c */ /* 0x000fc80003f04270 */
[----:B------:R-:W-:-:S04]  /*3b20*/  ISETP.NE.OR P2, PT, R31, UR4, P0 ;  /* 0x000000041f007c0c */ /* 0x000fc80008745670 */
[----:B------:R-:W-:-:S13]  /*3b30*/  ISETP.EQ.OR.EX P1, PT, RZ, c[0x0][0x194], P2, P1 ;  /* 0x00006500ff007a0c */ /* 0x000fda0001722710 */
[----:B------:R-:W0:Y:S01]  /*3b40*/  @!P1 S2R R3, SR_CTAID.X ;  /* 0x0000000000039919 */ /* 0x000e220000002500 */
[----:B------:R-:W-:Y:S01]  /*3b50*/  @!P1 IMAD.MOV.U32 R9, RZ, RZ, 0x2 ;  /* 0x00000002ff099424 */ /* 0x000fe200078e00ff */
[----:B------:R-:W-:Y:S01]  /*3b60*/  ULDC UR4, c[0x0][0x1d4] ;  /* 0x0000750000047ab9 */ /* 0x000fe20000000800 */
[----:B------:R-:W-:Y:S01]  /*3b70*/  BSSY B0, `(.L_x_2593) ;  /* 0x0000159000007945 */ /* 0x000fe20003800000 */
[----:B------:R-:W-:Y:S01]  /*3b80*/  UIMAD UR4, UR42, UR4, URZ ;  /* 0x000000042a0472a4 */ /* 0x000fe2000f8e023f */
[----:B----4-:R-:W-:Y:S01]  /*3b90*/  CS2R R18, SRZ ;  /* 0x0000000000127805 */ /* 0x010fe2000001ff00 */
[----:B------:R-:W-:Y:S01]  /*3ba0*/  CS2R R28, SRZ ;  /* 0x00000000001c7805 */ /* 0x000fe2000001ff00 */
[----:B------:R-:W-:Y:S02]  /*3bb0*/  IMAD.MOV.U32 R30, RZ, RZ, RZ ;  /* 0x000000ffff1e7224 */ /* 0x000fe400078e00ff */
[----:B------:R-:W-:Y:S02]  /*3bc0*/  IMAD.MOV.U32 R33, RZ, RZ, RZ ;  /* 0x000000ffff217224 */ /* 0x000fe400078e00ff */
[----:B0-----:R-:W-:-:S04]  /*3bd0*/  @!P1 IMAD R8, R3, 0x60, R0 ;  /* 0x0000006003089824 */ /* 0x001fc800078e0200 */
[----:B------:R-:W-:Y:S01]  /*3be0*/  @!P1 IMAD.WIDE R8, R8, R9, c[0x0][0x190] ;  /* 0x0000640008089625 */ /* 0x000fe200078e0209 */
[----:B------:R-:W-:-:S04]  /*3bf0*/  CS2R R2, SRZ ;  /* 0x0000000000027805 */ /* 0x000fc8000001ff00 */
[----:B------:R0:W5:Y:S04]  /*3c00*/  @!P1 LDG.E.128 R4, [R8.64] ;  /* 0x0000002408049981 */ /* 0x000168000c1e1d00 */
[----:B------:R-:W-:Y:S06]  /*3c10*/  BAR.SYNC.DEFER_BLOCKING 0x0 ;  /* 0x0000000000007b1d */ /* 0x000fec0000010000 */
[----:B------:R-:W-:Y:S05]  /*3c20*/  @P0 BRA `(.L_x_2594) ;  /* 0x000014d000000947 */ /* 0x000fea0003800000 */
[----:B0-----:R-:W-:Y:S01]  /*3c30*/  IMAD.U32 R37, RZ, RZ, UR43 ;  /* 0x0000002bff257e24 */ /* 0x001fe2000f8e00ff */
[----:B------:R-:W-:Y:S01]  /*3c40*/  IADD3 R32, R31, UR45, RZ ;  /* 0x0000002d1f207c10 */ /* 0x000fe2000fffe0ff */
[----:B------:R-:W-:Y:S01]  /*3c50*/  IMAD.U32 R9, RZ, RZ, UR46 ;  /* 0x0000002eff097e24 */ /* 0x000fe2000f8e00ff */
[----:B------:R-:W-:Y:S01]  /*3c60*/  BSSY B1, `(.L_x_2595) ;  /* 0x000009c000017945 */ /* 0x000fe20003800000 */
        /* <DEDUP_REMOVED lines=9> */
[----:B------:R-:W-:Y:S01]  /*3d00*/  IMAD.MOV.U32 R33, RZ, RZ, RZ ;  /* 0x000000ffff217224 */ /* 0x000fe200078e00ff */
[----:B------:R-:W-:Y:S01]  /*3d10*/  CS2R R28, SRZ ;  /* 0x00000000001c7805 */ /* 0x000fe2000001ff00 */
[----:B------:R-:W-:Y:S01]  /*3d20*/  IADD3 R2, -R2, -0x2, -R31 ;  /* 0xfffffffe02027810 */ /* 0x000fe20007ffe91f */
[----:B------:R-:W-:Y:S01]  /*3d30*/  IMAD.MOV.U32 R36, RZ, RZ, R32 ;  /* 0x000000ffff247224 */ /* 0x000fe200078e0020 */
[----:B------:R-:W-:Y:S01]  /*3d40*/  CS2R R18, SRZ ;  /* 0x0000000000127805 */ /* 0x000fe2000001ff00 */
[----:B------:R-:W-:Y:S02]  /*3d50*/  IMAD.MOV.U32 R30, RZ, RZ, RZ ;  /* 0x000000ffff1e7224 */ /* 0x000fe400078e00ff */
[----:B------:R-:W-:-:S05]  /*3d60*/  IMAD.IADD R3, R2, 0x1, -R3 ;  /* 0x0000000102037824 */ /* 0x000fca00078e0a03 */
[C---:B------:R-:W-:Y:S02]  /*3d70*/  LEA.HI R2, R3.reuse, 0x1, RZ, 0x1d ;  /* 0x0000000103027811 */ /* 0x040fe400078fe8ff */
[----:B------:R-:W-:Y:S02]  /*3d80*/  ISETP.GE.U32.AND P1, PT, R3, 0x18, PT ;  /* 0x000000180300780c */ /* 0x000fe40003f26070 */
[----:B------:R-:W-:Y:S02]  /*3d90*/  LOP3.LUT P3, R8, R2, 0x3, RZ, 0xc0, !PT ;  /* 0x0000000302087812 */ /* 0x000fe4000786c0ff */
[----:B------:R-:W-:-:S11]  /*3da0*/  CS2R R2, SRZ ;  /* 0x0000000000027805 */ /* 0x000fd6000001ff00 */
[----:B------:R-:W-:Y:S05]  /*3db0*/  @!P3 BRA `(.L_x_2598) ;  /* 0x000002600000b947 */ /* 0x000fea0003800000 */
[----:B------:R-:W-:Y:S02]  /*3dc0*/  IMAD R9, R32, 0x60, RZ ;  /* 0x0000006020097824 */ /* 0x000fe400078e02ff */
[----:B------:R-:W-:Y:S01]  /*3dd0*/  IMAD.MOV.U32 R12, RZ, RZ, R8 ;  /* 0x000000ffff0c7224 */ /* 0x000fe200078e0008 */
[----:B------:R-:W-:Y:S01]  /*3de0*/  LEA R8, R31, UR6, 0x1 ;  /* 0x000000061f087c11 */ /* 0x000fe2000f8e08ff */
[----:B------:R-:W-:Y:S01]  /*3df0*/  IMAD.MOV.U32 R33, RZ, RZ, RZ ;  /* 0x000000ffff217224 */ /* 0x000fe200078e00ff */
[----:B------:R-:W-:Y:S01]  /*3e00*/  IADD3 R27, P3, R34, R9, RZ ;  /* 0x00000009221b7210 */ /* 0x000fe20007f7e0ff */
[----:B------:R-:W-:Y:S01]  /*3e10*/  IMAD.MOV.U32 R36, RZ, RZ, R32 ;  /* 0x000000ffff247224 */ /* 0x000fe200078e0020 */
[----:B------:R-:W-:Y:S02]  /*3e20*/  IADD3 R13, R8, 0x120, RZ ;  /* 0x00000120080d7810 */ /* 0x000fe40007ffe0ff */
[----:B------:R-:W-:Y:S02]  /*3e30*/  LEA.HI.X.SX32 R10, R9, R35, 0x1, P3 ;  /* 0x00000023090a7211 */ /* 0x000fe400018f0eff */
[----:B------:R-:W-:-:S04]  /*3e40*/  LEA R24, P3, R27, c[0x0][0x1a0], 0x1 ;  /* 0x000068001b187a11 */ /* 0x000fc800078608ff */
[----:B------:R-:W-:-:S03]  /*3e50*/  LEA.HI.X R27, R27, c[0x0][0x1a4], R10, 0x1, P3 ;  /* 0x000069001b1b7a11 */ /* 0x000fc600018f0c0a */
.L_x_2599:
[----:B------:R-:W-:Y:S01]  /*3e60*/  IMAD.MOV.U32 R8, RZ, RZ, R24 ;  /* 0x000000ffff087224 */ /* 0x000fe200078e0018 */
[----:B------:R0:W2:Y:S01]  /*3e70*/  LDS.U16 R14, [R13] ;  /* 0x000000000d0e7984 */ /* 0x0000a20000000400 */
[----:B------:R-:W-:-:S06]  /*3e80*/  IMAD.MOV.U32 R9, RZ, RZ, R27 ;  /* 0x000000ffff097224 */ /* 0x000fcc00078e001b */
[----:B------:R-:W4:Y:S01]  /*3e90*/  LDG.E.128 R8, [R8.64] ;  /* 0x0000002408087981 */ /* 0x000f22000c1e1d00 */
[----:B------:R-:W-:Y:S02]  /*3ea0*/  IADD3 R12, R12, -0x1, RZ ;  /* 0xffffffff0c0c7810 */ /* 0x000fe40007ffe0ff */
[----:B------:R-:W-:Y:S02]  /*3eb0*/  IADD3 R24, P4, R24, 0x600, RZ ;  /* 0x0000060018187810 */ /* 0x000fe40007f9e0ff */
[----:B------:R-:W-:Y:S02]  /*3ec0*/  ISETP.NE.AND P3, PT, R12, RZ, PT ;  /* 0x000000ff0c00720c */ /* 0x000fe40003f65270 */
[----:B------:R-:W-:Y:S01]  /*3ed0*/  IADD3 R36, R36, 0x8, RZ ;  /* 0x0000000824247810 */ /* 0x000fe20007ffe0ff */
[----:B------:R-:W-:Y:S01]  /*3ee0*/  IMAD.X R27, RZ, RZ, R27, P4 ;  /* 0x000000ffff1b7224 */ /* 0x000fe200020e061b */
[----:B0-----:R-:W-:Y:S01]  /*3ef0*/  IADD3 R13, R13, 0x10, RZ ;  /* 0x000000100d0d7810 */ /* 0x001fe20007ffe0ff */
[----:B--2---:R-:W-:-:S02]  /*3f00*/  HADD2.F32 R14, -RZ, R14.H0_H0 ;  /* 0x2000000eff0e7230 */ /* 0x004fc40000004100 */
[--C-:B---34-:R-:W-:Y:S02]  /*3f10*/  HADD2.F32 R22, -RZ, R10.reuse.H0_H0 ;  /* 0x2000000aff167230 */ /* 0x118fe40000004100 */
        /* <DEDUP_REMOVED lines=16> */
.L_x_2598:
[----:B------:R-:W-:Y:S05]  /*4020*/  BSYNC B2 ;  /* 0x0000000000027941 */ /* 0x000fea0003800000 */
.L_x_2597:
[----:B------:R-:W-:Y:S05]  /*4030*/  @!P1 BRA `(.L_x_2596) ;  /* 0x000005e000009947 */ /* 0x000fea0003800000 */
[C---:B------:R-:W-:Y:S01]  /*4040*/  LEA R9, R36.reuse, UR6, 0x1 ;  /* 0x0000000624097c11 */ /* 0x040fe2000f8e08ff */
[----:B------:R-:W-:Y:S02]  /*4050*/  IMAD R8, R36, 0x60, RZ ;  /* 0x0000006024087824 */ /* 0x000fe400078e02ff */
[----:B------:R-:W-:Y:S01]  /*4060*/  IMAD.U32 R10, RZ, RZ, UR45 ;  /* 0x0000002dff0a7e24 */ /* 0x000fe2000f8e00ff */
[----:B------:R-:W-:Y:S02]  /*4070*/  IADD3 R9, R9, 0x20, RZ ;  /* 0x0000002009097810 */ /* 0x000fe40007ffe0ff */
[----:B------:R-:W-:-:S03]  /*4080*/  IADD3 R41, P1, R34, R8, RZ ;  /* 0x0000000822297210 */ /* 0x000fc60007f3e0ff */
[----:B------:R-:W-:Y:S01]  /*4090*/  IMAD R9, R10, -0x2, R9 ;  /* 0xfffffffe0a097824 */ /* 0x000fe200078e0209 */
[----:B------:R-:W-:Y:S02]  /*40a0*/  LEA R38, P3, R41, c[0x0][0x1a0], 0x1 ;  /* 0x0000680029267a11 */ /* 0x000fe400078608ff */
[----:B------:R-:W-:Y:S02]  /*40b0*/  LEA.HI.X.SX32 R8, R8, R35, 0x1, P1 ;  /* 0x0000002308087211 */ /* 0x000fe400008f0eff */
[----:B------:R-:W-:Y:S02]  /*40c0*/  IADD3 R39, R9, 0x120, RZ ;  /* 0x0000012009277810 */ /* 0x000fe40007ffe0ff */
[----:B------:R-:W-:-:S03]  /*40d0*/  LEA.HI.X R41, R41, c[0x0][0x1a4], R8, 0x1, P3 ;  /* 0x0000690029297a11 */ /* 0x000fc600018f0c08 */
.L_x_2600:
[----:B------:R-:W-:Y:S01]  /*40e0*/  IMAD.MOV.U32 R42, RZ, RZ, R38 ;  /* 0x000000ffff2a7224 */ /* 0x000fe200078e0026 */
[----:B------:R-:W0:Y:S01]  /*40f0*/  LDS.U16 R40, [R39+-0x20] ;  /* 0xffffe00027287984 */ /* 0x000e220000000400 */
[----:B------:R-:W-:-:S03]  /*4100*/  IMAD.MOV.U32 R43, RZ, RZ, R41 ;  /* 0x000000ffff2b7224 */ /* 0x000fc600078e0029 */
[----:B------:R-:W2:Y:S04]  /*4110*/  LDS.U16 R46, [R39+-0x10] ;  /* 0xfffff000272e7984 */ /* 0x000ea80000000400 */
[----:B------:R-:W4:Y:S04]  /*4120*/  LDG.E.128 R8, [R42.64] ;  /* 0x000000242a087981 */ /* 0x000f28000c1e1d00 */
[----:B---3--:R4:W3:Y:S04]  /*4130*/  LDG.E.128 R12, [R42.64+0x600] ;  /* 0x000600242a0c7981 */ /* 0x0088e8000c1e1d00 */
[----:B------:R4:W3:Y:S04]  /*4140*/  LDG.E.128 R20, [R42.64+0xc00] ;  /* 0x000c00242a147981 */ /* 0x0008e8000c1e1d00 */
[----:B------:R4:W3:Y:S01]  /*4150*/  LDG.E.128 R24, [R42.64+0x1200] ;  /* 0x001200242a187981 */ /* 0x0008e2000c1e1d00 */
[----:B------:R-:W-:-:S02]  /*4160*/  IADD3 R38, P1, R42, 0x1800, RZ ;  /* 0x000018002a267810 */ /* 0x000fc40007f3e0ff */
[----:B------:R-:W-:Y:S01]  /*4170*/  IADD3 R36, R36, 0x20, RZ ;  /* 0x0000002024247810 */ /* 0x000fe20007ffe0ff */
[----:B------:R-:W1:Y:S02]  /*4180*/  LDS.U16 R47, [R39] ;  /* 0x00000000272f7984 */ /* 0x000e640000000400 */
[----:B------:R-:W-:Y:S01]  /*4190*/  IMAD.X R41, RZ, RZ, R43, P1 ;  /* 0x000000ffff297224 */ /* 0x000fe200008e062b */
[----:B------:R-:W-:Y:S01]  /*41a0*/  ISETP.GE.AND P1, PT, R36, R37, PT ;  /* 0x000000252400720c */ /* 0x000fe20003f26270 */
[----:B------:R0:W3:Y:S02]  /*41b0*/  LDS.U16 R48, [R39+0x10] ;  /* 0x0000100027307984 */ /* 0x0000e40000000400 */
[----:B0-----:R-:W-:Y:S01]  /*41c0*/  IADD3 R39, R39, 0x40, RZ ;  /* 0x0000004027277810 */ /* 0x001fe20007ffe0ff */
[----:B------:R-:W-:Y:S02]  /*41d0*/  HADD2.F32 R40, -RZ, R40.H0_H0 ;  /* 0x20000028ff287230 */ /* 0x000fe40000004100 */
[----:B--2---:R-:W-:-:S02]  /*41e0*/  HADD2.F32 R46, -RZ, R46.H0_H0 ;  /* 0x2000002eff2e7230 */ /* 0x004fc40000004100 */
[----:B-1----:R-:W-:Y:S02]  /*41f0*/  HADD2.F32 R47, -RZ, R47.H0_H0 ;  /* 0x2000002fff2f7230 */ /* 0x002fe40000004100 */
[----:B----4-:R-:W-:Y:S02]  /*4200*/  HADD2.F32 R42, -RZ, R10.H0_H0 ;  /* 0x2000000aff2a7230 */ /* 0x010fe40000004100 */
        /* <DEDUP_REMOVED lines=13> */
[--C-:B---3--:R-:W-:Y:S01]  /*42e0*/  HADD2.F32 R19, -RZ, R13.reuse.H0_H0 ;  /* 0x2000000dff137230 */ /* 0x108fe20000004100 */
[C---:B------:R-:W-:Y:S01]  /*42f0*/  FFMA.FTZ R10, R40.reuse, R10, R3 ;  /* 0x0000000a280a7223 */ /* 0x040fe20000010003 */
[----:B------:R-:W-:Y:S01]  /*4300*/  HADD2.F32 R13, -RZ, R13.H1_H1 ;  /* 0x3000000dff0d7230 */ /* 0x000fe20000004100 */
[----:B------:R-:W-:Y:S01]  /*4310*/  FFMA.FTZ R11, R40, R11, R2 ;  /* 0x0000000b280b7223 */ /* 0x000fe20000010002 */
[--C-:B------:R-:W-:Y:S01]  /*4320*/  HADD2.F32 R3, -RZ, R12.reuse.H0_H0 ;  /* 0x2000000cff037230 */ /* 0x100fe20000004100 */
        /* <DEDUP_REMOVED lines=13> */
[--C-:B------:R-:W-:Y:S01]  /*4400*/  HADD2.F32 R13, -RZ, R21.reuse.H0_H0 ;  /* 0x20000015ff0d7230 */ /* 0x100fe20000004100 */
[----:B------:R-:W-:Y:S01]  /*4410*/  FFMA.FTZ R14, R46, R14, R43 ;  /* 0x0000000e2e0e7223 */ /* 0x000fe2000001002b */
        /* <DEDUP_REMOVED lines=16> */
[----:B------:R-:W-:-:S02]  /*4520*/  HADD2.F32 R18, -RZ, R26.H0_H0 ;  /* 0x2000001aff127230 */ /* 0x000fc40000004100 */
        /* <DEDUP_REMOVED lines=15> */
.L_x_2596:
[----:B------:R-:W-:Y:S05]  /*4620*/  BSYNC B1 ;  /* 0x0000000000017941 */ /* 0x000fea0003800000 */
.L_x_2595:
[----:B------:R-:W-:-:S13]  /*4630*/  ISETP.GE.AND P1, PT, R32, UR43, PT ;  /* 0x0000002b20007c0c */ /* 0x000fda000bf26270 */
[----:B------:R-:W-:Y:S05]  /*4640*/  @P1 BRA `(.L_x_2594) ;  /* 0x00000ab000001947 */ /* 0x000fea0003800000 */
[----:B------:R-:W-:Y:S01]  /*4650*/  IMAD.U32 R9, RZ, RZ, UR45 ;  /* 0x0000002dff097e24 */ /* 0x000fe2000f8e00ff */
[----:B------:R-:W-:Y:S01]  /*4660*/  LOP3.LUT R8, RZ, R31, RZ, 0x33, !PT ;  /* 0x0000001fff087212 */ /* 0x000fe200078e33ff */
[----:B------:R-:W-:Y:S03]  /*4670*/  BSSY B1, `(.L_x_2601) ;  /* 0x0000038000017945 */ /* 0x000fe60003800000 */
[----:B---3--:R-:W-:-:S04]  /*4680*/  IADD3 R22, -R9, UR43, R8 ;  /* 0x0000002b09167c10 */ /* 0x008fc8000fffe108 */
        /* <DEDUP_REMOVED lines=32> */
[----:B------:R-:W2:Y:S01]  /*4890*/  LDG.E.128 R8, [R8.64] ;  /* 0x0000002408087981 */ /* 0x000ea2000c1e1d00 */
[----:B------:R-:W-:-:S05]  /*48a0*/  LEA R24, R31, UR6, 0x1 ;  /* 0x000000061f187c11 */ /* 0x000fca000f8e08ff */
[----:B------:R-:W0:Y:S02]  /*48b0*/  LDS.U16 R12, [R24+0x120] ;  /* 0x00012000180c7984 */ /* 0x000e240000000400 */
        /* <DEDUP_REMOVED lines=17> */
.L_x_2604:
[----:B------:R-:W-:Y:S05]  /*49d0*/  BSYNC B2 ;  /* 0x0000000000027941 */ /* 0x000fea0003800000 */
.L_x_2603:
[----:B------:R-:W-:Y:S02]  /*49e0*/  IADD3 R32, R32, 0x8, RZ ;  /* 0x0000000820207810 */ /* 0x000fe40007ffe0ff */
.L_x_2602:
[----:B------:R-:W-:Y:S05]  /*49f0*/  BSYNC B1 ;  /* 0x0000000000017941 */ /* 0x000fea0003800000 */
.L_x_2601:
[----:B------:R-:W-:-:S13]  /*4a00*/  LOP3.LUT P1, RZ, R22, 0xfffffff8, RZ, 0xc0, !PT ;  /* 0xfffffff816ff7812 */ /* 0x000fda000782c0ff */
[----:B------:R-:W-:Y:S05]  /*4a10*/  @!P1 BRA `(.L_x_2594) ;  /* 0x000006e000009947 */ /* 0x000fea0003800000 */
[----:B------:R-:W-:Y:S01]  /*4a20*/  LEA R13, R32, UR6, 0x1 ;  /* 0x00000006200d7c11 */ /* 0x000fe2000f8e08ff */
[----:B------:R-:W-:Y:S02]  /*4a30*/  IMAD.U32 R8, RZ, RZ, UR45 ;  /* 0x0000002dff087e24 */ /* 0x000fe4000f8e00ff */
[----:B------:R-:W-:Y:S02]  /*4a40*/  IMAD.MOV.U32 R12, RZ, RZ, RZ ;  /* 0x000000ffff0c7224 */ /* 0x000fe400078e00ff */
[----:B------:R-:W-:Y:S02]  /*4a50*/  IMAD R13, R8, -0x2, R13 ;  /* 0xfffffffe080d7824 */ /* 0x000fe400078e020d */
.L_x_2609:
        /* <DEDUP_REMOVED lines=52> */
.L_x_2606:
[----:B------:R-:W-:Y:S05]  /*4da0*/  BSYNC B1 ;  /* 0x0000000000017941 */ /* 0x000fea0003800000 */
.L_x_2605:
        /* <DEDUP_REMOVED lines=48> */
.L_x_2608:
[----:B------:R-:W-:Y:S05]  /*50b0*/  BSYNC B1 ;  /* 0x0000000000017941 */ /* 0x000fea0003800000 */
.L_x_2607:
[----:B------:R-:W-:Y:S02]  /*50c0*/  IADD3 R32, R32, 0x10, RZ ;  /* 0x0000001020207810 */ /* 0x000fe40007ffe0ff */
[----:B------:R-:W-:Y:S02]  /*50d0*/  IADD3 R12, R12, 0x20, RZ ;  /* 0x000000200c0c7810 */ /* 0x000fe40007ffe0ff */
[----:B------:R-:W-:-:S13]  /*50e0*/  ISETP.GE.AND P1, PT, R32, UR43, PT ;  /* 0x0000002b20007c0c */ /* 0x000fda000bf26270 */
[----:B------:R-:W-:Y:S05]  /*50f0*/  @!P1 BRA `(.L_x_2609) ;  /* 0xfffff96000009947 */ /* 0x000fea000383ffff */
.L_x_2594:
[----:B0-----:R-:W-:Y:S05]  /*5100*/  BSYNC B0 ;  /* 0x0000000000007941 */ /* 0x001fea0003800000 */
.L_x_2593:
[----:B------:R-:W-:Y:S01]  /*5110*/  BSSY B0, `(.L_x_2610) ;  /* 0x000005c000007945 */ /* 0x000fe20003800000 */
[----:B------:R-:W-:Y:S05]  /*5120*/  @P2 BRA `(.L_x_2611) ;  /* 0x000005a000002947 */ /* 0x000fea0003800000 */
[----:B------:R-:W-:Y:S01]  /*5130*/  ULDC.64 UR8, c[0x0][0x240] ;  /* 0x0000900000087ab9 */ /* 0x000fe20000000a00 */
[----:B------:R-:W-:Y:S01]  /*5140*/  IMAD.MOV.U32 R13, RZ, RZ, 0x2 ;  /* 0x00000002ff0d7424 */ /* 0x000fe200078e00ff */
[----:B------:R-:W-:Y:S02]  /*5150*/  UISETP.NE.U32.AND UP0, UPT, URZ, UR8, UPT ;  /* 0x000000083f00728c */ /* 0x000fe4000bf05070 */
[----:B------:R-:W-:Y:S02]  /*5160*/  ULDC UR7, c[0x0][0x1d8] ;  /* 0x0000760000077ab9 */ /* 0x000fe40000000800 */
[----:B------:R-:W-:-:S06]  /*5170*/  UISETP.NE.AND.EX UP0, UPT, URZ, UR9, UPT, UP0 ;  /* 0x000000093f00728c */ /* 0x000fcc000bf05300 */
[----:B------:R-:W-:-:S13]  /*5180*/  PLOP3.LUT P3, PT, PT, PT, UP0, 0x80, 0x0 ;  /* 0x000000000000781c */ /* 0x000fda0003f6f008 */
[----:B------:R-:W0:Y:S02]  /*5190*/  @P3 S2R R14, SR_CTAID.X ;  /* 0x00000000000e3919 */ /* 0x000e240000002500 */
[----:B0-----:R-:W0:Y:S01]  /*51a0*/  @P3 R2UR UR5, R14 ;  /* 0x000000000e0533c2 */ /* 0x001e2200000e0000 */
[----:B------:R-:W-:Y:S02]  /*51b0*/  ISETP.NE.AND P2, PT, R13, c[0x0][0x258], PT ;  /* 0x000096000d007a0c */ /* 0x000fe40003f45270 */
[----:B---3--:R-:W-:Y:S01]  /*51c0*/  IADD3 R22, R0, UR44, RZ ;  /* 0x0000002c00167c10 */ /* 0x008fe2000fffe0ff */
        /* <DEDUP_REMOVED lines=26> */
[----:B------:R-:W-:Y:S01]  /*5370*/  I2F.S8 R23, R35 ;  /* 0x0000002300177306 */ /* 0x000fe20000001400 */
[----:B------:R-:W-:Y:S02]  /*5380*/  PRMT R12, R34, 0x9910, RZ ;  /* 0x00009910220c7816 */ /* 0x000fe400000000ff */
[----:B---3--:R-:W-:Y:S02]  /*5390*/  PRMT R14, R35, 0x9910, RZ ;  /* 0x00009910230e7816 */ /* 0x008fe400000000ff */
[----:B------:R-:W-:Y:S02]  /*53a0*/  PRMT R13, R26, 0x9910, RZ ;  /* 0x000099101a0d7816 */ /* 0x000fe400000000ff */
[--C-:B------:R-:W-:Y:S01]  /*53b0*/  SHF.R.S32.HI R25, RZ, 0x18, R35.reuse ;  /* 0x00000018ff197819 */ /* 0x100fe20000011423 */
[----:B------:R-:W4:Y:S01]  /*53c0*/  I2F.S8 R16, R34 ;  /* 0x0000002200107306 */ /* 0x000f220000001400 */
[----:B------:R-:W-:-:S02]  /*53d0*/  SHF.R.U32.HI R24, RZ, 0x10, R35 ;  /* 0x00000010ff187819 */ /* 0x000fc40000011623 */
[----:B------:R-:W-:Y:S02]  /*53e0*/  SHF.R.S32.HI R12, RZ, 0x8, R12 ;  /* 0x00000008ff0c7819 */ /* 0x000fe4000001140c */
[----:B------:R-:W-:Y:S02]  /*53f0*/  SHF.R.S32.HI R14, RZ, 0x8, R14 ;  /* 0x00000008ff0e7819 */ /* 0x000fe4000001140e */
[----:B------:R-:W-:Y:S01]  /*5400*/  SHF.R.S32.HI R13, RZ, 0x8, R13 ;  /* 0x00000008ff0d7819 */ /* 0x000fe2000001140d */
[----:B------:R-:W2:Y:S08]  /*5410*/  I2F.S16 R25, R25 ;  /* 0x0000001900197306 */ /* 0x000eb00000101400 */
[----:B------:R-:W3:Y:S01]  /*5420*/  I2F.S8 R24, R24 ;  /* 0x0000001800187306 */ /* 0x000ee20000001400 */
[----:B----4-:R-:W-:-:S07]  /*5430*/  FMUL.FTZ R16, R16, R15 ;  /* 0x0000000f10107220 */ /* 0x010fce0000410000 */
[----:B------:R4:W1:Y:S01]  /*5440*/  I2F.S8 R22, R26 ;  /* 0x0000001a00167306 */ /* 0x0008620000001400 */
[----:B--2---:R-:W-:-:S07]  /*5450*/  FMUL.FTZ R35, R25, R15 ;  /* 0x0000000f19237220 */ /* 0x004fce0000410000 */
[----:B------:R-:W2:Y:S01]  /*5460*/  I2F.S16 R12, R12 ;  /* 0x0000000c000c7306 */ /* 0x000ea20000101400 */
[-C--:B----4-:R-:W-:Y:S02]  /*5470*/  FMUL.FTZ R26, R23, R15.reuse ;  /* 0x0000000f171a7220 */ /* 0x090fe40000410000 */
[----:B---3--:R-:W-:-:S05]  /*5480*/  FMUL.FTZ R24, R24, R15 ;  /* 0x0000000f18187220 */ /* 0x008fca0000410000 */
[----:B------:R-:W3:Y:S01]  /*5490*/  I2F.S16 R14, R14 ;  /* 0x0000000e000e7306 */ /* 0x000ee20000101400 */
[----:B-1----:R-:W-:-:S07]  /*54a0*/  FMUL.FTZ R22, R22, R15 ;  /* 0x0000000f16167220 */ /* 0x002fce0000410000 */
[----:B------:R-:W1:Y:S01]  /*54b0*/  I2F.S16 R13, R13 ;  /* 0x0000000d000d7306 */ /* 0x000e620000101400 */
[----:B--2---:R-:W-:-:S05]  /*54c0*/  FMUL.FTZ R23, R12, R15 ;  /* 0x0000000f0c177220 */ /* 0x004fca0000410000 */
[----:B------:R-:W-:Y:S01]  /*54d0*/  F2FP.PACK_AB R12, R23, R16 ;  /* 0x00000010170c723e */ /* 0x000fe200000000ff */
[----:B---3--:R-:W-:-:S05]  /*54e0*/  FMUL.FTZ R27, R14, R15 ;  /* 0x0000000f0e1b7220 */ /* 0x008fca0000410000 */
[----:B------:R-:W-:Y:S01]  /*54f0*/  F2FP.PACK_AB R14, R27, R26 ;  /* 0x0000001a1b0e723e */ /* 0x000fe200000000ff */
[----:B-1----:R-:W-:Y:S01]  /*5500*/  FMUL.FTZ R25, R13, R15 ;  /* 0x0000000f0d197220 */ /* 0x002fe20000410000 */
[----:B------:R-:W-:-:S04]  /*5510*/  F2FP.PACK_AB R15, R35, R24 ;  /* 0x00000018230f723e */ /* 0x000fc800000000ff */
[----:B------:R-:W-:-:S04]  /*5520*/  F2FP.PACK_AB R13, R25, R22 ;  /* 0x00000016190d723e */ /* 0x000fc800000000ff */
.L_x_2612:
        /* <DEDUP_REMOVED lines=26> */
.L_x_2611:
[----:B0-----:R-:W-:Y:S05]  /*56d0*/  BSYNC B0 ;  /* 0x0000000000007941 */ /* 0x001fea0003800000 */
.L_x_2610:
[----:B------:R-:W-:Y:S06]  /*56e0*/  BAR.SYNC.DEFER_BLOCKING 0x0 ;  /* 0x0000000000007b1d */ /* 0x000fec0000010000 */
[----:B------:R-:W-:Y:S05]  /*56f0*/  @P0 BRA `(.L_x_2613) ;  /* 0x0000064000000947 */ /* 0x000fea0003800000 */
[----:B-----5:R-:W-:Y:S01]  /*5700*/  LOP3.LUT R4, R17, 0xffffffc0, RZ, 0xc0, !PT ;  /* 0xffffffc011047812 */ /* 0x020fe200078ec0ff */
        /* <DEDUP_REMOVED lines=16> */
.L_x_2614:
        /* <DEDUP_REMOVED lines=21> */
.L_x_2616:
[----:B------:R-:W-:Y:S05]  /*5960*/  BSYNC B0 ;  /* 0x0000000000007941 */ /* 0x000fea0003800000 */
.L_x_2615:
        /* <DEDUP_REMOVED lines=8> */
.L_x_2618:
[----:B------:R-:W-:Y:S05]  /*59f0*/  BSYNC B0 ;  /* 0x0000000000007941 */ /* 0x000fea0003800000 */
.L_x_2617:
        /* <DEDUP_REMOVED lines=20> */
.L_x_2620:
[----:B------:R-:W-:Y:S05]  /*5b40*/  BSYNC B0 ;  /* 0x0000000000007941 */ /* 0x000fea0003800000 */
.L_x_2619:
        /* <DEDUP_REMOVED lines=8> */
.L_x_2622:
[----:B------:R-:W-:Y:S05]  /*5bd0*/  BSYNC B0 ;  /* 0x0000000000007941 */ /* 0x000fea0003800000 */
.L_x_2621:
        /* <DEDUP_REMOVED lines=20> */
.L_x_2624:
[----:B------:R-:W-:Y:S05]  /*5d20*/  BSYNC B0 ;  /* 0x0000000000007941 */ /* 0x000fea0003800000 */
.L_x_2623:
[----:B------:R-:W-:Y:S06]  /*5d30*/  BAR.SYNC.DEFER_BLOCKING 0x0 ;  /* 0x0000000000007b1d */ /* 0x000fec0000010000 */
.L_x_2613:
[----:B------:R-:W-:-:S04]  /*5d40*/  IADD3 R17, R17, 0xf, RZ ;  /* 0x0000000f11117810 */ /* 0x000fc80007ffe0ff */
[----:B------:R-:W-:-:S13]  /*5d50*/  ISETP.GT.U32.OR P0, PT, R17, 0x1e, P0 ;  /* 0x0000001e1100780c */ /* 0x000fda0000704470 */
[----:B------:R-:W-:Y:S05]  /*5d60*/  @P0 EXIT ;  /* 0x000000000000094d */ /* 0x000fea0003800000 */
[----:B0----5:R-:W-:-:S05]  /*5d70*/  IMAD.MOV.U32 R5, RZ, RZ, 0x2 ;  /* 0x00000002ff057424 */ /* 0x021fca00078e00ff */
[----:B------:R-:W-:-:S13]  /*5d80*/  ISETP.NE.AND P0, PT, R5, c[0x0][0x258], PT ;  /* 0x0000960005007a0c */ /* 0x000fda0003f05270 */
[----:B------:R-:W-:Y:S05]  /*5d90*/  @!P0 BRA `(.L_x_2625) ;  /* 0x000000c000008947 */ /* 0x000fea0003800000 */
[----:B------:R-:W-:Y:S01]  /*5da0*/  IMAD.U32 R7, RZ, RZ, UR42 ;  /* 0x0000002aff077e24 */ /* 0x000fe2000f8e00ff */
        /* <DEDUP_REMOVED lines=11> */
.L_x_2625:
[----:B------:R-:W-:Y:S02]  /*5e60*/  IMAD.MOV.U32 R4, RZ, RZ, c[0x0][0x250] ;  /* 0x00009400ff047624 */ /* 0x000fe400078e00ff */
[----:B------:R-:W-:-:S05]  /*5e70*/  IMAD.MOV.U32 R5, RZ, RZ, c[0x0][0x254] ;  /* 0x00009500ff057624 */ /* 0x000fca00078e00ff */
[----:B------:R-:W2:Y:S01]  /*5e80*/  LDG.E R4, [R4.64] ;  /* 0x0000002404047981 */ /* 0x000ea2000c1e1900 */
[----:B------:R-:W-:Y:S02]  /*5e90*/  IMAD.U32 R11, RZ, RZ, UR42 ;  /* 0x0000002aff0b7e24 */ /* 0x000fe4000f8e00ff */
        /* <DEDUP_REMOVED lines=14> */
[----:B--2---:R-:W-:Y:S02]  /*5f80*/  PRMT R6, R29, 0x8880, RZ ;  /* 0x000088801d067816 */ /* 0x004fe400000000ff */
[----:B------:R-:W-:Y:S02]  /*5f90*/  LOP3.LUT R10, R5, 0xff, RZ, 0xc0, !PT ;  /* 0x000000ff050a7812 */ /* 0x000fe400078ec0ff */
[----:B------:R-:W-:Y:S02]  /*5fa0*/  PRMT R6, R6, 0x7710, RZ ;  /* 0x0000771006067816 */ /* 0x000fe400000000ff */
[----:B------:R-:W-:Y:S01]  /*5fb0*/  SHF.L.U64.HI R9, R10, 0x8, RZ ;  /* 0x000000080a097819 */ /* 0x000fe200000102ff */
[----:B------:R-:W2:Y:S01]  /*5fc0*/  F2I.S8.NTZ R18, R18 ;  /* 0x0000001200127305 */ /* 0x000ea20000202100 */
[----:B----4-:R-:W-:Y:S02]  /*5fd0*/  PRMT R7, R28, 0x8880, RZ ;  /* 0x000088801c077816 */ /* 0x010fe400000000ff */
[----:B------:R-:W-:-:S02]  /*5fe0*/  LOP3.LUT R8, R6, 0xff, RZ, 0xc0, !PT ;  /* 0x000000ff06087812 */ /* 0x000fc400078ec0ff */
[----:B------:R-:W-:Y:S02]  /*5ff0*/  PRMT R7, R7, 0x7710, RZ ;  /* 0x0000771007077816 */ /* 0x000fe400000000ff */
[----:B------:R-:W-:Y:S01]  /*6000*/  SHF.L.U64.HI R5, R8, 0x10, RZ ;  /* 0x0000001008057819 */ /* 0x000fe200000102ff */
[----:B------:R-:W4:Y:S01]  /*6010*/  F2I.S8.NTZ R33, R33 ;  /* 0x0000002100217305 */ /* 0x000f220000202100 */
[----:B------:R-:W-:Y:S02]  /*6020*/  LOP3.LUT R7, R7, 0xff, RZ, 0xc0, !PT ;  /* 0x000000ff07077812 */ /* 0x000fe400078ec0ff */
[----:B0-----:R-:W-:Y:S02]  /*6030*/  PRMT R19, R19, 0x8880, RZ ;  /* 0x0000888013137816 */ /* 0x001fe400000000ff */
[----:B------:R-:W-:Y:S02]  /*6040*/  SHF.L.U64.HI R6, R7, 0x18, RZ ;  /* 0x0000001807067819 */ /* 0x000fe400000102ff */
[----:B------:R-:W-:Y:S01]  /*6050*/  PRMT R4, R19, 0x7710, RZ ;  /* 0x0000771013047816 */ /* 0x000fe200000000ff */
[----:B------:R-:W0:Y:S01]  /*6060*/  F2I.S8.NTZ R3, R3 ;  /* 0x0000000300037305 */ /* 0x000e220000202100 */
[----:B--2---:R-:W-:-:S02]  /*6070*/  PRMT R18, R18, 0x8880, RZ ;  /* 0x0000888012127816 */ /* 0x004fc400000000ff */
[----:B------:R-:W-:Y:S02]  /*6080*/  LOP3.LUT R6, R6, R5, R9, 0xfe, !PT ;  /* 0x0000000506067212 */ /* 0x000fe400078efe09 */
[----:B------:R-:W-:Y:S02]  /*6090*/  LOP3.LUT R5, R4, 0xff, RZ, 0xc0, !PT ;  /* 0x000000ff04057812 */ /* 0x000fe400078ec0ff */
[----:B------:R-:W-:Y:S01]  /*60a0*/  PRMT R4, R18, 0x7710, RZ ;  /* 0x0000771012047816 */ /* 0x000fe200000000ff */
[----:B------:R-:W2:Y:S01]  /*60b0*/  F2I.S8.NTZ R2, R2 ;  /* 0x0000000200027305 */ /* 0x000ea20000202100 */
[----:B----4-:R-:W-:Y:S02]  /*60c0*/  PRMT R33, R33, 0x8880, RZ ;  /* 0x0000888021217816 */ /* 0x010fe400000000ff */
[----:B------:R-:W-:Y:S01]  /*60d0*/  LOP3.LUT R5, R5, 0xffffff00, R6, 0xf8, !PT ;  /* 0xffffff0005057812 */ /* 0x000fe200078ef806 */
[----:B------:R-:W-:Y:S01]  /*60e0*/  IMAD R6, R11, 0x60, R0 ;  /* 0x000000600b067824 */ /* 0x000fe200078e0200 */
[----:B------:R-:W-:-:S02]  /*60f0*/  PRMT R4, R4, 0x7604, RZ ;  /* 0x0000760404047816 */ /* 0x000fc400000000ff */
[----:B0-----:R-:W-:Y:S02]  /*6100*/  PRMT R9, R3, 0x8880, RZ ;  /* 0x0000888003097816 */ /* 0x001fe400000000ff */
[----:B------:R-:W-:Y:S02]  /*6110*/  PRMT R3, R33, 0x7710, RZ ;  /* 0x0000771021037816 */ /* 0x000fe400000000ff */
[----:B------:R-:W-:Y:S02]  /*6120*/  PRMT R0, R9, 0x7710, RZ ;  /* 0x0000771009007816 */ /* 0x000fe400000000ff */
[----:B------:R-:W-:Y:S02]  /*6130*/  PRMT R9, R3, 0x6540, R10 ;  /* 0x0000654003097816 */ /* 0x000fe4000000000a */
[----:B------:R-:W-:Y:S01]  /*6140*/  LOP3.LUT R3, R4, 0xffff00ff, R5, 0xf8, !PT ;  /* 0xffff00ff04037812 */ /* 0x000fe200078ef805 */
[----:B------:R-:W-:Y:S01]  /*6150*/  IMAD.U32 R4, R8, 0x10000, RZ ;  /* 0x0001000008047824 */ /* 0x000fe200078e00ff */
[----:B------:R-:W-:-:S02]  /*6160*/  PRMT R0, R0, 0x7054, RZ ;  /* 0x0000705400007816 */ /* 0x000fc400000000ff */
[----:B--2---:R-:W-:Y:S02]  /*6170*/  PRMT R5, R2, 0x8880, RZ ;  /* 0x0000888002057816 */ /* 0x004fe400000000ff */
        /* <DEDUP_REMOVED lines=9> */
.L_x_2572:
[----:B------:R-:W-:Y:S01]  /*6210*/  IMAD.MOV.U32 R78, RZ, RZ, R9 ;  /* 0x000000ffff4e7224 */ /* 0x000fe200078e0009 */
[----:B------:R-:W-:Y:S01]  /*6220*/  MOV R76, 0x6270 ;  /* 0x00006270004c7802 */ /* 0x000fe20000000f00 */
[----:B------:R-:W-:Y:S02]  /*6230*/  IMAD.MOV.U32 R79, RZ, RZ, 0x10 ;  /* 0x00000010ff4f7424 */ /* 0x000fe400078e00ff */
[----:B------:R-:W-:Y:S02]  /*6240*/  IMAD.MOV.U32 R80, RZ, RZ, 0x1f ;  /* 0x0000001fff507424 */ /* 0x000fe400078e00ff */
[----:B------:R-:W-:Y:S02]  /*6250*/  IMAD.MOV.U32 R81, RZ, RZ, -0x1 ;  /* 0xffffffffff517424 */ /* 0x000fe400078e00ff */
[----:B-1----:R-:W-:Y:S05]  /*6260*/  CALL.REL.NOINC `($__internal_16_$__cuda_sm70_shflsync_bfly_p) ;  /* 0x0000045000007944 */ /* 0x002fea0003c00000 */
[----:B-1----:R-:W-:Y:S01]  /*6270*/  IMAD.MOV.U32 R0, RZ, RZ, R78 ;  /* 0x000000ffff007224 */ /* 0x002fe200078e004e */
[----:B0-----:R-:W-:Y:S05]  /*6280*/  BRA `(.L_x_2626) ;  /* 0xffffbab000007947 */ /* 0x001fea000383ffff */
.L_x_2573:
[----:B------:R-:W-:Y:S01]  /*6290*/  IMAD.MOV.U32 R78, RZ, RZ, R9 ;  /* 0x000000ffff4e7224 */ /* 0x000fe200078e0009 */
[----:B------:R-:W-:Y:S01]  /*62a0*/  MOV R76, 0x62f0 ;  /* 0x000062f0004c7802 */ /* 0x000fe20000000f00 */
[----:B------:R-:W-:-:S02]  /*62b0*/  IMAD.MOV.U32 R79, RZ, RZ, 0x8 ;  /* 0x00000008ff4f7424 */ /* 0x000fc400078e00ff */
[----:B------:R-:W-:Y:S02]  /*62c0*/  IMAD.MOV.U32 R80, RZ, RZ, 0x1f ;  /* 0x0000001fff507424 */ /* 0x000fe400078e00ff */
[----:B------:R-:W-:Y:S02]  /*62d0*/  IMAD.MOV.U32 R81, RZ, RZ, -0x1 ;  /* 0xffffffffff517424 */ /* 0x000fe400078e00ff */
[----:B-1----:R-:W-:Y:S05]  /*62e0*/  CALL.REL.NOINC `($__internal_16_$__cuda_sm70_shflsync_bfly_p) ;  /* 0x000003d000007944 */ /* 0x002fea0003c00000 */
[----:B-1----:R-:W-:Y:S01]  /*62f0*/  FADD.FTZ R9, R9, R78 ;  /* 0x0000004e09097221 */ /* 0x002fe20000010000 */
[----:B------:R-:W-:Y:S01]  /*6300*/  MOV R76, 0x6360 ;  /* 0x00006360004c7802 */ /* 0x000fe20000000f00 */
[----:B0-----:R-:W-:Y:S02]  /*6310*/  IMAD.MOV.U32 R79, RZ, RZ, 0x4 ;  /* 0x00000004ff4f7424 */ /* 0x001fe400078e00ff */
[----:B------:R-:W-:Y:S02]  /*6320*/  IMAD.MOV.U32 R80, RZ, RZ, 0x1f ;  /* 0x0000001fff507424 */ /* 0x000fe400078e00ff */
[----:B------:R-:W-:Y:S02]  /*6330*/  IMAD.MOV.U32 R81, RZ, RZ, -0x1 ;  /* 0xffffffffff517424 */ /* 0x000fe400078e00ff */
[----:B------:R-:W-:-:S02]  /*6340*/  IMAD.MOV.U32 R78, RZ, RZ, R9 ;  /* 0x000000ffff4e7224 */ /* 0x000fc400078e0009 */
[----:B------:R-:W-:Y:S05]  /*6350*/  CALL.REL.NOINC `($__internal_16_$__cuda_sm70_shflsync_bfly_p) ;  /* 0x0000036000007944 */ /* 0x000fea0003c00000 */
[----:B-1----:R-:W-:Y:S01]  /*6360*/  FADD.FTZ R9, R9, R78 ;  /* 0x0000004e09097221 */ /* 0x002fe20000010000 */
[----:B------:R-:W-:Y:S01]  /*6370*/  MOV R76, 0x63d0 ;  /* 0x000063d0004c7802 */ /* 0x000fe20000000f00 */
[----:B0-----:R-:W-:-:S02]  /*6380*/  IMAD.MOV.U32 R79, RZ, RZ, 0x2 ;  /* 0x00000002ff4f7424 */ /* 0x001fc400078e00ff */
[----:B------:R-:W-:Y:S02]  /*6390*/  IMAD.MOV.U32 R80, RZ, RZ, 0x1f ;  /* 0x0000001fff507424 */ /* 0x000fe400078e00ff */
[----:B------:R-:W-:Y:S02]  /*63a0*/  IMAD.MOV.U32 R81, RZ, RZ, -0x1 ;  /* 0xffffffffff517424 */ /* 0x000fe400078e00ff */
[----:B------:R-:W-:Y:S02]  /*63b0*/  IMAD.MOV.U32 R78, RZ, RZ, R9 ;  /* 0x000000ffff4e7224 */ /* 0x000fe400078e0009 */
[----:B------:R-:W-:Y:S05]  /*63c0*/  CALL.REL.NOINC `($__internal_16_$__cuda_sm70_shflsync_bfly_p) ;  /* 0x000002f000007944 */ /* 0x000fea0003c00000 */
[----:B-1----:R-:W-:Y:S01]  /*63d0*/  FADD.FTZ R2, R9, R78 ;  /* 0x0000004e09027221 */ /* 0x002fe20000010000 */
[----:B------:R-:W-:Y:S01]  /*63e0*/  MOV R76, 0x6440 ;  /* 0x00006440004c7802 */ /* 0x000fe20000000f00 */
[----:B0-----:R-:W-:Y:S02]  /*63f0*/  IMAD.MOV.U32 R79, RZ, RZ, 0x1 ;  /* 0x00000001ff4f7424 */ /* 0x001fe400078e00ff */
[----:B------:R-:W-:Y:S02]  /*6400*/  IMAD.MOV.U32 R80, RZ, RZ, 0x1f ;  /* 0x0000001fff507424 */ /* 0x000fe400078e00ff */
[----:B------:R-:W-:-:S02]  /*6410*/  IMAD.MOV.U32 R81, RZ, RZ, -0x1 ;  /* 0xffffffffff517424 */ /* 0x000fc400078e00ff */
[----:B------:R-:W-:Y:S02]  /*6420*/  IMAD.MOV.U32 R78, RZ, RZ, R2 ;  /* 0x000000ffff4e7224 */ /* 0x000fe400078e0002 */
[----:B------:R-:W-:Y:S05]  /*6430*/  CALL.REL.NOINC `($__internal_16_$__cuda_sm70_shflsync_bfly_p) ;  /* 0x0000028000007944 */ /* 0x000fea0003c00000 */
[----:B-1----:R-:W-:Y:S01]  /*6440*/  IMAD.MOV.U32 R5, RZ, RZ, R78 ;  /* 0x000000ffff057224 */ /* 0x002fe200078e004e */
[----:B0-----:R-:W-:Y:S05]  /*6450*/  BRA `(.L_x_2627) ;  /* 0xffffb97000007947 */ /* 0x001fea000383ffff */
.L_x_2578:
[----:B------:R-:W-:Y:S01]  /*6460*/  IMAD.MOV.U32 R78, RZ, RZ, R83 ;  /* 0x000000ffff4e7224 */ /* 0x000fe200078e0053 */
[----:B------:R-:W-:Y:S01]  /*6470*/  MOV R76, 0x64c0 ;  /* 0x000064c0004c7802 */ /* 0x000fe20000000f00 */
[----:B------:R-:W-:Y:S02]  /*6480*/  IMAD.MOV.U32 R79, RZ, RZ, 0x1 ;  /* 0x00000001ff4f7424 */ /* 0x000fe400078e00ff */
[----:B------:R-:W-:Y:S02]  /*6490*/  IMAD.MOV.U32 R80, RZ, RZ, 0x1f ;  /* 0x0000001fff507424 */ /* 0x000fe400078e00ff */
[----:B------:R-:W-:Y:S02]  /*64a0*/  IMAD.MOV.U32 R81, RZ, RZ, -0x1 ;  /* 0xffffffffff517424 */ /* 0x000fe400078e00ff */
[----:B------:R-:W-:Y:S05]  /*64b0*/  CALL.REL.NOINC `($__internal_16_$__cuda_sm70_shflsync_bfly_p) ;  /* 0x0000020000007944 */ /* 0x000fea0003c00000 */
[----:B-1----:R-:W-:Y:S01]  /*64c0*/  IMAD.MOV.U32 R76, RZ, RZ, R78 ;  /* 0x000000ffff4c7224 */ /* 0x002fe200078e004e */
[----:B0-----:R-:W-:Y:S05]  /*64d0*/  BRA `(.L_x_2628) ;  /* 0xffffcbc000007947 */ /* 0x001fea000383ffff */
.L_x_2582:
[----:B------:R-:W-:Y:S01]  /*64e0*/  IMAD.MOV.U32 R78, RZ, RZ, R0 ;  /* 0x000000ffff4e7224 */ /* 0x000fe200078e0000 */
[----:B------:R-:W-:Y:S01]  /*64f0*/  MOV R76, 0x6540 ;  /* 0x00006540004c7802 */ /* 0x000fe20000000f00 */
[----:B------:R-:W-:-:S02]  /*6500*/  IMAD.MOV.U32 R79, RZ, RZ, 0x10 ;  /* 0x00000010ff4f7424 */ /* 0x000fc400078e00ff */
[----:B------:R-:W-:Y:S02]  /*6510*/  IMAD.MOV.U32 R80, RZ, RZ, 0x1f ;  /* 0x0000001fff507424 */ /* 0x000fe400078e00ff */
[----:B------:R-:W-:Y:S02]  /*6520*/  IMAD.MOV.U32 R81, RZ, RZ, -0x1 ;  /* 0xffffffffff517424 */ /* 0x000fe400078e00ff */
[----:B01-34-:R-:W-:Y:S05]  /*6530*/  CALL.REL.NOINC `($__internal_16_$__cuda_sm70_shflsync_bfly_p) ;  /* 0x0000018000007944 */ /* 0x01bfea0003c00000 */
[----:B-1----:R-:W-:Y:S01]  /*6540*/  IMAD.MOV.U32 R3, RZ, RZ, R78 ;  /* 0x000000ffff037224 */ /* 0x002fe200078e004e */
[----:B0-----:R-:W-:Y:S05]  /*6550*/  BRA `(.L_x_2629) ;  /* 0xffffcd6000007947 */ /* 0x001fea000383ffff */
.L_x_2583:
[----:B------:R-:W-:Y:S01]  /*6560*/  IMAD.MOV.U32 R78, RZ, RZ, R5 ;  /* 0x000000ffff4e7224 */ /* 0x000fe200078e0005 */
[----:B------:R-:W-:Y:S01]  /*6570*/  MOV R76, 0x65c0 ;  /* 0x000065c0004c7802 */ /* 0x000fe20000000f00 */
[----:B------:R-:W-:Y:S02]  /*6580*/  IMAD.MOV.U32 R79, RZ, RZ, 0x8 ;  /* 0x00000008ff4f7424 */ /* 0x000fe400078e00ff */
[----:B------:R-:W-:Y:S02]  /*6590*/  IMAD.MOV.U32 R80, RZ, RZ, 0x1f ;  /* 0x0000001fff507424 */ /* 0x000fe400078e00ff */
[----:B------:R-:W-:Y:S02]  /*65a0*/  IMAD.MOV.U32 R81, RZ, RZ, -0x1 ;  /* 0xffffffffff517424 */ /* 0x000fe400078e00ff */
[----:B-1234-:R-:W-:Y:S05]  /*65b0*/  CALL.REL.NOINC `($__internal_16_$__cuda_sm70_shflsync_bfly_p) ;  /* 0x0000010000007944 */ /* 0x01efea0003c00000 */
[----:B-1----:R-:W-:Y:S01]  /*65c0*/  FMNMX.FTZ R3, R5, R78, !PT ;  /* 0x0000004e05037209 */ /* 0x002fe20007810000 */
[----:B0-----:R-:W-:Y:S01]  /*65d0*/  IMAD.MOV.U32 R79, RZ, RZ, 0x4 ;  /* 0x00000004ff4f7424 */ /* 0x001fe200078e00ff */
[----:B------:R-:W-:Y:S01]  /*65e0*/  MOV R76, 0x6630 ;  /* 0x00006630004c7802 */ /* 0x000fe20000000f00 */
[----:B------:R-:W-:-:S02]  /*65f0*/  IMAD.MOV.U32 R80, RZ, RZ, 0x1f ;  /* 0x0000001fff507424 */ /* 0x000fc400078e00ff */
[----:B------:R-:W-:Y:S02]  /*6600*/  IMAD.MOV.U32 R81, RZ, RZ, -0x1 ;  /* 0xffffffffff517424 */ /* 0x000fe400078e00ff */
[----:B------:R-:W-:Y:S02]  /*6610*/  IMAD.MOV.U32 R78, RZ, RZ, R3 ;  /* 0x000000ffff4e7224 */ /* 0x000fe400078e0003 */
[----:B------:R-:W-:Y:S05]  /*6620*/  CALL.REL.NOINC `($__internal_16_$__cuda_sm70_shflsync_bfly_p) ;  /* 0x0000009000007944 */ /* 0x000fea0003c00000 */
[----:B-1----:R-:W-:Y:S01]  /*6630*/  FMNMX.FTZ R3, R3, R78, !PT ;  /* 0x0000004e03037209 */ /* 0x002fe20007810000 */
[----:B0-----:R-:W-:Y:S01]  /*6640*/  IMAD.MOV.U32 R79, RZ, RZ, 0x2 ;  /* 0x00000002ff4f7424 */ /* 0x001fe200078e00ff */
[----:B------:R-:W-:Y:S01]  /*6650*/  MOV R76, 0x66a0 ;  /* 0x000066a0004c7802 */ /* 0x000fe20000000f00 */
[----:B------:R-:W-:Y:S02]  /*6660*/  IMAD.MOV.U32 R80, RZ, RZ, 0x1f ;  /* 0x0000001fff507424 */ /* 0x000fe400078e00ff */
[----:B------:R-:W-:Y:S02]  /*6670*/  IMAD.MOV.U32 R81, RZ, RZ, -0x1 ;  /* 0xffffffffff517424 */ /* 0x000fe400078e00ff */
[----:B------:R-:W-:Y:S02]  /*6680*/  IMAD.MOV.U32 R78, RZ, RZ, R3 ;  /* 0x000000ffff4e7224 */ /* 0x000fe400078e0003 */
[----:B------:R-:W-:Y:S05]  /*6690*/  CALL.REL.NOINC `($__internal_16_$__cuda_sm70_shflsync_bfly_p) ;  /* 0x0000002000007944 */ /* 0x000fea0003c00000 */
[----:B-1----:R-:W-:Y:S01]  /*66a0*/  IMAD.MOV.U32 R2, RZ, RZ, R78 ;  /* 0x000000ffff027224 */ /* 0x002fe200078e004e */
[----:B0-----:R-:W-:Y:S05]  /*66b0*/  BRA `(.L_x_2630) ;  /* 0xffffcc7000007947 */ /* 0x001fea000383ffff */
        .weak           $__internal_16_$__cuda_sm70_shflsync_bfly_p
        .type           $__internal_16_$__cuda_sm70_shflsync_bfly_p,@function
        .size           $__internal_16_$__cuda_sm70_shflsync_bfly_p,(.L_x_3267 - $__internal_16_$__cuda_sm70_shflsync_bfly_p)
$__internal_16_$__cuda_sm70_shflsync_bfly_p:
[----:B------:R-:W-:Y:S01]  /*66c0*/  IMAD.MOV.U32 R77, RZ, RZ, 0x0 ;  /* 0x00000000ff4d7424 */ /* 0x000fe200078e00ff */
[----:B------:R-:W-:Y:S04]  /*66d0*/  WARPSYNC R81 ;  /* 0x0000005100007348 */ /* 0x000fe80003800000 */
[----:B------:R0:W1:Y:S01]  /*66e0*/  SHFL.BFLY PT, R78, R78, R79, R80 ;  /* 0x0c00004f4e4e7389 */ /* 0x00006200000e0050 */
[----:B------:R-:W-:Y:S05]  /*66f0*/  RET.REL.NODEC R76 `(_ZN4mmha33masked_multihead_attention_kernelItLi96ELi128ELi2ELi16ELi128ELb0ELb0EEEv26Multihead_attention_paramsIT_XT5_EE) ;  /* 0xffff99004c007950 */ /* 0x000fea0003c3ffff */
.L_x_2631:
        /* <DEDUP_REMOVED lines=16> */
.L_x_3267:


//--------------------- .text._ZN4mmha33masked_multihead_attention_kernelItLi96ELi128ELi4ELi16ELi64ELb0ELb0EEEv26Multihead_attention_paramsIT_XT5_EE --------------------------
	.section	.text._ZN4mmha33masked_multihead_attention_kernelItLi96ELi128ELi4ELi16ELi64ELb0ELb0EEEv26Multihead_attention_paramsIT_XT5_EE,"ax",@progbits
	.sectioninfo	@"SHI_REGISTERS=56"
	.align	128
        .global         _ZN4mmha33masked_multihead_attention_kernelItLi96ELi128ELi4ELi16ELi64ELb0ELb0EEEv26Multihead_attention_paramsIT_XT5_EE
        .type           _ZN4mmha33masked_multihead_attention_kernelItLi96ELi128ELi4ELi16ELi64ELb0ELb0EEEv26Multihead_attention_paramsIT_XT5_EE,@function
        .size           _ZN4mmha33masked_multihead_attention_kernelItLi96ELi128ELi4ELi16ELi64ELb0ELb0EEEv26Multihead_attention_paramsIT_XT5_EE,(.L_x_3268 - _ZN4mmha33masked_multihead_attention_kernelItLi96ELi128ELi4ELi16ELi64ELb0ELb0EEEv26Multihead_attention_paramsIT_XT5_EE)
        .other          _ZN4mmha33masked_multihead_attention_kernelItLi96ELi128ELi4ELi16ELi64ELb0ELb0EEEv26Multihead_attention_paramsIT_XT5_EE,@"STO_CUDA_ENTRY STV_DEFAULT"
_ZN4mmha33masked_multihead_attention_kernelItLi96ELi128ELi4ELi16ELi64ELb0ELb0EEEv26Multihead_attention_paramsIT_XT5_EE:
.text._ZN4mmha33masked_multihead_attention_kernelItLi96ELi128ELi4ELi16ELi64ELb0ELb0EEEv26Multihead_attention_paramsIT_XT5_EE:
        /* <DEDUP_REMOVED lines=14> */
.L_x_2632:
        /* <DEDUP_REMOVED lines=61> */
[----:B------:R-:W-:Y:S02]  /*04b0*/  UMOV UR40, URZ ;  /* 0x0000003f00287c82 */ /* 0x000fe40008000000 */
[----:B------:R-:W-:Y:S02]  /*04c0*/  ULDC UR43, c[0x0][0x1d8] ;  /* 0x00007600002b7ab9 */ /* 0x000fe40000000800 */
[----:B----4-:R-:W-:Y:S02]  /*04d0*/  UIMAD UR43, UR6, UR43, UR47 ;  /* 0x0000002b062b72a4 */ /* 0x010fe4000f8e022f */
[----:B------:R-:W-:-:S02]  /*04e0*/  UIMAD UR5, UR47, 0x60, URZ ;  /* 0x000000602f0578a4 */ /* 0x000fc4000f8e023f */
[----:B------:R-:W-:Y:S02]  /*04f0*/  ULDC UR44, c[0x0][0x1c8] ;  /* 0x00007200002c7ab9 */ /* 0x000fe40000000800 */
[----:B------:R-:W-:Y:S02]  /*0500*/  UMOV UR8, 0x1 ;  /* 0x0000000100087882 */ /* 0x000fe40000000000 */
[----:B------:R-:W-:Y:S02]  /*0510*/  UIMAD UR48, UR6, UR45, URZ ;  /* 0x0000002d063072a4 */ /* 0x000fe4000f8e023f */
[----:B------:R-:W-:Y:S01]  /*0520*/  UIMAD UR43, UR43, 0x60, URZ ;  /* 0x000000602b2b78a4 */ /* 0x000fe2000f8e023f */
[----:B------:R-:W-:Y:S01]  /*0530*/  BSSY B0, `(.L_x_2633) ;  /* 0x0000035000007945 */ /* 0x000fe20003800000 */
[----:B0-----:R-:W-:Y:S01]  /*0540*/  IMAD.SHL.U32 R0, R2, 0x4, RZ ;  /* 0x0000000402007824 */ /* 0x001fe200078e00ff */
        /* <DEDUP_REMOVED lines=51> */
.L_x_2634:
[----:B------:R-:W-:Y:S05]  /*0880*/  BSYNC B0 ;  /* 0x0000000000007941 */ /* 0x000fea0003800000 */
.L_x_2633:
        /* <DEDUP_REMOVED lines=20> */
.L_x_2636:
        /* <DEDUP_REMOVED lines=20> */
.L_x_2637:
[----:B------:R-:W-:Y:S05]  /*0b10*/  BSYNC B0 ;  /* 0x0000000000007941 */ /* 0x000fea0003800000 */
.L_x_2635:
        /* <DEDUP_REMOVED lines=106> */
.L_x_2640:
        /* <DEDUP_REMOVED lines=87> */
.L_x_2644:
[----:B------:R-:W-:Y:S05]  /*1730*/  BSYNC B1 ;  /* 0x0000000000017941 */ /* 0x000fea0003800000 */
.L_x_2643:
        /* <DEDUP_REMOVED lines=8> */
.L_x_2642:
[----:B------:R-:W-:Y:S05]  /*17c0*/  BSYNC B0 ;  /* 0x0000000000007941 */ /* 0x000fea0003800000 */
.L_x_2641:
[----:B------:R-:W-:Y:S06]  /*17d0*/  BAR.SYNC.DEFER_BLOCKING 0x0 ;  /* 0x0000000000007b1d */ /* 0x000fec0000010000 */
[----:B0-----:R0:W3:Y:S04]  /*17e0*/  @P6 LDS.64 R24, [R0] ;  /* 0x0000000000186984 */ /* 0x0010e80000000a00 */
[----:B------:R0:W4:Y:S04]  /*17f0*/  @P6 LDS.64 R22, [R3] ;  /* 0x0000000003166984 */ /* 0x0001280000000a00 */
[----:B------:R-:W-:Y:S06]  /*1800*/  BAR.SYNC.DEFER_BLOCKING 0x0 ;  /* 0x0000000000007b1d */ /* 0x000fec0000010000 */
[----:B------:R-:W-:Y:S05]  /*1810*/  BRA `(.L_x_2639) ;  /* 0x0000036000007947 */ /* 0x000fea0003800000 */
.L_x_2638:
        /* <DEDUP_REMOVED lines=53> */
.L_x_2645:
[----:B------:R-:W-:Y:S05]  /*1b70*/  BSYNC B0 ;  /* 0x0000000000007941 */ /* 0x000fea0003800000 */
.L_x_2639:
        /* <DEDUP_REMOVED lines=24> */
.L_x_2649:
[----:B0-----:R-:W-:Y:S05]  /*1d00*/  BSYNC B1 ;  /* 0x0000000000017941 */ /* 0x001fea0003800000 */
.L_x_2648:
[----:B------:R-:W-:Y:S01]  /*1d10*/  FADD.FTZ R11, R6, R11 ;  /* 0x0000000b060b7221 */ /* 0x000fe20000010000 */
[----:B------:R-:W-:Y:S05]  /*1d20*/  BRA.DIV ~URZ, `(.L_x_2650) ;  /* 0x000040e27f007947 */ /* 0x000fea000b800000 */
[----:B------:R0:W2:Y:S02]  /*1d30*/  SHFL.BFLY PT, R0, R11, 0x10, 0x1f ;  /* 0x0e001f000b007f89 */ /* 0x0000a400000e0000 */
.L_x_2702:
        /* <DEDUP_REMOVED lines=9> */
.L_x_2703:
[----:B--2---:R-:W-:Y:S02]  /*1dd0*/  FADD.FTZ R0, R5, R4 ;  /* 0x0000000405007221 */ /* 0x004fe40000010000 */
.L_x_2647:
[----:B------:R-:W-:Y:S05]  /*1de0*/  BSYNC B0 ;  /* 0x0000000000007941 */ /* 0x000fea0003800000 */
.L_x_2646:
        /* <DEDUP_REMOVED lines=21> */
.L_x_2653:
[----:B------:R2:W-:Y:S02]  /*1f40*/  STS [R6.X4+0x110], R3 ;  /* 0x0001100306007388 */ /* 0x0005e40000004800 */
.L_x_2652:
        /* <DEDUP_REMOVED lines=27> */
[----:B------:R-:W-:Y:S01]  /*2100*/  IMAD.MOV.U32 R23, RZ, RZ, c[0x0][0x1d4] ;  /* 0x00007500ff177624 */ /* 0x000fe200078e00ff */
[----:B------:R0:W4:Y:S01]  /*2110*/  LDS R6, [R0.X4+0x30] ;  /* 0x0000300000067984 */ /* 0x0001220000004800 */
[----:B------:R-:W-:Y:S01]  /*2120*/  IMAD.MOV.U32 R28, RZ, RZ, 0x2 ;  /* 0x00000002ff1c7424 */ /* 0x000fe200078e00ff */
[----:B------:R-:W-:Y:S01]  /*2130*/  IADD3 R25, R25, c[0x0][0x210], RZ ;  /* 0x0000840019197a10 */ /* 0x000fe20007ffe0ff */
[----:B------:R-:W-:Y:S01]  /*2140*/  IMAD.U32 R29, RZ, RZ, UR47 ;  /* 0x0000002fff1d7e24 */ /* 0x000fe2000f8e00ff */
[----:B------:R0:W1:Y:S01]  /*2150*/  LDS R7, [R0.X4+0x40] ;  /* 0x0000400000077984 */ /* 0x0000620000004800 */
[----:B------:R-:W-:Y:S01]  /*2160*/  IMAD R23, R23, 0x60, RZ ;  /* 0x0000006017177824 */ /* 0x000fe200078e02ff */
[----:B------:R-:W-:Y:S01]  /*2170*/  SHF.R.S32.HI R26, RZ, 0x1f, R22 ;  /* 0x0000001fff1a7819 */ /* 0x000fe20000011416 */
[----:B------:R-:W-:Y:S01]  /*2180*/  IMAD.WIDE R28, R28, R29, c[0x0][0x228] ;  /* 0x00008a001c1c7625 */ /* 0x000fe200078e021d */
        /* <DEDUP_REMOVED lines=12> */
.L_x_2660:
[----:B------:R-:W-:Y:S01]  /*2250*/  IABS R34, c[0x0][0x1d4] ;  /* 0x0000750000227a13 */ /* 0x000fe20000000000 */
[----:B------:R-:W-:Y:S01]  /*2260*/  IMAD.U32 R31, RZ, RZ, UR48 ;  /* 0x00000030ff1f7e24 */ /* 0x000fe2000f8e00ff */
[----:B------:R-:W-:Y:S01]  /*2270*/  ISETP.NE.U32.AND P0, PT, RZ, c[0x0][0x200], PT ;  /* 0x00008000ff007a0c */ /* 0x000fe20003f05070 */
[----:B------:R-:W-:Y:S01]  /*2280*/  IMAD.U32 R50, RZ, RZ, UR49 ;  /* 0x00000031ff327e24 */ /* 0x000fe2000f8e00ff */
[----:B------:R-:W1:Y:S02]  /*2290*/  I2F.RP R35, R34 ;  /* 0x0000002200237306 */ /* 0x000e640000209400 */
[----:B------:R-:W-:-:S13]  /*22a0*/  ISETP.NE.AND.EX P0, PT, RZ, c[0x0][0x204], PT, P0 ;  /* 0x00008100ff007a0c */ /* 0x000fda0003f05300 */
[----:B------:R-:W-:Y:S01]  /*22b0*/  @P0 IADD3 R30, P1, P2, R24, c[0x0][0x200], R31 ;  /* 0x00008000181e0a10 */ /* 0x000fe20007a3e01f */
[----:B-1----:R-:W1:Y:S01]  /*22c0*/  MUFU.RCP R35, R35 ;  /* 0x0000002300237308 */ /* 0x002e620000001000 */
[----:B------:R-:W-:-:S04]  /*22d0*/  @P0 SHF.R.S32.HI R31, RZ, 0x1f, R24 ;  /* 0x0000001fff1f0819 */ /* 0x000fc80000011418 */
[----:B------:R-:W-:Y:S02]  /*22e0*/  @P0 IADD3.X R31, R31, c[0x0][0x204], R50, P1, P2 ;  /* 0x000081001f1f0a10 */ /* 0x000fe40000fe4432 */
[----:B------:R-:W-:-:S03]  /*22f0*/  ISETP.GE.AND P2, PT, R24, RZ, PT ;  /* 0x000000ff1800720c */ /* 0x000fc60003f46270 */
[----:B------:R2:W3:Y:S01]  /*2300*/  @P0 LDG.E.U8 R30, [R30.64] ;  /* 0x000000241e1e0981 */ /* 0x0004e2000c1e1100 */
[----:B-1----:R-:W-:-:S04]  /*2310*/  IADD3 R32, R35, 0xffffffe, RZ ;  /* 0x0ffffffe23207810 */ /* 0x002fc80007ffe0ff */
[----:B------:R1:W4:Y:S02]  /*2320*/  F2I.FTZ.U32.TRUNC.NTZ R33, R32 ;  /* 0x0000002000217305 */ /* 0x000324000021f000 */
[----:B-1----:R-:W-:Y:S02]  /*2330*/  IMAD.MOV.U32 R32, RZ, RZ, RZ ;  /* 0x000000ffff207224 */ /* 0x002fe400078e00ff */
[----:B----4-:R-:W-:-:S04]  /*2340*/  IMAD.MOV R51, RZ, RZ, -R33 ;  /* 0x000000ffff337224 */ /* 0x010fc800078e0a21 */
[----:B------:R-:W-:-:S04]  /*2350*/  IMAD R35, R51, R34, RZ ;  /* 0x0000002233237224 */ /* 0x000fc800078e02ff */
[----:B------:R-:W-:Y:S01]  /*2360*/  IMAD.HI.U32 R32, R33, R35, R32 ;  /* 0x0000002321207227 */ /* 0x000fe200078e0020 */
[----:B------:R-:W-:-:S05]  /*2370*/  IABS R33, R24 ;  /* 0x0000001800217213 */ /* 0x000fca0000000000 */
        /* <DEDUP_REMOVED lines=8> */
[----:B------:R-:W-:Y:S01]  /*2400*/  @!P2 IMAD.MOV R33, RZ, RZ, -R33 ;  /* 0x000000ffff21a224 */ /* 0x000fe200078e0a21 */
[----:B------:R-:W-:-:S04]  /*2410*/  ISETP.GE.AND P2, PT, R24, UR42, PT ;  /* 0x0000002a18007c0c */ /* 0x000fc8000bf46270 */
[----:B------:R-:W-:-:S05]  /*2420*/  SEL R27, R27, RZ, P2 ;  /* 0x000000ff1b1b7207 */ /* 0x000fca0001000000 */
[----:B------:R-:W-:Y:S02]  /*2430*/  @!P1 LOP3.LUT R33, RZ, c[0x0][0x1d4], RZ, 0x33, !PT ;  /* 0x00007500ff219a12 */ /* 0x000fe400078e33ff */
[----:B------:R-:W-:Y:S02]  /*2440*/  ISETP.GE.AND P1, PT, R24, UR42, PT ;  /* 0x0000002a18007c0c */ /* 0x000fe4000bf26270 */
[C---:B------:R-:W-:Y:S01]  /*2450*/  IADD3 R50, R33.reuse, c[0x0][0x1d4], RZ ;  /* 0x0000750021327a10 */ /* 0x040fe20007ffe0ff */
[----:B------:R-:W-:-:S04]  /*2460*/  IMAD.SHL.U32 R35, R33, 0x8, RZ ;  /* 0x0000000821237824 */ /* 0x000fc800078e00ff */
[----:B------:R-:W-:Y:S01]  /*2470*/  IMAD.SHL.U32 R51, R50, 0x8, RZ ;  /* 0x0000000832337824 */ /* 0x000fe200078e00ff */
[----:B------:R-:W-:-:S04]  /*2480*/  ISETP.GE.OR P4, PT, R35, R23, P1 ;  /* 0x000000172300720c */ /* 0x000fc80000f86670 */
[----:B------:R-:W-:-:S09]  /*2490*/  ISETP.GE.OR P3, PT, R51, R23, P1 ;  /* 0x000000173300720c */ /* 0x000fd20000f66670 */
[----:B------:R-:W-:-:S04]  /*24a0*/  @!P4 IADD3 R32, P5, R22, R35, RZ ;  /* 0x000000231620c210 */ /* 0x000fc80007fbe0ff */
[----:B------:R-:W-:Y:S02]  /*24b0*/  @!P4 LEA.HI.X.SX32 R33, R35, R26, 0x1, P5 ;  /* 0x0000001a2321c211 */ /* 0x000fe400028f0eff */
[----:B------:R-:W-:-:S04]  /*24c0*/  @!P4 LEA R34, P5, R32, c[0x0][0x198], 0x1 ;  /* 0x000066002022ca11 */ /* 0x000fc800078a08ff */
[----:B------:R-:W-:Y:S02]  /*24d0*/  @!P4 LEA.HI.X R35, R32, c[0x0][0x19c], R33, 0x1, P5 ;  /* 0x000067002023ca11 */ /* 0x000fe400028f0c21 */
[----:B------:R-:W-:-:S03]  /*24e0*/  IADD3 R52, R50, c[0x0][0x1d4], RZ ;  /* 0x0000750032347a10 */ /* 0x000fc60007ffe0ff */
[----:B------:R1:W2:Y:S01]  /*24f0*/  @!P4 LDG.E R27, [R34.64] ;  /* 0x00000024221bc981 */ /* 0x0002a2000c1e1900 */
[----:B------:R-:W-:Y:S02]  /*2500*/  @!P3 IADD3 R33, P4, R22, R51, RZ ;  /* 0x000000331621b210 */ /* 0x000fe40007f9e0ff */
[----:B------:R-:W-:Y:S02]  /*2510*/  SEL R36, R36, RZ, P2 ;  /* 0x000000ff24247207 */ /* 0x000fe40001000000 */
[----:B------:R-:W-:Y:S01]  /*2520*/  @!P3 LEA.HI.X.SX32 R50, R51, R26, 0x1, P4 ;  /* 0x0000001a3332b211 */ /* 0x000fe200020f0eff */
[----:B------:R-:W-:Y:S01]  /*2530*/  IMAD.SHL.U32 R51, R52, 0x8, RZ ;  /* 0x0000000834337824 */ /* 0x000fe200078e00ff */
[----:B------:R-:W-:-:S04]  /*2540*/  @!P3 LEA R32, P4, R33, c[0x0][0x198], 0x1 ;  /* 0x000066002120ba11 */ /* 0x000fc800078808ff */
[----:B------:R-:W-:Y:S02]  /*2550*/  @!P3 LEA.HI.X R33, R33, c[0x0][0x19c], R50, 0x1, P4 ;  /* 0x000067002121ba11 */ /* 0x000fe400020f0c32 */
[----:B------:R-:W-:Y:S02]  /*2560*/  ISETP.GE.OR P4, PT, R51, R23, P1 ;  /* 0x000000173300720c */ /* 0x000fe40000f86670 */
[----:B------:R-:W-:Y:S01]  /*2570*/  IADD3 R52, R52, c[0x0][0x1d4], RZ ;  /* 0x0000750034347a10 */ /* 0x000fe20007ffe0ff */
[----:B------:R4:W5:Y:S01]  /*2580*/  @!P3 LDG.E R36, [R32.64] ;  /* 0x000000242024b981 */ /* 0x000962000c1e1900 */
[----:B------:R-:W-:-:S03]  /*2590*/  SEL R37, R37, RZ, P2 ;  /* 0x000000ff25257207 */ /* 0x000fc60001000000 */
[----:B------:R-:W-:-:S05]  /*25a0*/  IMAD.SHL.U32 R53, R52, 0x8, RZ ;  /* 0x0000000834357824 */ /* 0x000fca00078e00ff */
[----:B------:R-:W-:Y:S02]  /*25b0*/  ISETP.GE.OR P3, PT, R53, R23, P1 ;  /* 0x000000173500720c */ /* 0x000fe40000f66670 */
[----:B-1----:R-:W-:-:S04]  /*25c0*/  @!P4 IADD3 R35, P5, R22, R51, RZ ;  /* 0x000000331623c210 */ /* 0x002fc80007fbe0ff */
[----:B------:R-:W-:Y:S02]  /*25d0*/  @!P4 LEA.HI.X.SX32 R50, R51, R26, 0x1, P5 ;  /* 0x0000001a3332c211 */ /* 0x000fe400028f0eff */
[----:B------:R-:W-:-:S04]  /*25e0*/  @!P4 LEA R34, P5, R35, c[0x0][0x198], 0x1 ;  /* 0x000066002322ca11 */ /* 0x000fc800078a08ff */
[----:B------:R-:W-:Y:S02]  /*25f0*/  @!P4 LEA.HI.X R35, R35, c[0x0][0x19c], R50, 0x1, P5 ;  /* 0x000067002323ca11 */ /* 0x000fe400028f0c32 */
[----:B------:R-:W-:-:S03]  /*2600*/  IADD3 R52, R52, c[0x0][0x1d4], RZ ;  /* 0x0000750034347a10 */ /* 0x000fc60007ffe0ff */
[----:B------:R1:W3:Y:S01]  /*2610*/  @!P4 LDG.E R37, [R34.64] ;  /* 0x000000242225c981 */ /* 0x0002e2000c1e1900 */
[----:B------:R-:W-:Y:S01]  /*2620*/  @!P3 IADD3 R50, P4, R22, R53, RZ ;  /* 0x000000351632b210 */ /* 0x000fe20007f9e0ff */
[----:B------:R-:W-:Y:S01]  /*2630*/  IMAD.SHL.U32 R51, R52, 0x8, RZ ;  /* 0x0000000834337824 */ /* 0x000fe200078e00ff */
[----:B------:R-:W-:Y:S02]  /*2640*/  SEL R38, R38, RZ, P2 ;  /* 0x000000ff26267207 */ /* 0x000fe40001000000 */
[----:B----4-:R-:W-:Y:S02]  /*2650*/  @!P3 LEA.HI.X.SX32 R33, R53, R26, 0x1, P4 ;  /* 0x0000001a3521b211 */ /* 0x010fe400020f0eff */
[----:B------:R-:W-:-:S04]  /*2660*/  @!P3 LEA R32, P4, R50, c[0x0][0x198], 0x1 ;  /* 0x000066003220ba11 */ /* 0x000fc800078808ff */
[----:B------:R-:W-:Y:S02]  /*2670*/  @!P3 LEA.HI.X R33, R50, c[0x0][0x19c], R33, 0x1, P4 ;  /* 0x000067003221ba11 */ /* 0x000fe400020f0c21 */
[----:B------:R-:W-:Y:S02]  /*2680*/  ISETP.GE.OR P4, PT, R51, R23, P1 ;  /* 0x000000173300720c */ /* 0x000fe40000f86670 */
[----:B------:R-:W-:Y:S01]  /*2690*/  IADD3 R52, R52, c[0x0][0x1d4], RZ ;  /* 0x0000750034347a10 */ /* 0x000fe20007ffe0ff */
[----:B------:R4:W3:Y:S01]  /*26a0*/  @!P3 LDG.E R38, [R32.64] ;  /* 0x000000242026b981 */ /* 0x0008e2000c1e1900 */
        /* <DEDUP_REMOVED lines=36> */
[----:B0-----:R-:W-:-:S03]  /*28f0*/  SEL R0, R0, RZ, P2 ;  /* 0x000000ff00007207 */ /* 0x001fc60001000000 */
        /* <DEDUP_REMOVED lines=16> */
[----:B------:R1:W4:Y:S01]  /*2a00*/  @!P3 LDG.E R43, [R32.64] ;  /* 0x00000024202bb981 */ /* 0x000322000c1e1900 */
[----:B------:R-:W-:-:S03]  /*2a10*/  SEL R45, R45, RZ, P2 ;  /* 0x000000ff2d2d7207 */ /* 0x000fc60001000000 */
[----:B------:R-:W-:-:S05]  /*2a20*/  IMAD.SHL.U32 R53, R52, 0x8, RZ ;  /* 0x0000000834357824 */ /* 0x000fca00078e00ff */
[----:B------:R-:W-:Y:S02]  /*2a30*/  ISETP.GE.OR P3, PT, R53, R23, P1 ;  /* 0x000000173500720c */ /* 0x000fe40000f66670 */
[----:B0-----:R-:W-:-:S04]  /*2a40*/  @!P4 IADD3 R35, P5, R22, R51, RZ ;  /* 0x000000331623c210 */ /* 0x001fc80007fbe0ff */
[----:B------:R-:W-:Y:S02]  /*2a50*/  @!P4 LEA.HI.X.SX32 R50, R51, R26, 0x1, P5 ;  /* 0x0000001a3332c211 */ /* 0x000fe400028f0eff */
[----:B------:R-:W-:-:S04]  /*2a60*/  @!P4 LEA R34, P5, R35, c[0x0][0x198], 0x1 ;  /* 0x000066002322ca11 */ /* 0x000fc800078a08ff */
[----:B------:R-:W-:Y:S02]  /*2a70*/  @!P4 LEA.HI.X R35, R35, c[0x0][0x19c], R50, 0x1, P5 ;  /* 0x000067002323ca11 */ /* 0x000fe400028f0c32 */
[----:B------:R-:W-:-:S03]  /*2a80*/  IADD3 R52, R52, c[0x0][0x1d4], RZ ;  /* 0x0000750034347a10 */ /* 0x000fc60007ffe0ff */
[----:B------:R0:W4:Y:S01]  /*2a90*/  @!P4 LDG.E R45, [R34.64] ;  /* 0x00000024222dc981 */ /* 0x000122000c1e1900 */
[----:B------:R-:W-:Y:S01]  /*2aa0*/  @!P3 IADD3 R50, P4, R22, R53, RZ ;  /* 0x000000351632b210 */ /* 0x000fe20007f9e0ff */
[----:B------:R-:W-:Y:S01]  /*2ab0*/  IMAD.SHL.U32 R51, R52, 0x8, RZ ;  /* 0x0000000834337824 */ /* 0x000fe200078e00ff */
[----:B------:R-:W-:Y:S02]  /*2ac0*/  SEL R44, R44, RZ, P2 ;  /* 0x000000ff2c2c7207 */ /* 0x000fe40001000000 */
[----:B-1----:R-:W-:Y:S02]  /*2ad0*/  @!P3 LEA.HI.X.SX32 R33, R53, R26, 0x1, P4 ;  /* 0x0000001a3521b211 */ /* 0x002fe400020f0eff */
        /* <DEDUP_REMOVED lines=30> */
[----:B------:R-:W-:-:S03]  /*2cc0*/  @!P1 IADD3 R50, P3, R22, R53, RZ ;  /* 0x0000003516329210 */ /* 0x000fc60007f7e0ff */
[----:B------:R-:W4:Y:S01]  /*2cd0*/  @!P4 LDG.E R48, [R34.64] ;  /* 0x000000242230c981 */ /* 0x000f22000c1e1900 */
[----:B-1----:R-:W-:Y:S02]  /*2ce0*/  @!P1 LEA.HI.X.SX32 R33, R53, R26, 0x1, P3 ;  /* 0x0000001a35219211 */ /* 0x002fe400018f0eff */
[C---:B------:R-:W-:Y:S02]  /*2cf0*/  @!P1 LEA R32, P3, R50.reuse, c[0x0][0x198], 0x1 ;  /* 0x0000660032209a11 */ /* 0x040fe400078608ff */
[----:B------:R-:W-:Y:S02]  /*2d00*/  SEL R49, R49, RZ, P2 ;  /* 0x000000ff31317207 */ /* 0x000fe40001000000 */
[----:B------:R-:W-:-:S05]  /*2d10*/  @!P1 LEA.HI.X R33, R50, c[0x0][0x19c], R33, 0x1, P3 ;  /* 0x0000670032219a11 */ /* 0x000fca00018f0c21 */
[----:B------:R-:W4:Y:S01]  /*2d20*/  @!P1 LDG.E R49, [R32.64] ;  /* 0x0000002420319981 */ /* 0x000f22000c1e1900 */
[----:B--2---:R-:W-:-:S04]  /*2d30*/  HMUL2 R31, R4, R27 ;  /* 0x0000001b041f7232 */ /* 0x004fc80000000000 */
[----:B-----5:R-:W-:-:S06]  /*2d40*/  HFMA2 R31, R5, R36, R31 ;  /* 0x00000024051f7231 */ /* 0x020fcc000000001f */
[----:B---3--:R-:W-:-:S10]  /*2d50*/  HFMA2.MMA R31, R6, R37, R31 ;  /* 0x00000025061f7235 */ /* 0x008fd4000000001f */
[----:B------:R-:W-:-:S06]  /*2d60*/  HFMA2 R31, R7, R38, R31 ;  /* 0x00000026071f7231 */ /* 0x000fcc000000001f */
[----:B------:R-:W-:-:S10]  /*2d70*/  HFMA2.MMA R31, R8, R39, R31 ;  /* 0x00000027081f7235 */ /* 0x000fd4000000001f */
[----:B------:R-:W-:-:S06]  /*2d80*/  HFMA2 R31, R9, R40, R31 ;  /* 0x00000028091f7231 */ /* 0x000fcc000000001f */
[----:B------:R-:W-:-:S10]  /*2d90*/  HFMA2.MMA R31, R10, R41, R31 ;  /* 0x000000290a1f7235 */ /* 0x000fd4000000001f */
[----:B------:R-:W-:-:S06]  /*2da0*/  HFMA2 R31, R11, R42, R31 ;  /* 0x0000002a0b1f7231 */ /* 0x000fcc000000001f */
[----:B------:R-:W-:-:S10]  /*2db0*/  HFMA2.MMA R31, R13, R0, R31 ;  /* 0x000000000d1f7235 */ /* 0x000fd4000000001f */
[----:B----4-:R-:W-:-:S06]  /*2dc0*/  HFMA2 R31, R12, R43, R31 ;  /* 0x0000002b0c1f7231 */ /* 0x010fcc000000001f */
[----:B------:R-:W-:-:S10]  /*2dd0*/  HFMA2.MMA R31, R14, R45, R31 ;  /* 0x0000002d0e1f7235 */ /* 0x000fd4000000001f */
[----:B------:R-:W-:-:S06]  /*2de0*/  HFMA2 R31, R15, R44, R31 ;  /* 0x0000002c0f1f7231 */ /* 0x000fcc000000001f */
[----:B------:R-:W-:-:S10]  /*2df0*/  HFMA2.MMA R31, R17, R46, R31 ;  /* 0x0000002e111f7235 */ /* 0x000fd4000000001f */
[----:B------:R-:W-:Y:S01]  /*2e00*/  HFMA2 R31, R18, R47, R31 ;  /* 0x0000002f121f7231 */ /* 0x000fe2000000001f */
[----:B------:R-:W-:-:S05]  /*2e10*/  ISETP.NE.AND P0, PT, R30, RZ, P0 ;  /* 0x000000ff1e00720c */ /* 0x000fca0000705270 */
[----:B------:R-:W-:-:S10]  /*2e20*/  HFMA2.MMA R31, R19, R48, R31 ;  /* 0x00000030131f7235 */ /* 0x000fd4000000001f */
[----:B------:R-:W-:-:S05]  /*2e30*/  HFMA2 R31, R20, R49, R31 ;  /* 0x00000031141f7231 */ /* 0x000fca000000001f */
[--C-:B------:R-:W-:Y:S02]  /*2e40*/  HADD2.F32 R30, -RZ, R31.reuse.H0_H0 ;  /* 0x2000001fff1e7230 */ /* 0x100fe40000004100 */
[----:B------:R-:W-:-:S05]  /*2e50*/  HADD2.F32 R31, -RZ, R31.H1_H1 ;  /* 0x3000001fff1f7230 */ /* 0x000fca0000004100 */
[----:B------:R-:W-:Y:S01]  /*2e60*/  FADD.FTZ R51, R30, R31 ;  /* 0x0000001f1e337221 */ /* 0x000fe20000010000 */
[----:B------:R-:W-:Y:S05]  /*2e70*/  BRA.DIV ~URZ, `(.L_x_2656) ;  /* 0x000031e27f007947 */ /* 0x000fea000b800000 */
[----:B------:R0:W1:Y:S02]  /*2e80*/  SHFL.BFLY PT, R30, R51, 0x2, 0x1f ;  /* 0x0c401f00331e7f89 */ /* 0x00006400000e0000 */
.L_x_2704:
[----:B01----:R-:W-:Y:S01]  /*2e90*/  FADD.FTZ R51, R51, R30 ;  /* 0x0000001e33337221 */ /* 0x003fe20000010000 */
[----:B------:R-:W-:Y:S05]  /*2ea0*/  BRA.DIV ~URZ, `(.L_x_2657) ;  /* 0x000032327f007947 */ /* 0x000fea000b800000 */
[----:B------:R0:W1:Y:S02]  /*2eb0*/  SHFL.BFLY PT, R30, R51, 0x1, 0x1f ;  /* 0x0c201f00331e7f89 */ /* 0x00006400000e0000 */
.L_x_2705:
        /* <DEDUP_REMOVED lines=12> */
[----:B------:R-:W2:Y:S05]  /*2f80*/  @P1 LDG.E.U16 R50, [R28.64] ;  /* 0x000000241c321981 */ /* 0x000eaa000c1e1500 */
[----:B------:R1:W3:Y:S01]  /*2f90*/  @P2 LDG.E.U16 R30, [R30.64] ;  /* 0x000000241e1e2981 */ /* 0x0002e2000c1e1500 */
[----:B------:R-:W-:-:S04]  /*2fa0*/  @P1 ISETP.GE.AND P3, PT, R24, R25, PT ;  /* 0x000000191800120c */ /* 0x000fc80003f66270 */
[----:B------:R-:W-:-:S04]  /*2fb0*/  @P1 SEL R33, RZ, UR41, P3 ;  /* 0x00000029ff211c07 */ /* 0x000fc80009800000 */
[----:B------:R-:W-:-:S04]  /*2fc0*/  @P1 IADD3 R34, R33, -UR42, R24 ;  /* 0x8000002a21221c10 */ /* 0x000fc8000fffe018 */
[----:B------:R-:W4:Y:S01]  /*2fd0*/  @P1 I2F R35, R34 ;  /* 0x0000002200231306 */ /* 0x000f220000201400 */
[----:B------:R-:W-:Y:S01]  /*2fe0*/  FMUL.FTZ R32, R32, c[0x0][0x1f0] ;  /* 0x00007c0020207a20 */ /* 0x000fe20000410000 */
[----:B-1----:R-:W-:Y:S01]  /*2ff0*/  IADD3 R31, R24, -UR45, RZ ;  /* 0x8000002d181f7c10 */ /* 0x002fe2000fffe0ff */
[----:B--2---:R-:W-:Y:S02]  /*3000*/  @P1 HADD2.F32 R50, -RZ, R50.H0_H0 ;  /* 0x20000032ff321230 */ /* 0x004fe40000004100 */
[----:B---3--:R-:W-:-:S05]  /*3010*/  @P2 HADD2.F32 R33, -RZ, R30.H0_H0 ;  /* 0x2000001eff212230 */ /* 0x008fca0000004100 */
[----:B------:R-:W-:-:S04]  /*3020*/  @P2 FADD.FTZ R32, R32, R33 ;  /* 0x0000002120202221 */ /* 0x000fc80000010000 */
[----:B----4-:R-:W-:-:S05]  /*3030*/  @P1 FFMA.FTZ R32, R35, R50, R32 ;  /* 0x0000003223201223 */ /* 0x010fca0000010020 */
[----:B------:R1:W-:Y:S01]  /*3040*/  STS [R31.X4+0x110], R32 ;  /* 0x000110201f007388 */ /* 0x0003e20000004800 */
[----:B------:R-:W-:-:S03]  /*3050*/  @!P0 FMNMX.FTZ R3, R3, R32, !PT ;  /* 0x0000002003038209 */ /* 0x000fc60007810000 */
.L_x_2659:
[----:B------:R-:W-:Y:S05]  /*3060*/  BSYNC B1 ;  /* 0x0000000000017941 */ /* 0x000fea0003800000 */
.L_x_2658:
[----:B------:R-:W-:-:S04]  /*3070*/  IADD3 R24, R24, 0x10, RZ ;  /* 0x0000001018187810 */ /* 0x000fc80007ffe0ff */
[----:B------:R-:W-:-:S13]  /*3080*/  ISETP.GE.AND P0, PT, R24, UR5, PT ;  /* 0x0000000518007c0c */ /* 0x000fda000bf06270 */
[----:B01----:R-:W-:Y:S05]  /*3090*/  @!P0 BRA `(.L_x_2660) ;  /* 0xfffff1b000008947 */ /* 0x003fea000383ffff */
.L_x_2655:
[----:B------:R-:W-:Y:S05]  /*30a0*/  BSYNC B0 ;  /* 0x0000000000007941 */ /* 0x000fea0003800000 */
.L_x_2654:
[----:B------:R-:W2:Y:S02]  /*30b0*/  S2R R7, SR_TID.X ;  /* 0x0000000000077919 */ /* 0x000ea40000002100 */
[----:B--2---:R-:W-:Y:S01]  /*30c0*/  SHF.R.S32.HI R2, RZ, 0x1f, R7 ;  /* 0x0000001fff027819 */ /* 0x004fe20000011407 */
[----:B------:R-:W-:Y:S05]  /*30d0*/  BRA.DIV ~URZ, `(.L_x_2661) ;  /* 0x000030827f007947 */ /* 0x000fea000b800000 */
[----:B------:R2:W3:Y:S02]  /*30e0*/  SHFL.BFLY PT, R0, R3, 0x10, 0x1f ;  /* 0x0e001f0003007f89 */ /* 0x0004e400000e0000 */
.L_x_2706:
[----:B---3--:R-:W-:Y:S01]  /*30f0*/  FMNMX.FTZ R5, R0, R3, !PT ;  /* 0x0000000300057209 */ /* 0x008fe20007810000 */
[----:B------:R-:W-:Y:S05]  /*3100*/  BRA.DIV ~URZ, `(.L_x_2662) ;  /* 0x000030d27f007947 */ /* 0x000fea000b800000 */
[----:B------:R-:W3:Y:S02]  /*3110*/  SHFL.BFLY PT, R0, R5, 0x8, 0x1f ;  /* 0x0d001f0005007f89 */ /* 0x000ee400000e0000 */
[----:B---3--:R-:W-:-:S05]  /*3120*/  FMNMX.FTZ R0, R5, R0, !PT ;  /* 0x0000000005007209 */ /* 0x008fca0007810000 */
[----:B--2---:R2:W3:Y:S02]  /*3130*/  SHFL.BFLY PT, R3, R0, 0x4, 0x1f ;  /* 0x0c801f0000037f89 */ /* 0x0044e400000e0000 */
.L_x_2707:
[----:B------:R-:W-:Y:S01]  /*3140*/  LEA.HI R2, R2, R7, RZ, 0x5 ;  /* 0x0000000702027211 */ /* 0x000fe200078f28ff */
[----:B------:R-:W-:Y:S03]  /*3150*/  WARPSYNC 0xffffffff ;  /* 0xffffffff00007948 */ /* 0x000fe60003800000 */
[----:B0-----:R-:W-:-:S05]  /*3160*/  LOP3.LUT R4, R2, 0xffffffe0, RZ, 0xc0, !PT ;  /* 0xffffffe002047812 */ /* 0x001fca00078ec0ff */
        /* <DEDUP_REMOVED lines=22> */
.L_x_2668:
[----:B--2---:R-:W-:Y:S01]  /*32d0*/  IADD3 R2, R0, -UR45, RZ ;  /* 0x8000002d00027c10 */ /* 0x004fe2000fffe0ff */
[----:B------:R-:W-:Y:S03]  /*32e0*/  BSSY B1, `(.L_x_2665) ;  /* 0x0000010000017945 */ /* 0x000fe60003800000 */
[----:B------:R-:W-:Y:S01]  /*32f0*/  LEA R4, R2, 0x110, 0x2 ;  /* 0x0000011002047811 */ /* 0x000fe200078e10ff */
[----:B------:R-:W-:Y:S05]  /*3300*/  @!P0 BRA `(.L_x_2666) ;  /* 0x0000009000008947 */ /* 0x000fea0003800000 */
[----:B------:R-:W-:Y:S01]  /*3310*/  IMAD.U32 R7, RZ, RZ, UR48 ;  /* 0x00000030ff077e24 */ /* 0x000fe2000f8e00ff */
[----:B0-----:R-:W-:Y:S01]  /*3320*/  SHF.R.S32.HI R3, RZ, 0x1f, R0 ;  /* 0x0000001fff037819 */ /* 0x001fe20000011400 */
[----:B------:R-:W-:-:S03]  /*3330*/  IMAD.U32 R8, RZ, RZ, UR49 ;  /* 0x00000031ff087e24 */ /* 0x000fc6000f8e00ff */
[----:B------:R-:W-:-:S04]  /*3340*/  IADD3 R2, P2, P3, R0, c[0x0][0x200], R7 ;  /* 0x0000800000027a10 */ /* 0x000fc80007b5e007 */
[----:B------:R-:W-:-:S05]  /*3350*/  IADD3.X R3, R3, c[0x0][0x204], R8, P2, P3 ;  /* 0x0000810003037a10 */ /* 0x000fca00017e6408 */
[----:B------:R-:W3:Y:S02]  /*3360*/  LDG.E.U8 R2, [R2.64] ;  /* 0x0000002402027981 */ /* 0x000ee4000c1e1100 */
[----:B---3--:R-:W-:-:S13]  /*3370*/  ISETP.NE.AND P2, PT, R2, RZ, PT ;  /* 0x000000ff0200720c */ /* 0x008fda0003f45270 */
[----:B------:R-:W-:Y:S01]  /*3380*/  @P2 IMAD.MOV.U32 R7, RZ, RZ, RZ ;  /* 0x000000ffff072224 */ /* 0x000fe200078e00ff */
[----:B------:R-:W-:Y:S05]  /*3390*/  @P2 BRA `(.L_x_2667) ;  /* 0x0000004000002947 */ /* 0x000fea0003800000 */
.L_x_2666:
[----:B------:R-:W3:Y:S02]  /*33a0*/  LDS R2, [R4] ;  /* 0x0000000004027984 */ /* 0x000ee40000000800 */
[----:B--23--:R-:W-:-:S04]  /*33b0*/  FADD.FTZ R2, -R9, R2 ;  /* 0x0000000209027221 */ /* 0x00cfc80000010100 */
[----:B------:R-:W-:-:S04]  /*33c0*/  FMUL.FTZ R2, R2, 1.4426950216293334961 ;  /* 0x3fb8aa3b02027820 */ /* 0x000fc80000410000 */
[----:B------:R2:W3:Y:S03]  /*33d0*/  MUFU.EX2 R7, R2 ;  /* 0x0000000200077308 */ /* 0x0004e60000000800 */
.L_x_2667:
[----:B------:R-:W-:Y:S05]  /*33e0*/  BSYNC B1 ;  /* 0x0000000000017941 */ /* 0x000fea0003800000 */
.L_x_2665:
[----:B---3--:R3:W-:Y:S01]  /*33f0*/  STS [R4], R7 ;  /* 0x0000000704007388 */ /* 0x0087e20000000800 */
[----:B------:R-:W-:Y:S01]  /*3400*/  IADD3 R0, R0, 0x40, RZ ;  /* 0x0000004000007810 */ /* 0x000fe20007ffe0ff */
[----:B------:R-:W-:-:S03]  /*3410*/  FADD.FTZ R6, R7, R6 ;  /* 0x0000000607067221 */ /* 0x000fc60000010000 */
[----:B------:R-:W-:-:S13]  /*3420*/  ISETP.GT.AND P2, PT, R0, UR42, PT ;  /* 0x0000002a00007c0c */ /* 0x000fda000bf44270 */
[----:B---3--:R-:W-:Y:S05]  /*3430*/  @!P2 BRA `(.L_x_2668) ;  /* 0xfffffe900000a947 */ /* 0x008fea000383ffff */
.L_x_2664:
[----:B------:R-:W-:Y:S05]  /*3440*/  BSYNC B0 ;  /* 0x0000000000007941 */ /* 0x000fea0003800000 */
.L_x_2663:
[----:B0-----:R-:W0:Y:S01]  /*3450*/  SHFL.BFLY PT, R3, R6, 0x10, 0x1f ;  /* 0x0e001f0006037f89 */ /* 0x001e2200000e0000 */
[----:B------:R-:W-:Y:S02]  /*3460*/  ULDC UR7, c[0x0][0x1ec] ;  /* 0x00007b0000077ab9 */ /* 0x000fe40000000800 */
[----:B------:R-:W-:Y:S01]  /*3470*/  ULDC UR4, c[0x0][0x1d4] ;  /* 0x0000750000047ab9 */ /* 0x000fe20000000800 */
[----:B------:R-:W3:Y:S01]  /*3480*/  S2R R8, SR_TID.X ;  /* 0x0000000000087919 */ /* 0x000ee20000002100 */
[----:B------:R-:W-:Y:S02]  /*3490*/  UISETP.LT.AND UP0, UPT, UR7, UR4, UPT ;  /* 0x000000040700728c */ /* 0x000fe4000bf01270 */
[----:B------:R-:W-:Y:S01]  /*34a0*/  ULDC.U8 UR6, c[0x0][0x26c] ;  /* 0x00009b0000067ab9 */ /* 0x000fe20000000000 */
[----:B------:R-:W5:Y:S01]  /*34b0*/  S2R R13, SR_TID.X ;  /* 0x00000000000d7919 */ /* 0x000f620000002100 */
[----:B------:R-:W-:-:S04]  /*34c0*/  USEL UR4, UR7, UR4, UP0 ;  /* 0x0000000407047287 */ /* 0x000fc80008000000 */
[----:B------:R-:W-:-:S04]  /*34d0*/  UIADD3 UR4, UR4, 0x4, URZ ;  /* 0x0000000404047890 */ /* 0x000fc8000fffe03f */
[----:B------:R-:W-:-:S04]  /*34e0*/  USHF.R.S32.HI UR5, URZ, 0x1f, UR4 ;  /* 0x0000001f3f057899 */ /* 0x000fc80008011404 */
[----:B------:R-:W-:Y:S01]  /*34f0*/  ULEA.HI UR5, UR5, UR4, URZ, 0x2 ;  /* 0x0000000405057291 */ /* 0x000fe2000f8f103f */
[----:B0-----:R-:W-:Y:S02]  /*3500*/  FADD.FTZ R3, R3, R6 ;  /* 0x0000000603037221 */ /* 0x001fe40000010000 */
[----:B------:R-:W-:Y:S01]  /*3510*/  UMOV UR4, URZ ;  /* 0x0000003f00047c82 */ /* 0x000fe20008000000 */
[----:B---3--:R-:W-:Y:S02]  /*3520*/  LOP3.LUT P0, R4, R8, 0x1f, RZ, 0xc0, !PT ;  /* 0x0000001f08047812 */ /* 0x008fe4000780c0ff */
[----:B------:R-:W0:Y:S02]  /*3530*/  SHFL.BFLY PT, R0, R3, 0x8, 0x1f ;  /* 0x0d001f0003007f89 */ /* 0x000e2400000e0000 */
[----:B------:R-:W-:-:S09]  /*3540*/  ISETP.GT.U32.AND P2, PT, R4, 0x1, PT ;  /* 0x000000010400780c */ /* 0x000fd20003f44070 */
[----:B------:R-:W-:Y:S02]  /*3550*/  @!P0 SHF.R.U32.HI R6, RZ, 0x3, R8 ;  /* 0x00000003ff068819 */ /* 0x000fe40000011608 */
[----:B-----5:R-:W-:Y:S02]  /*3560*/  SHF.R.S32.HI R8, RZ, 0x1f, R13 ;  /* 0x0000001fff087819 */ /* 0x020fe4000001140d */
[----:B------:R-:W-:Y:S01]  /*3570*/  @!P0 LOP3.LUT R6, R6, 0x1ffffffc, RZ, 0xc0, !PT ;  /* 0x1ffffffc06068812 */ /* 0x000fe200078ec0ff */
        /* <DEDUP_REMOVED lines=8> */
[----:B------:R-:W-:Y:S01]  /*3600*/  BAR.SYNC.DEFER_BLOCKING 0x0 ;  /* 0x0000000000007b1d */ /* 0x000fe20000010000 */
[----:B------:R-:W-:Y:S01]  /*3610*/  ISETP.NE.AND P0, PT, RZ, UR6, PT ;  /* 0x00000006ff007c0c */ /* 0x000fe2000bf05270 */
[----:B------:R-:W-:-:S04]  /*3620*/  USHF.L.U32 UR6, UR5, 0x2, URZ ;  /* 0x0000000205067899 */ /* 0x000fc8000800063f */
[----:B------:R-:W-:Y:S02]  /*3630*/  UMOV UR5, URZ ;  /* 0x0000003f00057c82 */ /* 0x000fe40008000000 */
[----:B------:R-:W-:Y:S01]  /*3640*/  ULOP3.LUT UR6, UR6, 0xfffffff0, URZ, 0xc0, !UPT ;  /* 0xfffffff006067892 */ /* 0x000fe2000f8ec03f */
[----:B------:R-:W0:Y:S04]  /*3650*/  @!P2 LDS R9, [R4.X4+0x8] ;  /* 0x000008000409a984 */ /* 0x000e280000004800 */
[----:B0-----:R-:W0:Y:S02]  /*3660*/  SHFL.BFLY PT, R0, R9, 0x1, 0x1f ;  /* 0x0c201f0009007f89 */ /* 0x001e2400000e0000 */
[----:B0-----:R-:W-:-:S06]  /*3670*/  FADD.FTZ R0, R0, R9 ;  /* 0x0000000900007221 */ /* 0x001fcc0000010000 */
[----:B------:R-:W0:Y:S01]  /*3680*/  SHFL.IDX PT, R0, R0, RZ, 0x1f ;  /* 0x00001fff00007589 */ /* 0x000e2200000e0000 */
[----:B------:R-:W-:Y:S05]  /*3690*/  @!P0 BRA `(.L_x_2669) ;  /* 0x0000009000008947 */ /* 0x000fea0003800000 */
[----:B------:R-:W2:Y:S01]  /*36a0*/  S2UR UR4, SR_CTAID.X ;  /* 0x00000000000479c3 */ /* 0x000ea20000002500 */
[----:B------:R-:W-:-:S07]  /*36b0*/  ULDC UR8, c[0x0][0x1d8] ;  /* 0x0000760000087ab9 */ /* 0x000fce0000000800 */
[----:B------:R-:W2:Y:S02]  /*36c0*/  S2UR UR5, SR_CTAID.Y ;  /* 0x00000000000579c3 */ /* 0x000ea40000002600 */
[----:B--2---:R-:W-:-:S03]  /*36d0*/  UIMAD UR4, UR5, UR8, UR4 ;  /* 0x00000008050472a4 */ /* 0x004fc6000f8e0204 */
[----:B------:R-:W-:Y:S02]  /*36e0*/  ULDC UR5, c[0x0][0x268] ;  /* 0x00009a0000057ab9 */ /* 0x000fe40000000800 */
[----:B------:R-:W-:-:S03]  /*36f0*/  UIMAD UR4, UR4, UR5, UR7 ;  /* 0x00000005040472a4 */ /* 0x000fc6000f8e0207 */
[----:B------:R-:W-:Y:S02]  /*3700*/  ULDC UR5, c[0x0][0x1d4] ;  /* 0x0000750000057ab9 */ /* 0x000fe40000000800 */
[----:B------:R-:W-:-:S04]  /*3710*/  UIMAD UR4, UR4, UR5, URZ ;  /* 0x00000005040472a4 */ /* 0x000fc8000f8e023f */
[----:B------:R-:W-:-:S06]  /*3720*/  USHF.R.S32.HI UR5, URZ, 0x1f, UR4 ;  /* 0x0000001f3f057899 */ /* 0x000fcc0008011404 */
.L_x_2669:
[----:B------:R-:W-:Y:S01]  /*3730*/  BSSY B0, `(.L_x_2670) ;  /* 0x0000014000007945 */ /* 0x000fe20003800000 */
[----:B------:R-:W-:Y:S05]  /*3740*/  @P1 BRA `(.L_x_2671) ;  /* 0x0000012000001947 */ /* 0x000fea0003800000 */
[----:B0-----:R-:W-:Y:S02]  /*3750*/  FADD.FTZ R2, R0, 9.9999999747524270788e-07 ;  /* 0x358637bd00027421 */ /* 0x001fe40000010000 */
[----:B------:R-:W-:Y:S02]  /*3760*/  IMAD.U32 R0, RZ, RZ, UR6 ;  /* 0x00000006ff007e24 */ /* 0x000fe4000f8e00ff */
[----:B------:R0:W2:Y:S03]  /*3770*/  MUFU.RCP R7, R2 ;  /* 0x0000000200077308 */ /* 0x0000a60000001000 */
[----:B------:R-:W-:-:S05]  /*3780*/  IADD3 R0, R0, 0x110, RZ ;  /* 0x0000011000007810 */ /* 0x000fca0007ffe0ff */
.L_x_2672:
[C---:B------:R-:W-:Y:S02]  /*3790*/  IADD3 R9, R5.reuse, -UR45, RZ ;  /* 0x8000002d05097c10 */ /* 0x040fe4000fffe0ff */
[----:B0-----:R-:W-:-:S03]  /*37a0*/  @P0 IADD3 R3, P1, R5, UR4, RZ ;  /* 0x0000000405030c10 */ /* 0x001fc6000ff3e0ff */
[----:B0-----:R-:W0:Y:S01]  /*37b0*/  LDS R2, [R9.X4+0x110] ;  /* 0x0001100009027984 */ /* 0x001e220000004800 */
[C---:B------:R-:W-:Y:S02]  /*37c0*/  @P0 LEA.HI.X.SX32 R4, R5.reuse, UR5, 0x1, P1 ;  /* 0x0000000505040c11 */ /* 0x040fe400088f0eff */
        /* <DEDUP_REMOVED lines=10> */
.L_x_2671:
[----:B------:R-:W-:Y:S05]  /*3870*/  BSYNC B0 ;  /* 0x0000000000007941 */ /* 0x000fea0003800000 */
.L_x_2670:
[----:B------:R-:W-:Y:S01]  /*3880*/  USHF.R.S32.HI UR4, URZ, 0x1f, UR42 ;  /* 0x0000001f3f047899 */ /* 0x000fe2000801142a */
[----:B------:R-:W-:Y:S01]  /*3890*/  LEA.HI R31, R8, R13, RZ, 0x4 ;  /* 0x0000000d081f7211 */ /* 0x000fe200078f20ff */
[----:B0-----:R-:W-:Y:S01]  /*38a0*/  CS2R R6, SRZ ;  /* 0x0000000000067805 */ /* 0x001fe2000001ff00 */
[----:B------:R-:W-:Y:S01]  /*38b0*/  ISETP.EQ.U32.AND P1, PT, RZ, c[0x0][0x190], PT ;  /* 0x00006400ff007a0c */ /* 0x000fe20003f22070 */
[----:B------:R-:W-:Y:S01]  /*38c0*/  ULEA.HI UR4, UR4, UR42, URZ, 0x2 ;  /* 0x0000002a04047291 */ /* 0x000fe2000f8f103f */
[----:B------:R-:W-:Y:S01]  /*38d0*/  LOP3.LUT R0, R31, 0xfffffff0, RZ, 0xc0, !PT ;  /* 0xfffffff01f007812 */ /* 0x000fe200078ec0ff */
[----:B------:R-:W-:Y:S01]  /*38e0*/  CS2R R4, SRZ ;  /* 0x0000000000047805 */ /* 0x000fe2000001ff00 */
        /* <DEDUP_REMOVED lines=10> */
[----:B------:R-:W-:Y:S01]  /*3990*/  BSSY B0, `(.L_x_2673) ;  /* 0x0000158000007945 */ /* 0x000fe20003800000 */
[----:B------:R-:W-:Y:S01]  /*39a0*/  CS2R R28, SRZ ;  /* 0x00000000001c7805 */ /* 0x000fe2000001ff00 */
        /* <DEDUP_REMOVED lines=22> */
[----:B------:R-:W-:Y:S01]  /*3b10*/  IMAD.MOV.U32 R38, RZ, RZ, R36 ;  /* 0x000000ffff267224 */ /* 0x000fe200078e0024 */
[----:B------:R-:W-:Y:S01]  /*3b20*/  CS2R R18, SRZ ;  /* 0x0000000000127805 */ /* 0x000fe2000001ff00 */
[----:B------:R-:W-:Y:S01]  /*3b30*/  IADD3 R0, -R0, -0x2, -R31 ;  /* 0xfffffffe00007810 */ /* 0x000fe20007ffe91f */
[----:B------:R-:W-:Y:S01]  /*3b40*/  IMAD.MOV.U32 R17, RZ, RZ, RZ ;  /* 0x000000ffff117224 */ /* 0x000fe200078e00ff */
[----:B------:R-:W-:-:S03]  /*3b50*/  CS2R R28, SRZ ;  /* 0x00000000001c7805 */ /* 0x000fc6000001ff00 */
[----:B------:R-:W-:Y:S02]  /*3b60*/  IMAD.IADD R3, R0, 0x1, -R3 ;  /* 0x0000000100037824 */ /* 0x000fe400078e0a03 */
[----:B------:R-:W-:-:S03]  /*3b70*/  IMAD.MOV.U32 R0, RZ, RZ, RZ ;  /* 0x000000ffff007224 */ /* 0x000fc600078e00ff */
        /* <DEDUP_REMOVED lines=8> */
[----:B------:R-:W-:Y:S01]  /*3c00*/  IMAD.MOV.U32 R38, RZ, RZ, R36 ;  /* 0x000000ffff267224 */ /* 0x000fe200078e0024 */
[----:B------:R-:W-:Y:S02]  /*3c10*/  IADD3 R27, P3, R35, R0, RZ ;  /* 0x00000000231b7210 */ /* 0x000fe40007f7e0ff */
[----:B------:R-:W-:Y:S02]  /*3c20*/  IADD3 R13, R8, 0x110, RZ ;  /* 0x00000110080d7810 */ /* 0x000fe40007ffe0ff */
[----:B------:R-:W-:Y:S02]  /*3c30*/  LEA.HI.X.SX32 R0, R0, R34, 0x1, P3 ;  /* 0x0000002200007211 */ /* 0x000fe400018f0eff */
[----:B------:R-:W-:-:S04]  /*3c40*/  LEA R24, P3, R27, c[0x0][0x1a0], 0x1 ;  /* 0x000068001b187a11 */ /* 0x000fc800078608ff */
[----:B------:R-:W-:Y:S01]  /*3c50*/  LEA.HI.X R27, R27, c[0x0][0x1a4], R0, 0x1, P3 ;  /* 0x000069001b1b7a11 */ /* 0x000fe200018f0c00 */
[----:B------:R-:W-:Y:S02]  /*3c60*/  IMAD.MOV.U32 R0, RZ, RZ, RZ ;  /* 0x000000ffff007224 */ /* 0x000fe400078e00ff */
.L_x_2679:
[----:B------:R-:W-:Y:S01]  /*3c70*/  IMAD.MOV.U32 R8, RZ, RZ, R24 ;  /* 0x000000ffff087224 */ /* 0x000fe200078e0018 */
[----:B------:R0:W2:Y:S01]  /*3c80*/  LDS.U16 R14, [R13] ;  /* 0x000000000d0e7984 */ /* 0x0000a20000000400 */
[----:B------:R-:W-:-:S06]  /*3c90*/  IMAD.MOV.U32 R9, RZ, RZ, R27 ;  /* 0x000000ffff097224 */ /* 0x000fcc00078e001b */
[----:B------:R-:W3:Y:S01]  /*3ca0*/  LDG.E.128 R8, [R8.64] ;  /* 0x0000002408087981 */ /* 0x000ee2000c1e1d00 */
[----:B------:R-:W-:Y:S02]  /*3cb0*/  IADD3 R12, R12, -0x1, RZ ;  /* 0xffffffff0c0c7810 */ /* 0x000fe40007ffe0ff */
[----:B------:R-:W-:Y:S02]  /*3cc0*/  IADD3 R24, P4, R24, 0x300, RZ ;  /* 0x0000030018187810 */ /* 0x000fe40007f9e0ff */
[----:B------:R-:W-:Y:S02]  /*3cd0*/  ISETP.NE.AND P3, PT, R12, RZ, PT ;  /* 0x000000ff0c00720c */ /* 0x000fe40003f65270 */
[----:B------:R-:W-:Y:S01]  /*3ce0*/  IADD3 R38, R38, 0x4, RZ ;  /* 0x0000000426267810 */ /* 0x000fe20007ffe0ff */
[----:B------:R-:W-:Y:S01]  /*3cf0*/  IMAD.X R27, RZ, RZ, R27, P4 ;  /* 0x000000ffff1b7224 */ /* 0x000fe200020e061b */
[----:B0-----:R-:W-:Y:S01]  /*3d00*/  IADD3 R13, R13, 0x8, RZ ;  /* 0x000000080d0d7810 */ /* 0x001fe20007ffe0ff */
[----:B--2---:R-:W-:-:S02]  /*3d10*/  HADD2.F32 R14, -RZ, R14.H0_H0 ;  /* 0x2000000eff0e7230 */ /* 0x004fc40000004100 */
[----:B---34-:R-:W-:Y:S02]  /*3d20*/  HADD2.F32 R23, -RZ, R10.H0_H0 ;  /* 0x2000000aff177230 */ /* 0x018fe40000004100 */
        /* <DEDUP_REMOVED lines=16> */
.L_x_2678:
[----:B------:R-:W-:Y:S05]  /*3e30*/  BSYNC B2 ;  /* 0x0000000000027941 */ /* 0x000fea0003800000 */
.L_x_2677:
        /* <DEDUP_REMOVED lines=11> */
.L_x_2680:
[----:B------:R-:W-:Y:S01]  /*3ef0*/  IMAD.MOV.U32 R32, RZ, RZ, R39 ;  /* 0x000000ffff207224 */ /* 0x000fe200078e0027 */
[----:B------:R-:W0:Y:S01]  /*3f00*/  LDS.U16 R43, [R40+-0x10] ;  /* 0xfffff000282b7984 */ /* 0x000e220000000400 */
[----:B------:R-:W-:-:S03]  /*3f10*/  IMAD.MOV.U32 R33, RZ, RZ, R44 ;  /* 0x000000ffff217224 */ /* 0x000fc600078e002c */
[----:B------:R-:W-:Y:S04]  /*3f20*/  LDS.U16 R42, [R40+-0x8] ;  /* 0xfffff800282a7984 */ /* 0x000fe80000000400 */
[----:B------:R-:W2:Y:S04]  /*3f30*/  LDG.E.128 R8, [R32.64] ;  /* 0x0000002420087981 */ /* 0x000ea8000c1e1d00 */
[----:B----4-:R3:W4:Y:S04]  /*3f40*/  LDG.E.128 R12, [R32.64+0x300] ;  /* 0x00030024200c7981 */ /* 0x010728000c1e1d00 */
[----:B------:R3:W3:Y:S04]  /*3f50*/  LDG.E.128 R20, [R32.64+0x600] ;  /* 0x0006002420147981 */ /* 0x0006e8000c1e1d00 */
[----:B------:R3:W4:Y:S01]  /*3f60*/  LDG.E.128 R24, [R32.64+0x900] ;  /* 0x0009002420187981 */ /* 0x000722000c1e1d00 */
[----:B------:R-:W-:-:S02]  /*3f70*/  IADD3 R39, P1, R32, 0xc00, RZ ;  /* 0x00000c0020277810 */ /* 0x000fc40007f3e0ff */
[----:B------:R-:W-:Y:S01]  /*3f80*/  IADD3 R38, R38, 0x10, RZ ;  /* 0x0000001026267810 */ /* 0x000fe20007ffe0ff */
[----:B------:R-:W1:Y:S02]  /*3f90*/  LDS.U16 R41, [R40] ;  /* 0x0000000028297984 */ /* 0x000e640000000400 */
[----:B------:R-:W-:Y:S01]  /*3fa0*/  IMAD.X R44, RZ, RZ, R33, P1 ;  /* 0x000000ffff2c7224 */ /* 0x000fe200008e0621 */
[----:B------:R-:W-:Y:S01]  /*3fb0*/  ISETP.GE.AND P1, PT, R38, R37, PT ;  /* 0x000000252600720c */ /* 0x000fe20003f26270 */
[----:B0-----:R-:W-:Y:S02]  /*3fc0*/  HADD2.F32 R43, -RZ, R43.H0_H0 ;  /* 0x2000002bff2b7230 */ /* 0x001fe40000004100 */
[----:B-1----:R-:W-:Y:S02]  /*3fd0*/  HADD2.F32 R41, -RZ, R41.H0_H0 ;  /* 0x20000029ff297230 */ /* 0x002fe40000004100 */
[--C-:B--2---:R-:W-:Y:S02]  /*3fe0*/  HADD2.F32 R45, -RZ, R8.reuse.H0_H0 ;  /* 0x20000008ff2d7230 */ /* 0x104fe40000004100 */
[----:B------:R-:W-:-:S02]  /*3ff0*/  HADD2.F32 R46, -RZ, R8.H1_H1 ;  /* 0x30000008ff2e7230 */ /* 0x000fc40000004100 */
[--C-:B------:R-:W-:Y:S01]  /*4000*/  HADD2.F32 R47, -RZ, R9.reuse.H0_H0 ;  /* 0x20000009ff2f7230 */ /* 0x100fe20000004100 */
[C---:B------:R-:W-:Y:S01]  /*4010*/  FFMA.FTZ R8, R43.reuse, R45, R0 ;  /* 0x0000002d2b087223 */ /* 0x040fe20000010000 */
[----:B------:R-:W-:Y:S01]  /*4020*/  HADD2.F32 R48, -RZ, R9.H1_H1 ;  /* 0x30000009ff307230 */ /* 0x000fe20000004100 */
[----:B------:R0:W1:Y:S01]  /*4030*/  LDS.U16 R0, [R40+0x8] ;  /* 0x0000080028007984 */ /* 0x0000620000000400 */
[--C-:B------:R-:W-:Y:S01]  /*4040*/  HADD2.F32 R9, -RZ, R10.reuse.H0_H0 ;  /* 0x2000000aff097230 */ /* 0x100fe20000004100 */
[C---:B------:R-:W-:Y:S01]  /*4050*/  FFMA.FTZ R47, R43.reuse, R47, R2 ;  /* 0x0000002f2b2f7223 */ /* 0x040fe20000010002 */
[--C-:B---3--:R-:W-:Y:S01]  /*4060*/  HADD2.F32 R32, -RZ, R11.reuse.H0_H0 ;  /* 0x2000000bff207230 */ /* 0x108fe20000004100 */
[C---:B------:R-:W-:Y:S01]  /*4070*/  FFMA.FTZ R46, R43.reuse, R46, R3 ;  /* 0x0000002e2b2e7223 */ /* 0x040fe20000010003 */
[----:B------:R-:W-:Y:S01]  /*4080*/  HADD2.F32 R10, -RZ, R10.H1_H1 ;  /* 0x3000000aff0a7230 */ /* 0x000fe20000004100 */
[C---:B------:R-:W-:Y:S01]  /*4090*/  FFMA.FTZ R9, R43.reuse, R9, R18 ;  /* 0x000000092b097223 */ /* 0x040fe20000010012 */
[----:B------:R-:W-:Y:S01]  /*40a0*/  HADD2.F32 R50, -RZ, R11.H1_H1 ;  /* 0x3000000bff327230 */ /* 0x000fe20000004100 */
[C---:B------:R-:W-:Y:S01]  /*40b0*/  FFMA.FTZ R32, R43.reuse, R32, R28 ;  /* 0x000000202b207223 */ /* 0x040fe2000001001c */
[----:B----4-:R-:W-:Y:S01]  /*40c0*/  HADD2.F32 R2, -RZ, R12.H0_H0 ;  /* 0x2000000cff027230 */ /* 0x010fe20000004100 */
[C---:B------:R-:W-:Y:S01]  /*40d0*/  FFMA.FTZ R48, R43.reuse, R48, R17 ;  /* 0x000000302b307223 */ /* 0x040fe20000010011 */
[----:B------:R-:W-:Y:S01]  /*40e0*/  HADD2.F32 R18, -RZ, R13.H0_H0 ;  /* 0x2000000dff127230 */ /* 0x000fe20000004100 */
[C---:B------:R-:W-:Y:S01]  /*40f0*/  FFMA.FTZ R10, R43.reuse, R10, R19 ;  /* 0x0000000a2b0a7223 */ /* 0x040fe20000010013 */
[----:B------:R-:W-:Y:S01]  /*4100*/  HADD2.F32 R28, -RZ, R14.H0_H0 ;  /* 0x2000000eff1c7230 */ /* 0x000fe20000004100 */
[----:B------:R-:W-:Y:S01]  /*4110*/  FFMA.FTZ R50, R43, R50, R29 ;  /* 0x000000322b327223 */ /* 0x000fe2000001001d */
[----:B------:R-:W-:Y:S01]  /*4120*/  HADD2.F32 R11, -RZ, R15.H0_H0 ;  /* 0x2000000fff0b7230 */ /* 0x000fe20000004100 */
[----:B0-----:R-:W-:Y:S01]  /*4130*/  IADD3 R40, R40, 0x20, RZ ;  /* 0x0000002028287810 */ /* 0x001fe20007ffe0ff */
[----:B------:R-:W-:-:S02]  /*4140*/  HADD2.F32 R3, -RZ, R42.H0_H0 ;  /* 0x2000002aff037230 */ /* 0x000fc40000004100 */
[----:B------:R-:W-:Y:S02]  /*4150*/  HADD2.F32 R12, -RZ, R12.H1_H1 ;  /* 0x3000000cff0c7230 */ /* 0x000fe40000004100 */
[----:B------:R-:W-:Y:S01]  /*4160*/  HADD2.F32 R13, -RZ, R13.H1_H1 ;  /* 0x3000000dff0d7230 */ /* 0x000fe20000004100 */
[C---:B------:R-:W-:Y:S01]  /*4170*/  FFMA.FTZ R2, R3.reuse, R2, R8 ;  /* 0x0000000203027223 */ /* 0x040fe20000010008 */
[----:B------:R-:W-:Y:S01]  /*4180*/  HADD2.F32 R14, -RZ, R14.H1_H1 ;  /* 0x3000000eff0e7230 */ /* 0x000fe20000004100 */
[C---:B------:R-:W-:Y:S01]  /*4190*/  FFMA.FTZ R12, R3.reuse, R12, R46 ;  /* 0x0000000c030c7223 */ /* 0x040fe2000001002e */
[----:B------:R-:W-:Y:S01]  /*41a0*/  HADD2.F32 R15, -RZ, R15.H1_H1 ;  /* 0x3000000fff0f7230 */ /* 0x000fe20000004100 */
        /* <DEDUP_REMOVED lines=10> */
[----:B------:R-:W-:Y:S01]  /*4250*/  FFMA.FTZ R15, R3, R15, R50 ;  /* 0x0000000f030f7223 */ /* 0x000fe20000010032 */
[--C-:B------:R-:W-:Y:S01]  /*4260*/  HADD2.F32 R3, -RZ, R20.reuse.H0_H0 ;  /* 0x20000014ff037230 */ /* 0x100fe20000004100 */
[C---:B------:R-:W-:Y:S01]  /*4270*/  FFMA.FTZ R8, R41.reuse, R8, R18 ;  /* 0x0000000829087223 */ /* 0x040fe20000010012 */
[----:B------:R-:W-:Y:S01]  /*4280*/  HADD2.F32 R20, -RZ, R20.H1_H1 ;  /* 0x30000014ff147230 */ /* 0x000fe20000004100 */
[C---:B------:R-:W-:Y:S01]  /*4290*/  FFMA.FTZ R13, R41.reuse, R14, R13 ;  /* 0x0000000e290d7223 */ /* 0x040fe2000001000d */
[----:B------:R-:W-:Y:S01]  /*42a0*/  HADD2.F32 R32, -RZ, R23.H0_H0 ;  /* 0x20000017ff207230 */ /* 0x000fe20000004100 */
[C---:B------:R-:W-:Y:S01]  /*42b0*/  FFMA.FTZ R2, R41.reuse, R3, R2 ;  /* 0x0000000329027223 */ /* 0x040fe20000010002 */
[----:B-1----:R-:W-:Y:S01]  /*42c0*/  HADD2.F32 R29, -RZ, R0.H0_H0 ;  /* 0x20000000ff1d7230 */ /* 0x002fe20000004100 */
[C---:B------:R-:W-:Y:S01]  /*42d0*/  FFMA.FTZ R12, R41.reuse, R20, R12 ;  /* 0x00000014290c7223 */ /* 0x040fe2000001000c */
[--C-:B------:R-:W-:Y:S01]  /*42e0*/  HADD2.F32 R0, -RZ, R24.reuse.H0_H0 ;  /* 0x20000018ff007230 */ /* 0x100fe20000004100 */
[C---:B------:R-:W-:Y:S01]  /*42f0*/  FFMA.FTZ R9, R41.reuse, R28, R9 ;  /* 0x0000001c29097223 */ /* 0x040fe20000010009 */
[--C-:B------:R-:W-:Y:S01]  /*4300*/  HADD2.F32 R18, -RZ, R25.reuse.H1_H1 ;  /* 0x30000019ff127230 */ /* 0x100fe20000004100 */
[C---:B------:R-:W-:Y:S01]  /*4310*/  FFMA.FTZ R10, R41.reuse, R22, R10 ;  /* 0x00000016290a7223 */ /* 0x040fe2000001000a */
[----:B------:R-:W-:Y:S01]  /*4320*/  HADD2.F32 R3, -RZ, R24.H1_H1 ;  /* 0x30000018ff037230 */ /* 0x000fe20000004100 */
[C---:B------:R-:W-:Y:S01]  /*4330*/  FFMA.FTZ R11, R41.reuse, R32, R11 ;  /* 0x00000020290b7223 */ /* 0x040fe2000001000b */
[----:B------:R-:W-:Y:S01]  /*4340*/  HADD2.F32 R14, -RZ, R25.H0_H0 ;  /* 0x20000019ff0e7230 */ /* 0x000fe20000004100 */
        /* <DEDUP_REMOVED lines=11> */
[C---:B------:R-:W-:Y:S02]  /*4400*/  FFMA.FTZ R28, R29.reuse, R28, R11 ;  /* 0x0000001c1d1c7223 */ /* 0x040fe4000001000b */
[----:B------:R-:W-:Y:S01]  /*4410*/  FFMA.FTZ R29, R29, R22, R15 ;  /* 0x000000161d1d7223 */ /* 0x000fe2000001000f */
[----:B------:R-:W-:Y:S05]  /*4420*/  @!P1 BRA `(.L_x_2680) ;  /* 0xfffffac000009947 */ /* 0x000fea000383ffff */
.L_x_2676:
[----:B------:R-:W-:Y:S05]  /*4430*/  BSYNC B1 ;  /* 0x0000000000017941 */ /* 0x000fea0003800000 */
.L_x_2675:
[----:B------:R-:W-:-:S13]  /*4440*/  ISETP.GE.AND P1, PT, R36, UR42, PT ;  /* 0x0000002a24007c0c */ /* 0x000fda000bf26270 */
[----:B------:R-:W-:Y:S05]  /*4450*/  @P1 BRA `(.L_x_2674) ;  /* 0x00000ab000001947 */ /* 0x000fea0003800000 */
[----:B------:R-:W-:Y:S01]  /*4460*/  IMAD.U32 R9, RZ, RZ, UR45 ;  /* 0x0000002dff097e24 */ /* 0x000fe2000f8e00ff */
[----:B------:R-:W-:Y:S01]  /*4470*/  LOP3.LUT R8, RZ, R31, RZ, 0x33, !PT ;  /* 0x0000001fff087212 */ /* 0x000fe200078e33ff */
[----:B------:R-:W-:Y:S03]  /*4480*/  BSSY B1, `(.L_x_2681) ;  /* 0x0000038000017945 */ /* 0x000fe60003800000 */
[----:B----4-:R-:W-:-:S04]  /*4490*/  IADD3 R22, -R9, UR42, R8 ;  /* 0x0000002a09167c10 */ /* 0x010fc8000fffe108 */
        /* <DEDUP_REMOVED lines=52> */
.L_x_2684:
[----:B------:R-:W-:Y:S05]  /*47e0*/  BSYNC B2 ;  /* 0x0000000000027941 */ /* 0x000fea0003800000 */
.L_x_2683:
[----:B------:R-:W-:Y:S02]  /*47f0*/  IADD3 R36, R36, 0x4, RZ ;  /* 0x0000000424247810 */ /* 0x000fe40007ffe0ff */
.L_x_2682:
[----:B------:R-:W-:Y:S05]  /*4800*/  BSYNC B1 ;  /* 0x0000000000017941 */ /* 0x000fea0003800000 */
.L_x_2681:
[----:B------:R-:W-:-:S13]  /*4810*/  LOP3.LUT P1, RZ, R22, 0xfffffffc, RZ, 0xc0, !PT ;  /* 0xfffffffc16ff7812 */ /* 0x000fda000782c0ff */
[----:B------:R-:W-:Y:S05]  /*4820*/  @!P1 BRA `(.L_x_2674) ;  /* 0x000006e000009947 */ /* 0x000fea0003800000 */
[----:B------:R-:W-:Y:S01]  /*4830*/  LEA R13, R36, UR6, 0x1 ;  /* 0x00000006240d7c11 */ /* 0x000fe2000f8e08ff */
[----:B------:R-:W-:Y:S02]  /*4840*/  IMAD.U32 R8, RZ, RZ, UR45 ;  /* 0x0000002dff087e24 */ /* 0x000fe4000f8e00ff */
[----:B------:R-:W-:Y:S02]  /*4850*/  IMAD.MOV.U32 R12, RZ, RZ, RZ ;  /* 0x000000ffff0c7224 */ /* 0x000fe400078e00ff */
[----:B------:R-:W-:Y:S02]  /*4860*/  IMAD R13, R8, -0x2, R13 ;  /* 0xfffffffe080d7824 */ /* 0x000fe400078e020d */
.L_x_2689:
        /* <DEDUP_REMOVED lines=52> */
.L_x_2686:
[----:B------:R-:W-:Y:S05]  /*4bb0*/  BSYNC B1 ;  /* 0x0000000000017941 */ /* 0x000fea0003800000 */
.L_x_2685:
        /* <DEDUP_REMOVED lines=48> */
.L_x_2688:
[----:B------:R-:W-:Y:S05]  /*4ec0*/  BSYNC B1 ;  /* 0x0000000000017941 */ /* 0x000fea0003800000 */
.L_x_2687:
[----:B------:R-:W-:Y:S02]  /*4ed0*/  IADD3 R36, R36, 0x8, RZ ;  /* 0x0000000824247810 */ /* 0x000fe40007ffe0ff */
[----:B------:R-:W-:Y:S02]  /*4ee0*/  IADD3 R12, R12, 0x10, RZ ;  /* 0x000000100c0c7810 */ /* 0x000fe40007ffe0ff */
[----:B------:R-:W-:-:S13]  /*4ef0*/  ISETP.GE.AND P1, PT, R36, UR42, PT ;  /* 0x0000002a24007c0c */ /* 0x000fda000bf26270 */
[----:B------:R-:W-:Y:S05]  /*4f00*/  @!P1 BRA `(.L_x_2689) ;  /* 0xfffff96000009947 */ /* 0x000fea000383ffff */
.L_x_2674:
[----:B0-----:R-:W-:Y:S05]  /*4f10*/  BSYNC B0 ;  /* 0x0000000000007941 */ /* 0x001fea0003800000 */
.L_x_2673:
        /* <DEDUP_REMOVED lines=11> */
[----:B----4-:R-:W-:Y:S01]  /*4fd0*/  IADD3 R23, R30, UR44, RZ ;  /* 0x0000002c1e177c10 */ /* 0x010fe2000fffe0ff */
        /* <DEDUP_REMOVED lines=40> */
[----:B------:R3:W2:Y:S08]  /*5260*/  I2F.S8 R16, R32 ;  /* 0x0000002000107306 */ /* 0x0006b00000001400 */
[----:B------:R-:W1:Y:S01]  /*5270*/  I2F.S16 R8, R8 ;  /* 0x0000000800087306 */ /* 0x000e620000101400 */
[-C--:B---3--:R-:W-:Y:S02]  /*5280*/  FMUL.FTZ R32, R25, R11.reuse ;  /* 0x0000000b19207220 */ /* 0x088fe40000410000 */
[----:B----4-:R-:W-:-:S05]  /*5290*/  FMUL.FTZ R33, R26, R11 ;  /* 0x0000000b1a217220 */ /* 0x010fca0000410000 */
[----:B------:R-:W3:Y:S01]  /*52a0*/  I2F.S16 R10, R10 ;  /* 0x0000000a000a7306 */ /* 0x000ee20000101400 */
[----:B--2---:R-:W-:-:S07]  /*52b0*/  FMUL.FTZ R16, R16, R11 ;  /* 0x0000000b10107220 */ /* 0x004fce0000410000 */
[----:B------:R-:W2:Y:S01]  /*52c0*/  I2F.S16 R9, R9 ;  /* 0x0000000900097306 */ /* 0x000ea20000101400 */
[----:B-1----:R-:W-:-:S05]  /*52d0*/  FMUL.FTZ R23, R8, R11 ;  /* 0x0000000b08177220 */ /* 0x002fca0000410000 */
[----:B------:R-:W-:Y:S01]  /*52e0*/  F2FP.PACK_AB R8, R23, R16 ;  /* 0x000000101708723e */ /* 0x000fe200000000ff */
[----:B---3--:R-:W-:-:S05]  /*52f0*/  FMUL.FTZ R26, R10, R11 ;  /* 0x0000000b0a1a7220 */ /* 0x008fca0000410000 */
[----:B------:R-:W-:Y:S01]  /*5300*/  F2FP.PACK_AB R10, R26, R27 ;  /* 0x0000001b1a0a723e */ /* 0x000fe200000000ff */
[----:B--2---:R-:W-:Y:S01]  /*5310*/  FMUL.FTZ R25, R9, R11 ;  /* 0x0000000b09197220 */ /* 0x004fe20000410000 */
[----:B------:R-:W-:-:S04]  /*5320*/  F2FP.PACK_AB R11, R33, R32 ;  /* 0x00000020210b723e */ /* 0x000fc800000000ff */
[----:B------:R-:W-:-:S04]  /*5330*/  F2FP.PACK_AB R9, R25, R24 ;  /* 0x000000181909723e */ /* 0x000fc800000000ff */
.L_x_2692:
        /* <DEDUP_REMOVED lines=26> */
.L_x_2691:
[----:B0-----:R-:W-:Y:S05]  /*54e0*/  BSYNC B0 ;  /* 0x0000000000007941 */ /* 0x001fea0003800000 */
.L_x_2690:
[----:B------:R-:W-:Y:S06]  /*54f0*/  BAR.SYNC.DEFER_BLOCKING 0x0 ;  /* 0x0000000000007b1d */ /* 0x000fec0000010000 */
[----:B------:R-:W-:Y:S05]  /*5500*/  @P0 BRA `(.L_x_2693) ;  /* 0x0000044000000947 */ /* 0x000fea0003800000 */
[----:B-----5:R-:W0:Y:S01]  /*5510*/  S2R R6, SR_TID.X ;  /* 0x0000000000067919 */ /* 0x020e220000002100 */
[----:B------:R-:W-:-:S05]  /*5520*/  IMAD R31, R31, 0x60, R30 ;  /* 0x000000601f1f7824 */ /* 0x000fca00078e021e */
[----:B------:R-:W-:Y:S02]  /*5530*/  LEA R31, R31, 0x110, 0x1 ;  /* 0x000001101f1f7811 */ /* 0x000fe400078e08ff */
[C---:B0-----:R-:W-:Y:S02]  /*5540*/  LOP3.LUT R4, R6.reuse, 0xffffffe0, RZ, 0xc0, !PT ;  /* 0xffffffe006047812 */ /* 0x041fe400078ec0ff */
[----:B------:R-:W-:Y:S02]  /*5550*/  LOP3.LUT R5, R6, 0xfffffff0, RZ, 0xc0, !PT ;  /* 0xfffffff006057812 */ /* 0x000fe400078ec0ff */
        /* <DEDUP_REMOVED lines=10> */
.L_x_2694:
        /* <DEDUP_REMOVED lines=21> */
.L_x_2696:
[----:B------:R-:W-:Y:S05]  /*5750*/  BSYNC B0 ;  /* 0x0000000000007941 */ /* 0x000fea0003800000 */
.L_x_2695:
        /* <DEDUP_REMOVED lines=8> */
.L_x_2698:
[----:B------:R-:W-:Y:S05]  /*57e0*/  BSYNC B0 ;  /* 0x0000000000007941 */ /* 0x000fea0003800000 */
.L_x_2697:
        /* <DEDUP_REMOVED lines=20> */
.L_x_2700:
[----:B------:R-:W-:Y:S05]  /*5930*/  BSYNC B0 ;  /* 0x0000000000007941 */ /* 0x000fea0003800000 */
.L_x_2699:
[----:B------:R-:W-:Y:S06]  /*5940*/  BAR.SYNC.DEFER_BLOCKING 0x0 ;  /* 0x0000000000007b1d */ /* 0x000fec0000010000 */
.L_x_2693:
[----:B0----5:R-:W0:Y:S02]  /*5950*/  S2R R4, SR_TID.X ;  /* 0x0000000000047919 */ /* 0x021e240000002100 */
[----:B0-----:R-:W-:-:S04]  /*5960*/  IADD3 R4, R4, 0xf, RZ ;  /* 0x0000000f04047810 */ /* 0x001fc80007ffe0ff */
[----:B------:R-:W-:-:S13]  /*5970*/  ISETP.GT.U32.OR P0, PT, R4, 0x1e, P0 ;  /* 0x0000001e0400780c */ /* 0x000fda0000704470 */
[----:B------:R-:W-:Y:S05]  /*5980*/  @P0 EXIT ;  /* 0x000000000000094d */ /* 0x000fea0003800000 */
[----:B------:R-:W-:-:S05]  /*5990*/  IMAD.MOV.U32 R5, RZ, RZ, 0x2 ;  /* 0x00000002ff057424 */ /* 0x000fca00078e00ff */
        /* <DEDUP_REMOVED lines=13> */
.L_x_2701:
[----:B------:R-:W-:Y:S02]  /*5a70*/  IMAD.MOV.U32 R4, RZ, RZ, c[0x0][0x250] ;  /* 0x00009400ff047624 */ /* 0x000fe400078e00ff */
[----:B------:R-:W-:-:S05]  /*5a80*/  IMAD.MOV.U32 R5, RZ, RZ, c[0x0][0x254] ;  /* 0x00009500ff057624 */ /* 0x000fca00078e00ff */
[----:B------:R-:W2:Y:S01]  /*5a90*/  LDG.E R4, [R4.64] ;  /* 0x0000002404047981 */ /* 0x000ea2000c1e1900 */
[----:B------:R-:W-:Y:S01]  /*5aa0*/  IADD3 R30, R30, UR43, RZ ;  /* 0x0000002b1e1e7c10 */ /* 0x000fe2000fffe0ff */
        /* <DEDUP_REMOVED lines=11> */
[----:B0-----:R-:W-:-:S07]  /*5b60*/  PRMT R5, R3, 0x8880, RZ ;  /* 0x0000888003057816 */ /* 0x001fce00000000ff */
[----:B------:R-:W0:Y:S01]  /*5b70*/  F2I.S8.NTZ R18, R18 ;  /* 0x0000001200127305 */ /* 0x000e220000202100 */
[----:B--2---:R-:W-:Y:S02]  /*5b80*/  PRMT R6, R2, 0x8880, RZ ;  /* 0x0000888002067816 */ /* 0x004fe400000000ff */
[----:B------:R-:W-:Y:S02]  /*5b90*/  PRMT R2, R5, 0x7710, RZ ;  /* 0x0000771005027816 */ /* 0x000fe400000000ff */
[----:B------:R-:W-:Y:S02]  /*5ba0*/  PRMT R3, R6, 0x7710, RZ ;  /* 0x0000771006037816 */ /* 0x000fe400000000ff */
[----:B------:R-:W-:Y:S01]  /*5bb0*/  LOP3.LUT R9, R2, 0xff, RZ, 0xc0, !PT ;  /* 0x000000ff02097812 */ /* 0x000fe200078ec0ff */
[----:B------:R-:W2:Y:S01]  /*5bc0*/  F2I.S8.NTZ R19, R19 ;  /* 0x0000001300137305 */ /* 0x000ea20000202100 */
[----:B---3--:R-:W-:Y:S02]  /*5bd0*/  PRMT R7, R17, 0x8880, RZ ;  /* 0x0000888011077816 */ /* 0x008fe400000000ff */
[----:B------:R-:W-:-:S02]  /*5be0*/  SHF.L.U64.HI R8, R9, 0x8, RZ ;  /* 0x0000000809087819 */ /* 0x000fc400000102ff */
[----:B------:R-:W-:Y:S02]  /*5bf0*/  PRMT R5, R7, 0x7710, RZ ;  /* 0x0000771007057816 */ /* 0x000fe400000000ff */
[----:B------:R-:W-:Y:S01]  /*5c00*/  LOP3.LUT R7, R3, 0xff, RZ, 0xc0, !PT ;  /* 0x000000ff03077812 */ /* 0x000fe200078ec0ff */
[----:B------:R-:W3:Y:S01]  /*5c10*/  F2I.S8.NTZ R0, R0 ;  /* 0x0000000000007305 */ /* 0x000ee20000202100 */
[----:B------:R-:W-:Y:S02]  /*5c20*/  LOP3.LUT R5, R5, 0xff, RZ, 0xc0, !PT ;  /* 0x000000ff05057812 */ /* 0x000fe400078ec0ff */
[----:B0-----:R-:W-:Y:S02]  /*5c30*/  PRMT R2, R18, 0x8880, RZ ;  /* 0x0000888012027816 */ /* 0x001fe400000000ff */
[----:B------:R-:W-:Y:S02]  /*5c40*/  SHF.L.U64.HI R6, R7, 0x10, RZ ;  /* 0x0000001007067819 */ /* 0x000fe400000102ff */
[----:B------:R-:W-:Y:S01]  /*5c50*/  SHF.L.U64.HI R3, R5, 0x18, RZ ;  /* 0x0000001805037819 */ /* 0x000fe200000102ff */
[----:B------:R-:W0:Y:S01]  /*5c60*/  F2I.S8.NTZ R28, R28 ;  /* 0x0000001c001c7305 */ /* 0x000e220000202100 */
[----:B------:R-:W-:-:S02]  /*5c70*/  PRMT R2, R2, 0x7710, RZ ;  /* 0x0000771002027816 */ /* 0x000fc400000000ff */
[----:B--2---:R-:W-:Y:S02]  /*5c80*/  PRMT R19, R19, 0x8880, RZ ;  /* 0x0000888013137816 */ /* 0x004fe400000000ff */
[----:B------:R-:W-:Y:S02]  /*5c90*/  LOP3.LUT R3, R3, R6, R8, 0xfe, !PT ;  /* 0x0000000603037212 */ /* 0x000fe400078efe08 */
[----:B------:R-:W-:Y:S01]  /*5ca0*/  LOP3.LUT R6, R2, 0xff, RZ, 0xc0, !PT ;  /* 0x000000ff02067812 */ /* 0x000fe200078ec0ff */
[----:B------:R-:W2:Y:S01]  /*5cb0*/  F2I.S8.NTZ R4, R4 ;  /* 0x0000000400047305 */ /* 0x000ea20000202100 */
[----:B------:R-:W-:Y:S02]  /*5cc0*/  PRMT R2, R19, 0x7710, RZ ;  /* 0x0000771013027816 */ /* 0x000fe400000000ff */
[----:B---3--:R-:W-:Y:S02]  /*5cd0*/  PRMT R0, R0, 0x8880, RZ ;  /* 0x0000888000007816 */ /* 0x008fe400000000ff */
[----:B------:R-:W-:-:S02]  /*5ce0*/  LOP3.LUT R6, R6, 0xffffff00, R3, 0xf8, !PT ;  /* 0xffffff0006067812 */ /* 0x000fc400078ef803 */
[----:B------:R-:W-:Y:S02]  /*5cf0*/  PRMT R3, R2, 0x7604, RZ ;  /* 0x0000760402037816 */ /* 0x000fe400000000ff */
[----:B0-----:R-:W-:Y:S02]  /*5d00*/  PRMT R28, R28, 0x8880, RZ ;  /* 0x000088801c1c7816 */ /* 0x001fe400000000ff */
[----:B------:R-:W-:Y:S02]  /*5d10*/  PRMT R0, R0, 0x7710, RZ ;  /* 0x0000771000007816 */ /* 0x000fe400000000ff */
[----:B------:R-:W-:Y:S02]  /*5d20*/  PRMT R2, R28, 0x7710, RZ ;  /* 0x000077101c027816 */ /* 0x000fe400000000ff */
[----:B------:R-:W-:Y:S01]  /*5d30*/  LOP3.LUT R3, R3, 0xffff00ff, R6, 0xf8, !PT ;  /* 0xffff00ff03037812 */ /* 0x000fe200078ef806 */
[----:B------:R-:W-:Y:S01]  /*5d40*/  IMAD.U32 R6, R7, 0x10000, RZ ;  /* 0x0001000007067824 */ /* 0x000fe200078e00ff */
[----:B------:R-:W-:-:S02]  /*5d50*/  PRMT R9, R0, 0x6540, R9 ;  /* 0x0000654000097816 */ /* 0x000fc40000000009 */
        /* <DEDUP_REMOVED lines=11> */
.L_x_2650:
[----:B------:R-:W-:Y:S01]  /*5e10*/  IMAD.MOV.U32 R32, RZ, RZ, R11 ;  /* 0x000000ffff207224 */ /* 0x000fe200078e000b */
[----:B------:R-:W-:Y:S01]  /*5e20*/  MOV R30, 0x5e70 ;  /* 0x00005e70001e7802 */ /* 0x000fe20000000f00 */
[----:B------:R-:W-:Y:S02]  /*5e30*/  IMAD.MOV.U32 R33, RZ, RZ, 0x10 ;  /* 0x00000010ff217424 */ /* 0x000fe400078e00ff */
[----:B------:R-:W-:Y:S02]  /*5e40*/  IMAD.MOV.U32 R34, RZ, RZ, 0x1f ;  /* 0x0000001fff227424 */ /* 0x000fe400078e00ff */
[----:B------:R-:W-:Y:S02]  /*5e50*/  IMAD.MOV.U32 R35, RZ, RZ, -0x1 ;  /* 0xffffffffff237424 */ /* 0x000fe400078e00ff */
[----:B-1----:R-:W-:Y:S05]  /*5e60*/  CALL.REL.NOINC `($__internal_17_$__cuda_sm70_shflsync_bfly_p) ;  /* 0x0000046000007944 */ /* 0x002fea0003c00000 */
[----:B-1----:R-:W-:Y:S01]  /*5e70*/  IMAD.MOV.U32 R0, RZ, RZ, R32 ;  /* 0x000000ffff007224 */ /* 0x002fe200078e0020 */
[----:B0-----:R-:W-:Y:S05]  /*5e80*/  BRA `(.L_x_2702) ;  /* 0xffffbeb000007947 */ /* 0x001fea000383ffff */
.L_x_2651:
[----:B------:R-:W-:Y:S01]  /*5e90*/  IMAD.MOV.U32 R32, RZ, RZ, R11 ;  /* 0x000000ffff207224 */ /* 0x000fe200078e000b */
[----:B------:R-:W-:Y:S01]  /*5ea0*/  MOV R30, 0x5ef0 ;  /* 0x00005ef0001e7802 */ /* 0x000fe20000000f00 */
[----:B------:R-:W-:-:S02]  /*5eb0*/  IMAD.MOV.U32 R33, RZ, RZ, 0x8 ;  /* 0x00000008ff217424 */ /* 0x000fc400078e00ff */
[----:B------:R-:W-:Y:S02]  /*5ec0*/  IMAD.MOV.U32 R34, RZ, RZ, 0x1f ;  /* 0x0000001fff227424 */ /* 0x000fe400078e00ff */
[----:B------:R-:W-:Y:S02]  /*5ed0*/  IMAD.MOV.U32 R35, RZ, RZ, -0x1 ;  /* 0xffffffffff237424 */ /* 0x000fe400078e00ff */
[----:B-1----:R-:W-:Y:S05]  /*5ee0*/  CALL.REL.NOINC `($__internal_17_$__cuda_sm70_shflsync_bfly_p) ;  /* 0x000003e000007944 */ /* 0x002fea0003c00000 */
[----:B-1----:R-:W-:Y:S01]  /*5ef0*/  FADD.FTZ R11, R11, R32 ;  /* 0x000000200b0b7221 */ /* 0x002fe20000010000 */
[----:B------:R-:W-:Y:S01]  /*5f00*/  MOV R30, 0x5f60 ;  /* 0x00005f60001e7802 */ /* 0x000fe20000000f00 */
[----:B0-----:R-:W-:Y:S02]  /*5f10*/  IMAD.MOV.U32 R33, RZ, RZ, 0x4 ;  /* 0x00000004ff217424 */ /* 0x001fe400078e00ff */
[----:B------:R-:W-:Y:S02]  /*5f20*/  IMAD.MOV.U32 R34, RZ, RZ, 0x1f ;  /* 0x0000001fff227424 */ /* 0x000fe400078e00ff */
[----:B------:R-:W-:Y:S02]  /*5f30*/  IMAD.MOV.U32 R35, RZ, RZ, -0x1 ;  /* 0xffffffffff237424 */ /* 0x000fe400078e00ff */
[----:B------:R-:W-:-:S02]  /*5f40*/  IMAD.MOV.U32 R32, RZ, RZ, R11 ;  /* 0x000000ffff207224 */ /* 0x000fc400078e000b */
[----:B------:R-:W-:Y:S05]  /*5f50*/  CALL.REL.NOINC `($__internal_17_$__cuda_sm70_shflsync_bfly_p) ;  /* 0x0000037000007944 */ /* 0x000fea0003c00000 */
[----:B-1----:R-:W-:Y:S01]  /*5f60*/  FADD.FTZ R11, R11, R32 ;  /* 0x000000200b0b7221 */ /* 0x002fe20000010000 */
[----:B------:R-:W-:Y:S01]  /*5f70*/  MOV R30, 0x5fd0 ;  /* 0x00005fd0001e7802 */ /* 0x000fe20000000f00 */
[----:B0-----:R-:W-:-:S02]  /*5f80*/  IMAD.MOV.U32 R33, RZ, RZ, 0x2 ;  /* 0x00000002ff217424 */ /* 0x001fc400078e00ff */
[----:B------:R-:W-:Y:S02]  /*5f90*/  IMAD.MOV.U32 R34, RZ, RZ, 0x1f ;  /* 0x0000001fff227424 */ /* 0x000fe400078e00ff */
[----:B------:R-:W-:Y:S02]  /*5fa0*/  IMAD.MOV.U32 R35, RZ, RZ, -0x1 ;  /* 0xffffffffff237424 */ /* 0x000fe400078e00ff */
[----:B------:R-:W-:Y:S02]  /*5fb0*/  IMAD.MOV.U32 R32, RZ, RZ, R11 ;  /* 0x000000ffff207224 */ /* 0x000fe400078e000b */
[----:B------:R-:W-:Y:S05]  /*5fc0*/  CALL.REL.NOINC `($__internal_17_$__cuda_sm70_shflsync_bfly_p) ;  /* 0x0000030000007944 */ /* 0x000fea0003c00000 */
[----:B-1----:R-:W-:Y:S01]  /*5fd0*/  FADD.FTZ R4, R11, R32 ;  /* 0x000000200b047221 */ /* 0x002fe20000010000 */
[----:B------:R-:W-:Y:S01]  /*5fe0*/  MOV R30, 0x6040 ;  /* 0x00006040001e7802 */ /* 0x000fe20000000f00 */
[----:B0-----:R-:W-:Y:S02]  /*5ff0*/  IMAD.MOV.U32 R33, RZ, RZ, 0x1 ;  /* 0x00000001ff217424 */ /* 0x001fe400078e00ff */
[----:B------:R-:W-:Y:S02]  /*6000*/  IMAD.MOV.U32 R34, RZ, RZ, 0x1f ;  /* 0x0000001fff227424 */ /* 0x000fe400078e00ff */
[----:B------:R-:W-:-:S02]  /*6010*/  IMAD.MOV.U32 R35, RZ, RZ, -0x1 ;  /* 0xffffffffff237424 */ /* 0x000fc400078e00ff */
[----:B------:R-:W-:Y:S02]  /*6020*/  IMAD.MOV.U32 R32, RZ, RZ, R4 ;  /* 0x000000ffff207224 */ /* 0x000fe400078e0004 */
[----:B------:R-:W-:Y:S05]  /*6030*/  CALL.REL.NOINC `($__internal_17_$__cuda_sm70_shflsync_bfly_p) ;  /* 0x0000029000007944 */ /* 0x000fea0003c00000 */
[----:B-1----:R-:W-:Y:S01]  /*6040*/  IMAD.MOV.U32 R5, RZ, RZ, R32 ;  /* 0x000000ffff057224 */ /* 0x002fe200078e0020 */
[----:B0-----:R-:W-:Y:S05]  /*6050*/  BRA `(.L_x_2703) ;  /* 0xffffbd7000007947 */ /* 0x001fea000383ffff */
.L_x_2656:
[----:B------:R-:W-:Y:S01]  /*6060*/  IMAD.MOV.U32 R32, RZ, RZ, R51 ;  /* 0x000000ffff207224 */ /* 0x000fe200078e0033 */
[----:B------:R-:W-:Y:S01]  /*6070*/  MOV R30, 0x60c0 ;  /* 0x000060c0001e7802 */ /* 0x000fe20000000f00 */
[----:B------:R-:W-:Y:S02]  /*6080*/  IMAD.MOV.U32 R33, RZ, RZ, 0x2 ;  /* 0x00000002ff217424 */ /* 0x000fe400078e00ff */
[----:B------:R-:W-:Y:S02]  /*6090*/  IMAD.MOV.U32 R34, RZ, RZ, 0x1f ;  /* 0x0000001fff227424 */ /* 0x000fe400078e00ff */
[----:B------:R-:W-:Y:S02]  /*60a0*/  IMAD.MOV.U32 R35, RZ, RZ, -0x1 ;  /* 0xffffffffff237424 */ /* 0x000fe400078e00ff */
[----:B------:R-:W-:Y:S05]  /*60b0*/  CALL.REL.NOINC `($__internal_17_$__cuda_sm70_shflsync_bfly_p) ;  /* 0x0000021000007944 */ /* 0x000fea0003c00000 */
[----:B-1----:R-:W-:Y:S01]  /*60c0*/  IMAD.MOV.U32 R30, RZ, RZ, R32 ;  /* 0x000000ffff1e7224 */ /* 0x002fe200078e0020 */
[----:B0-----:R-:W-:Y:S05]  /*60d0*/  BRA `(.L_x_2704) ;  /* 0xffffcdb000007947 */ /* 0x001fea000383ffff */
.L_x_2657:
[----:B------:R-:W-:Y:S01]  /*60e0*/  IMAD.MOV.U32 R32, RZ, RZ, R51 ;  /* 0x000000ffff207224 */ /* 0x000fe200078e0033 */
[----:B------:R-:W-:Y:S01]  /*60f0*/  MOV R30, 0x6140 ;  /* 0x00006140001e7802 */ /* 0x000fe20000000f00 */
[----:B------:R-:W-:-:S02]  /*6100*/  IMAD.MOV.U32 R33, RZ, RZ, 0x1 ;  /* 0x00000001ff217424 */ /* 0x000fc400078e00ff */
[----:B------:R-:W-:Y:S02]  /*6110*/  IMAD.MOV.U32 R34, RZ, RZ, 0x1f ;  /* 0x0000001fff227424 */ /* 0x000fe400078e00ff */
[----:B------:R-:W-:Y:S02]  /*6120*/  IMAD.MOV.U32 R35, RZ, RZ, -0x1 ;  /* 0xffffffffff237424 */ /* 0x000fe400078e00ff */
[----:B------:R-:W-:Y:S05]  /*6130*/  CALL.REL.NOINC `($__internal_17_$__cuda_sm70_shflsync_bfly_p) ;  /* 0x0000019000007944 */ /* 0x000fea0003c00000 */
[----:B-1----:R-:W-:Y:S01]  /*6140*/  IMAD.MOV.U32 R30, RZ, RZ, R32 ;  /* 0x000000ffff1e7224 */ /* 0x002fe200078e0020 */
[----:B0-----:R-:W-:Y:S05]  /*6150*/  BRA `(.L_x_2705) ;  /* 0xffffcd6000007947 */ /* 0x001fea000383ffff */
.L_x_2661:
[----:B------:R-:W-:Y:S01]  /*6160*/  IMAD.MOV.U32 R32, RZ, RZ, R3 ;  /* 0x000000ffff207224 */ /* 0x000fe200078e0003 */
[----:B------:R-:W-:Y:S01]  /*6170*/  MOV R30, 0x61c0 ;  /* 0x000061c0001e7802 */ /* 0x000fe20000000f00 */
[----:B------:R-:W-:Y:S02]  /*6180*/  IMAD.MOV.U32 R33, RZ, RZ, 0x10 ;  /* 0x00000010ff217424 */ /* 0x000fe400078e00ff */
[----:B------:R-:W-:Y:S02]  /*6190*/  IMAD.MOV.U32 R34, RZ, RZ, 0x1f ;  /* 0x0000001fff227424 */ /* 0x000fe400078e00ff */
[----:B------:R-:W-:Y:S02]  /*61a0*/  IMAD.MOV.U32 R35, RZ, RZ, -0x1 ;  /* 0xffffffffff237424 */ /* 0x000fe400078e00ff */
[----:B01--4-:R-:W-:Y:S05]  /*61b0*/  CALL.REL.NOINC `($__internal_17_$__cuda_sm70_shflsync_bfly_p) ;  /* 0x0000011000007944 */ /* 0x013fea0003c00000 */
[----:B-1----:R-:W-:Y:S01]  /*61c0*/  IMAD.MOV.U32 R0, RZ, RZ, R32 ;  /* 0x000000ffff007224 */ /* 0x002fe200078e0020 */
[----:B0-----:R-:W-:Y:S05]  /*61d0*/  BRA `(.L_x_2706) ;  /* 0xffffcf1000007947 */ /* 0x001fea000383ffff */
.L_x_2662:
[----:B------:R-:W-:Y:S01]  /*61e0*/  IMAD.MOV.U32 R32, RZ, RZ, R5 ;  /* 0x000000ffff207224 */ /* 0x000fe200078e0005 */
[----:B------:R-:W-:Y:S01]  /*61f0*/  MOV R30, 0x6240 ;  /* 0x00006240001e7802 */ /* 0x000fe20000000f00 */
[----:B------:R-:W-:-:S02]  /*6200*/  IMAD.MOV.U32 R33, RZ, RZ, 0x8 ;  /* 0x00000008ff217424 */ /* 0x000fc400078e00ff */
[----:B------:R-:W-:Y:S02]  /*6210*/  IMAD.MOV.U32 R34, RZ, RZ, 0x1f ;  /* 0x0000001fff227424 */ /* 0x000fe400078e00ff */
[----:B------:R-:W-:Y:S02]  /*6220*/  IMAD.MOV.U32 R35, RZ, RZ, -0x1 ;  /* 0xffffffffff237424 */ /* 0x000fe400078e00ff */
[----:B012-4-:R-:W-:Y:S05]  /*6230*/  CALL.REL.NOINC `($__internal_17_$__cuda_sm70_shflsync_bfly_p) ;  /* 0x0000009000007944 */ /* 0x017fea0003c00000 */
[----:B-1----:R-:W-:Y:S01]  /*6240*/  FMNMX.FTZ R0, R5, R32, !PT ;  /* 0x0000002005007209 */ /* 0x002fe20007810000 */
[----:B0-----:R-:W-:Y:S01]  /*6250*/  IMAD.MOV.U32 R33, RZ, RZ, 0x4 ;  /* 0x00000004ff217424 */ /* 0x001fe200078e00ff */
[----:B------:R-:W-:Y:S01]  /*6260*/  MOV R30, 0x62b0 ;  /* 0x000062b0001e7802 */ /* 0x000fe20000000f00 */
[----:B------:R-:W-:Y:S02]  /*6270*/  IMAD.MOV.U32 R34, RZ, RZ, 0x1f ;  /* 0x0000001fff227424 */ /* 0x000fe400078e00ff */
[----:B------:R-:W-:Y:S02]  /*6280*/  IMAD.MOV.U32 R35, RZ, RZ, -0x1 ;  /* 0xffffffffff237424 */ /* 0x000fe400078e00ff */
[----:B------:R-:W-:Y:S02]  /*6290*/  IMAD.MOV.U32 R32, RZ, RZ, R0 ;  /* 0x000000ffff207224 */ /* 0x000fe400078e0000 */
[----:B------:R-:W-:Y:S05]  /*62a0*/  CALL.REL.NOINC `($__internal_17_$__cuda_sm70_shflsync_bfly_p) ;  /* 0x0000002000007944 */ /* 0x000fea0003c00000 */
[----:B-1----:R-:W-:Y:S01]  /*62b0*/  IMAD.MOV.U32 R3, RZ, RZ, R32 ;  /* 0x000000ffff037224 */ /* 0x002fe200078e0020 */
[----:B0-----:R-:W-:Y:S05]  /*62c0*/  BRA `(.L_x_2707) ;  /* 0xffffce7000007947 */ /* 0x001fea000383ffff */
        .weak           $__internal_17_$__cuda_sm70_shflsync_bfly_p
        .type           $__internal_17_$__cuda_sm70_shflsync_bfly_p,@function
        .size           $__internal_17_$__cuda_sm70_shflsync_bfly_p,(.L_x_3268 - $__internal_17_$__cuda_sm70_shflsync_bfly_p)
$__internal_17_$__cuda_sm70_shflsync_bfly_p:
[----:B------:R-:W-:Y:S01]  /*62d0*/  IMAD.MOV.U32 R31, RZ, RZ, 0x0 ;  /* 0x00000000ff1f7424 */ /* 0x000fe200078e00ff */
[----:B------:R-:W-:Y:S04]  /*62e0*/  WARPSYNC R35 ;  /* 0x0000002300007348 */ /* 0x000fe80003800000 */
[----:B------:R0:W1:Y:S01]  /*62f0*/  SHFL.BFLY PT, R32, R32, R33, R34 ;  /* 0x0c00002120207389 */ /* 0x00006200000e0022 */
[----:B------:R-:W-:Y:S05]  /*6300*/  RET.REL.NODEC R30 `(_ZN4mmha33masked_multihead_attention_kernelItLi96ELi128ELi4ELi16ELi64ELb0ELb0EEEv26Multihead_attention_paramsIT_XT5_EE) ;  /* 0xffff9cf01e007950 */ /* 0x000fea0003c3ffff */
.L_x_2708:
        /* <DEDUP_REMOVED lines=15> */
.L_x_3268:


//--------------------- .text._ZN4mmha33masked_multihead_attention_kernelIfLi96ELi128ELi1ELi32ELi256ELb0ELb1EEEv26Multihead_attention_paramsIT_XT5_EE --------------------------
	.section	.text._ZN4mmha33masked_multihead_attention_kernelIfLi96ELi128ELi1ELi32ELi256ELb0ELb1EEEv26Multihead_attention_paramsIT_XT5_EE,"ax",@progbits
	.sectioninfo	@"SHI_REGISTERS=255"
	.align	128
        .global         _ZN4mmha33masked_multihead_attention_kernelIfLi96ELi128ELi1ELi32ELi256ELb0ELb1EEEv26Multihead_attention_paramsIT_XT5_EE
        .type           _ZN4mmha33masked_multihead_attention_kernelIfLi96ELi128ELi1ELi32ELi256ELb0ELb1EEEv26Multihead_attention_paramsIT_XT5_EE,@function
        .size           _ZN4mmha33masked_multihead_attention_kernelIfLi96ELi128ELi1ELi32ELi256ELb0ELb1EEEv26Multihead_attention_paramsIT_XT5_EE,(.L_x_3269 - _ZN4mmha33masked_multihead_attention_kernelIfLi96ELi128ELi1ELi32ELi256ELb0ELb1EEEv26Multihead_attention_paramsIT_XT5_EE)
        .other          _ZN4mmha33masked_multihead_attention_kernelIfLi96ELi128ELi1ELi32ELi256ELb0ELb1EEEv26Multihead_attention_paramsIT_XT5_EE,@"STO_CUDA_ENTRY STV_DEFAULT"
_ZN4mmha33masked_multihead_attention_kernelIfLi96ELi128ELi1ELi32ELi256ELb0ELb1EEEv26Multihead_attention_paramsIT_XT5_EE:
.text._ZN4mmha33masked_multihead_attention_kernelIfLi96ELi128ELi1ELi32ELi256ELb0ELb1EEEv26Multihead_attention_paramsIT_XT5_EE:
[----:B------:R-:W-:Y:S02]  /*0000*/  IMAD.MOV.U32 R1, RZ, RZ, c[0x0][0x28] ;  /* 0x00000a00ff017624 */ /* 0x000fe400078e00ff */
[----:B------:R-:W-:Y:S01]  /*0010*/  ISETP.NE.U32.AND P0, PT, RZ, c[0x0][0x270], PT ;  /* 0x00009c00ff007a0c */ /* 0x000fe20003f05070 */
[----:B------:R-:W-:Y:S01]  /*0020*/  ULDC.64 UR36, c[0x0][0x118] ;  /* 0x0000460000247ab9 */ /* 0x000fe20000000a00 */
[----:B------:R-:W0:Y:S01]  /*0030*/  S2UR UR47, SR_CTAID.Y ;  /* 0x00000000002f79c3 */ /* 0x000e220000002600 */
[----:B------:R-:W-:Y:S02]  /*0040*/  IADD3 R1, R1, -0x38, RZ ;  /* 0xffffffc801017810 */ /* 0x000fe40007ffe0ff */
[----:B------:R-:W-:-:S13]  /*0050*/  ISETP.NE.AND.EX P0, PT, RZ, c[0x0][0x274], PT, P0 ;  /* 0x00009d00ff007a0c */ /* 0x000fda0003f05300 */
[----:B------:R-:W-:Y:S05]  /*0060*/  @!P0 BRA `(.L_x_2709) ;  /* 0x0000008000008947 */ /* 0x000fea0003800000 */
[----:B------:R-:W-:Y:S02]  /*0070*/  ULDC.64 UR4, c[0x0][0x270] ;  /* 0x00009c0000047ab9 */ /* 0x000fe40000000a00 */
[----:B0-----:R-:W-:-:S04]  /*0080*/  UIADD3 UR4, UP0, UR47, UR4, URZ ;  /* 0x000000042f047290 */ /* 0x001fc8000ff1e03f */
[----:B------:R-:W-:Y:S02]  /*0090*/  ULEA.HI.X.SX32 UR5, UR47, UR5, 0x1, UP0 ;  /* 0x000000052f057291 */ /* 0x000fe400080f0e3f */
[----:B------:R-:W-:-:S04]  /*00a0*/  IMAD.U32 R2, RZ, RZ, UR4 ;  /* 0x00000004ff027e24 */ /* 0x000fc8000f8e00ff */
[----:B------:R-:W-:-:S05]  /*00b0*/  MOV R3, UR5 ;  /* 0x0000000500037c02 */ /* 0x000fca0008000f00 */
[----:B------:R-:W2:Y:S02]  /*00c0*/  LDG.E.U8 R2, [R2.64] ;  /* 0x0000002402027981 */ /* 0x000ea4000c1e1100 */
[----:B--2---:R-:W-:-:S13]  /*00d0*/  ISETP.NE.AND P0, PT, R2, 0x1, PT ;  /* 0x000000010200780c */ /* 0x004fda0003f05270 */
[----:B------:R-:W-:Y:S05]  /*00e0*/  @!P0 EXIT ;  /* 0x000000000000894d */ /* 0x000fea0003800000 */
.L_x_2709:
[----:B------:R-:W-:Y:S01]  /*00f0*/  IABS R2, c[0x0][0x1d0] ;  /* 0x0000740000027a13 */ /* 0x000fe20000000000 */
[----:B------:R-:W-:Y:S02]  /*0100*/  ULDC.64 UR4, c[0x0][0x280] ;  /* 0x0000a00000047ab9 */ /* 0x000fe40000000a00 */
[----:B------:R-:W-:Y:S01]  /*0110*/  UISETP.NE.U32.AND UP0, UPT, URZ, UR4, UPT ;  /* 0x000000043f00728c */ /* 0x000fe2000bf05070 */
[----:B------:R1:W2:Y:S03]  /*0120*/  R2UR UR8, R2 ;  /* 0x00000000020873c2 */ /* 0x0002a600000e0000 */
[----:B------:R-:W-:-:S03]  /*0130*/  UISETP.NE.AND.EX UP0, UPT, URZ, UR5, UPT, UP0 ;  /* 0x000000053f00728c */ /* 0x000fc6000bf05300 */
[----:B------:R-:W-:-:S03]  /*0140*/  ULDC.64 UR4, c[0x0][0x280] ;  /* 0x0000a00000047ab9 */ /* 0x000fc60000000a00 */
[----:B------:R-:W-:-:S05]  /*0150*/  PLOP3.LUT P0, PT, PT, PT, UP0, 0x80, 0x0 ;  /* 0x000000000000781c */ /* 0x000fca0003f0f008 */
[----:B------:R-:W-:Y:S02]  /*0160*/  @UP0 UMOV UR6, 0x4 ;  /* 0x0000000400060882 */ /* 0x000fe40000000000 */
[----:B0-----:R-:W-:-:S06]  /*0170*/  @UP0 UIMAD.WIDE UR4, UR47, UR6, UR4 ;  /* 0x000000062f0402a5 */ /* 0x001fcc000f8e0204 */
[----:B-1----:R-:W-:Y:S01]  /*0180*/  IMAD.U32 R2, RZ, RZ, UR4 ;  /* 0x00000004ff027e24 */ /* 0x002fe2000f8e00ff */
[----:B--2---:R-:W0:Y:S01]  /*0190*/  I2F.RP R0, UR8 ;  /* 0x0000000800007d06 */ /* 0x004e220008209400 */
[----:B------:R-:W-:-:S05]  /*01a0*/  IMAD.U32 R3, RZ, RZ, UR5 ;  /* 0x00000005ff037e24 */ /* 0x000fca000f8e00ff */
[----:B------:R1:W2:Y:S02]  /*01b0*/  @P0 LDG.E R5, [R2.64] ;  /* 0x0000002402050981 */ /* 0x0002a4000c1e1900 */
[----:B0-----:R-:W0:Y:S02]  /*01c0*/  MUFU.RCP R0, R0 ;  /* 0x0000000000007308 */ /* 0x001e240000001000 */
[----:B0-----:R-:W-:-:S06]  /*01d0*/  IADD3 R4, R0, 0xffffffe, RZ ;  /* 0x0ffffffe00047810 */ /* 0x001fcc0007ffe0ff */
[----:B------:R-:W0:Y:S01]  /*01e0*/  F2I.FTZ.U32.TRUNC.NTZ R4, R4 ;  /* 0x0000000400047305 */ /* 0x000e22000021f000 */
[----:B------:R-:W-:Y:S01]  /*01f0*/  IABS R0, UR47 ;  /* 0x0000002f00007c13 */ /* 0x000fe20008000000 */
[----:B0-----:R-:W0:Y:S08]  /*0200*/  R2UR UR5, R4 ;  /* 0x00000000040573c2 */ /* 0x001e3000000e0000 */
[----:B------:R-:W3:Y:S01]  /*0210*/  R2UR UR7, R0 ;  /* 0x00000000000773c2 */ /* 0x000ee200000e0000 */
[----:B------:R-:W-:-:S02]  /*0220*/  UMOV UR4, URZ ;  /* 0x0000003f00047c82 */ /* 0x000fc40008000000 */
[----:B0-----:R-:W-:-:S04]  /*0230*/  UIADD3 UR6, URZ, -UR5, URZ ;  /* 0x800000053f067290 */ /* 0x001fc8000fffe03f */
[----:B------:R-:W-:-:S04]  /*0240*/  UIMAD UR6, UR6, UR8, URZ ;  /* 0x00000008060672a4 */ /* 0x000fc8000f8e023f */
[----:B------:R-:W-:-:S04]  /*0250*/  UIMAD.WIDE.U32 UR4, UR5, UR6, UR4 ;  /* 0x00000006050472a5 */ /* 0x000fc8000f8e0004 */
[----:B---3--:R-:W-:-:S04]  /*0260*/  UIMAD.WIDE.U32 UR4, UR5, UR7, URZ ;  /* 0x00000007050472a5 */ /* 0x008fc8000f8e003f */
[----:B------:R-:W-:-:S04]  /*0270*/  UIADD3 UR4, -UR5, URZ, URZ ;  /* 0x0000003f05047290 */ /* 0x000fc8000fffe13f */
[----:B------:R-:W-:-:S03]  /*0280*/  UIMAD UR4, UR8, UR4, UR7 ;  /* 0x00000004080472a4 */ /* 0x000fc6000f8e0207 */
[----:B------:R-:W-:Y:S02]  /*0290*/  ULDC.64 UR6, c[0x0][0x1d0] ;  /* 0x0000740000067ab9 */ /* 0x000fe40000000a00 */
        /* <DEDUP_REMOVED lines=15> */
[----:B------:R-:W-:-:S03]  /*0390*/  @!UP2 ULOP3.LUT UR46, URZ, UR6, URZ, 0x33, !UPT ;  /* 0x000000063f2ea292 */ /* 0x000fc6000f8e333f */
[----:B------:R-:W-:Y:S02]  /*03a0*/  @UP1 UMOV UR6, 0x4 ;  /* 0x0000000400061882 */ /* 0x000fe40000000000 */
[----:B------:R-:W-:-:S06]  /*03b0*/  @UP1 UIMAD.WIDE UR4, UR46, UR6, UR4 ;  /* 0x000000062e0412a5 */ /* 0x000fcc000f8e0204 */
[----:B-1----:R-:W-:Y:S01]  /*03c0*/  MOV R2, UR4 ;  /* 0x0000000400027c02 */ /* 0x002fe20008000f00 */
[----:B------:R-:W-:-:S05]  /*03d0*/  IMAD.U32 R3, RZ, RZ, UR5 ;  /* 0x00000005ff037e24 */ /* 0x000fca000f8e00ff */
[----:B------:R0:W3:Y:S01]  /*03e0*/  @P1 LDG.E R2, [R2.64] ;  /* 0x0000002402021981 */ /* 0x0000e2000c1e1900 */
[----:B------:R-:W-:-:S04]  /*03f0*/  IABS R6, c[0x0][0x1d4] ;  /* 0x0000750000067a13 */ /* 0x000fc80000000000 */
[----:B------:R-:W1:Y:S02]  /*0400*/  R2UR UR9, R6 ;  /* 0x00000000060973c2 */ /* 0x000e6400000e0000 */
[----:B-1----:R-:W1:Y:S08]  /*0410*/  I2F.RP R0, UR9 ;  /* 0x0000000900007d06 */ /* 0x002e700008209400 */
[----:B-1----:R-:W1:Y:S02]  /*0420*/  MUFU.RCP R0, R0 ;  /* 0x0000000000007308 */ /* 0x002e640000001000 */
[----:B-1----:R-:W-:-:S06]  /*0430*/  IADD3 R4, R0, 0xffffffe, RZ ;  /* 0x0ffffffe00047810 */ /* 0x002fcc0007ffe0ff */
[----:B------:R-:W1:Y:S01]  /*0440*/  F2I.FTZ.U32.TRUNC.NTZ R4, R4 ;  /* 0x0000000400047305 */ /* 0x000e62000021f000 */
[----:B------:R-:W-:Y:S01]  /*0450*/  ULDC UR4, c[0x0][0x210] ;  /* 0x0000840000047ab9 */ /* 0x000fe20000000800 */
[----:B-1----:R-:W1:Y:S08]  /*0460*/  R2UR UR5, R4 ;  /* 0x00000000040573c2 */ /* 0x002e7000000e0000 */
[----:B--2---:R-:W2:Y:S02]  /*0470*/  @P0 R2UR UR42, R5 ;  /* 0x00000000052a03c2 */ /* 0x004ea400000e0000 */
[----:B--2---:R-:W-:-:S07]  /*0480*/  @UP0 UIADD3 UR42, UR42, UR4, URZ ;  /* 0x000000042a2a0290 */ /* 0x004fce000fffe03f */
[----:B------:R-:W-:Y:S02]  /*0490*/  @!UP0 ULDC UR42, c[0x0][0x1ec] ;  /* 0x00007b00002a8ab9 */ /* 0x000fe40000000800 */
[----:B0-----:R-:W-:-:S04]  /*04a0*/  IABS R3, UR42 ;  /* 0x0000002a00037c13 */ /* 0x001fc80008000000 */
[----:B------:R-:W0:Y:S01]  /*04b0*/  R2UR UR43, R3 ;  /* 0x00000000032b73c2 */ /* 0x000e2200000e0000 */
[----:B-1----:R-:W-:Y:S02]  /*04c0*/  UIADD3 UR6, URZ, -UR5, URZ ;  /* 0x800000053f067290 */ /* 0x002fe4000fffe03f */
[----:B------:R-:W-:Y:S02]  /*04d0*/  UMOV UR4, URZ ;  /* 0x0000003f00047c82 */ /* 0x000fe40008000000 */
[----:B------:R-:W-:-:S04]  /*04e0*/  UIMAD UR6, UR6, UR9, URZ ;  /* 0x00000009060672a4 */ /* 0x000fc8000f8e023f */
[----:B------:R-:W-:Y:S01]  /*04f0*/  UIMAD.WIDE.U32 UR4, UR5, UR6, UR4 ;  /* 0x00000006050472a5 */ /* 0x000fe2000f8e0004 */
[----:B------:R-:W1:Y:S01]  /*0500*/  S2R R22, SR_TID.X ;  /* 0x0000000000167919 */ /* 0x000e620000002100 */
[----:B------:R-:W2:Y:S02]  /*0510*/  S2UR UR48, SR_CTAID.X ;  /* 0x00000000003079c3 */ /* 0x000ea40000002500 */
[----:B0-----:R-:W-:-:S04]  /*0520*/  UIMAD.WIDE.U32 UR4, UR5, UR43, URZ ;  /* 0x0000002b050472a5 */ /* 0x001fc8000f8e003f */
[----:B------:R-:W-:-:S04]  /*0530*/  UIADD3 UR5, -UR5, URZ, URZ ;  /* 0x0000003f05057290 */ /* 0x000fc8000fffe13f */
[----:B------:R-:W-:-:S04]  /*0540*/  UIMAD UR43, UR9, UR5, UR43 ;  /* 0x00000005092b72a4 */ /* 0x000fc8000f8e022b */
[----:B------:R-:W-:Y:S02]  /*0550*/  UISETP.GT.U32.AND UP0, UPT, UR9, UR43, UPT ;  /* 0x0000002b0900728c */ /* 0x000fe4000bf04070 */
[----:B------:R-:W-:-:S09]  /*0560*/  UISETP.GE.AND UP2, UPT, UR42, URZ, UPT ;  /* 0x0000003f2a00728c */ /* 0x000fd2000bf46270 */
[----:B------:R-:W-:-:S04]  /*0570*/  @!UP0 UIADD3 UR43, UR43, -UR9, URZ ;  /* 0x800000092b2b8290 */ /* 0x000fc8000fffe03f */
[----:B------:R-:W-:Y:S02]  /*0580*/  UISETP.GT.U32.AND UP1, UPT, UR9, UR43, UPT ;  /* 0x0000002b0900728c */ /* 0x000fe4000bf24070 */
[----:B------:R-:W-:Y:S01]  /*0590*/  UISETP.NE.AND UP0, UPT, URZ, UR7, UPT ;  /* 0x000000073f00728c */ /* 0x000fe2000bf05270 */
[----:B-1----:R-:W-:Y:S01]  /*05a0*/  ISETP.GE.AND P0, PT, R22, 0x18, PT ;  /* 0x000000181600780c */ /* 0x002fe20003f06270 */
[----:B------:R-:W-:Y:S02]  /*05b0*/  ULDC UR4, c[0x0][0x1d8] ;  /* 0x0000760000047ab9 */ /* 0x000fe40000000800 */
[----:B--2---:R-:W-:Y:S02]  /*05c0*/  UIMAD UR49, UR47, UR4, UR48 ;  /* 0x000000042f3172a4 */ /* 0x004fe4000f8e0230 */
[----:B------:R-:W-:Y:S02]  /*05d0*/  UIMAD UR5, UR48, 0x60, URZ ;  /* 0x00000060300578a4 */ /* 0x000fe4000f8e023f */
[----:B------:R-:W-:-:S02]  /*05e0*/  UMOV UR8, 0x1 ;  /* 0x0000000100087882 */ /* 0x000fc40000000000 */
[----:B------:R-:W-:Y:S02]  /*05f0*/  ULDC UR44, c[0x0][0x1c8] ;  /* 0x00007200002c7ab9 */ /* 0x000fe40000000800 */
[----:B------:R-:W-:Y:S02]  /*0600*/  @!UP1 UIADD3 UR43, UR43, -UR9, URZ ;  /* 0x800000092b2b9290 */ /* 0x000fe4000fffe03f */
[----:B------:R-:W-:Y:S02]  /*0610*/  UISETP.NE.AND UP1, UPT, URZ, UR44, UPT ;  /* 0x0000002c3f00728c */ /* 0x000fe4000bf25270 */
[----:B------:R-:W-:Y:S02]  /*0620*/  UIADD3 UR45, UR42, -UR7, UR8 ;  /* 0x800000072a2d7290 */ /* 0x000fe4000fffe008 */
[----:B------:R-:W-:Y:S02]  /*0630*/  UIMAD UR44, UR47, UR44, UR5 ;  /* 0x0000002c2f2c72a4 */ /* 0x000fe4000f8e0205 */
[----:B------:R-:W-:Y:S01]  /*0640*/  UIMAD UR50, UR49, 0x60, URZ ;  /* 0x00000060313278a4 */ /* 0x000fe2000f8e023f */
[----:B------:R-:W-:Y:S01]  /*0650*/  IMAD.SHL.U32 R23, R22, 0x4, RZ ;  /* 0x0000000416177824 */ /* 0x000fe200078e00ff */
[----:B------:R-:W-:-:S02]  /*0660*/  @!UP2 UIADD3 UR43, -UR43, URZ, URZ ;  /* 0x0000003f2b2ba290 */ /* 0x000fc4000fffe13f */
[----:B------:R-:W-:Y:S02]  /*0670*/  @!UP0 ULOP3.LUT UR43, URZ, UR7, URZ, 0x33, !UPT ;  /* 0x000000073f2b8292 */ /* 0x000fe4000f8e333f */
[----:B------:R-:W-:Y:S02]  /*0680*/  UMOV UR40, URZ ;  /* 0x0000003f00287c82 */ /* 0x000fe40008000000 */
[----:B------:R-:W-:Y:S02]  /*0690*/  UISETP.LT.AND UP0, UPT, URZ, UR45, UPT ;  /* 0x0000002d3f00728c */ /* 0x000fe4000bf01270 */
[----:B------:R-:W-:Y:S01]  /*06a0*/  USEL UR44, UR50, UR44, !UP1 ;  /* 0x0000002c322c7287 */ /* 0x000fe2000c800000 */
[C---:B------:R-:W-:Y:S01]  /*06b0*/  IADD3 R8, R23.reuse, UR5, RZ ;  /* 0x0000000517087c10 */ /* 0x040fe2000fffe0ff */
[----:B------:R-:W-:Y:S01]  /*06c0*/  USEL UR45, URZ, UR45, !UP0 ;  /* 0x0000002d3f2d7287 */ /* 0x000fe2000c000000 */
[----:B------:R-:W-:Y:S01]  /*06d0*/  BSSY B0, `(.L_x_2710) ;  /* 0x000001e000007945 */ /* 0x000fe20003800000 */
[----:B------:R-:W-:Y:S01]  /*06e0*/  UIMAD UR46, UR46, UR4, URZ ;  /* 0x000000042e2e72a4 */ /* 0x000fe2000f8e023f */
[----:B------:R-:W-:Y:S01]  /*06f0*/  @P0 CS2R R16, SRZ ;  /* 0x0000000000100805 */ /* 0x000fe2000001ff00 */
[----:B------:R-:W-:Y:S01]  /*0700*/  @P0 CS2R R18, SRZ ;  /* 0x0000000000120805 */ /* 0x000fe2000001ff00 */
[----:B------:R-:W-:Y:S01]  /*0710*/  IADD3 R0, R23, UR44, RZ ;  /* 0x0000002c17007c10 */ /* 0x000fe2000fffe0ff */
[----:B---3--:R0:W1:Y:S01]  /*0720*/  @P1 R2UR UR40, R2 ;  /* 0x00000000022813c2 */ /* 0x00806200000e0000 */
[----:B------:R-:W-:Y:S07]  /*0730*/  @P0 BRA `(.L_x_2711) ;  /* 0x0000017000000947 */ /* 0x000fee0003800000 */
[----:B0-----:R-:W-:-:S04]  /*0740*/  MOV R2, c[0x0][0x258] ;  /* 0x0000960000027a02 */ /* 0x001fc80000000f00 */
[----:B------:R-:W-:-:S13]  /*0750*/  ISETP.NE.AND P0, PT, R2, 0x2, PT ;  /* 0x000000020200780c */ /* 0x000fda0003f05270 */
[----:B------:R-:W-:-:S04]  /*0760*/  @!P0 IADD3 R6, P1, R0, c[0x0][0x168], RZ ;  /* 0x00005a0000068a10 */ /* 0x000fc80007f3e0ff */
[----:B------:R-:W-:-:S05]  /*0770*/  @!P0 LEA.HI.X.SX32 R7, R0, c[0x0][0x16c], 0x1, P1 ;  /* 0x00005b0000078a11 */ /* 0x000fca00008f0eff */
[----:B------:R-:W2:Y:S01]  /*0780*/  @!P0 LDG.E R6, [R6.64] ;  /* 0x0000002406068981 */ /* 0x000ea2000c1e1900 */
[----:B------:R-:W-:Y:S01]  /*0790*/  @P0 IMAD.MOV.U32 R5, RZ, RZ, 0x4 ;  /* 0x00000004ff050424 */ /* 0x000fe200078e00ff */
[----:B------:R-:W-:Y:S01]  /*07a0*/  @!P0 MOV R3, c[0x0][0x24c] ;  /* 0x0000930000038a02 */ /* 0x000fe20000000f00 */
[----:B------:R-:W-:Y:S02]  /*07b0*/  @!P0 IMAD.MOV.U32 R2, RZ, RZ, c[0x0][0x248] ;  /* 0x00009200ff028624 */ /* 0x000fe400078e00ff */
        /* <DEDUP_REMOVED lines=8> */
[----:B------:R-:W2:Y:S08]  /*0840*/  @!P0 I2F.S8 R9, R9 ;  /* 0x0000000900098306 */ /* 0x000eb00000001400 */
[----:B------:R-:W4:Y:S01]  /*0850*/  @!P0 I2F.S8 R10, R10 ;  /* 0x0000000a000a8306 */ /* 0x000f220000001400 */
[----:B---3--:R-:W-:-:S07]  /*0860*/  @!P0 FMUL.FTZ R16, R11, R2 ;  /* 0x000000020b108220 */ /* 0x008fce0000410000 */
[----:B------:R-:W3:Y:S01]  /*0870*/  @!P0 I2F.S16 R7, R7 ;  /* 0x0000000700078306 */ /* 0x000ee20000101400 */
[-C--:B--2---:R-:W-:Y:S02]  /*0880*/  @!P0 FMUL.FTZ R18, R9, R2.reuse ;  /* 0x0000000209128220 */ /* 0x084fe40000410000 */
[-C--:B----4-:R-:W-:Y:S02]  /*0890*/  @!P0 FMUL.FTZ R19, R10, R2.reuse ;  /* 0x000000020a138220 */ /* 0x090fe40000410000 */
[----:B---3--:R-:W-:-:S03]  /*08a0*/  @!P0 FMUL.FTZ R17, R7, R2 ;  /* 0x0000000207118220 */ /* 0x008fc60000410000 */
.L_x_2711:
[----:B0-----:R-:W-:Y:S05]  /*08b0*/  BSYNC B0 ;  /* 0x0000000000007941 */ /* 0x001fea0003800000 */
.L_x_2710:
[----:B------:R-:W-:Y:S01]  /*08c0*/  IMAD.MOV.U32 R2, RZ, RZ, c[0x0][0x258] ;  /* 0x00009600ff027624 */ /* 0x000fe200078e00ff */
[----:B------:R-:W-:Y:S01]  /*08d0*/  ULDC.64 UR38, c[0x2][0x0] ;  /* 0x0080000000267ab9 */ /* 0x000fe20000000a00 */
[----:B------:R-:W-:Y:S01]  /*08e0*/  BSSY B0, `(.L_x_2712) ;  /* 0x0000021000007945 */ /* 0x000fe20003800000 */
[----:B------:R-:W-:Y:S02]  /*08f0*/  ULDC.64 UR4, c[0x0][0x248] ;  /* 0x0000920000047ab9 */ /* 0x000fe40000000a00 */
[----:B------:R-:W-:Y:S01]  /*0900*/  ISETP.NE.AND P0, PT, R2, 0x2, PT ;  /* 0x000000020200780c */ /* 0x000fe20003f05270 */
[----:B------:R-:W-:-:S02]  /*0910*/  UIMAD.WIDE.U32 UR38, UR8, UR4, UR38 ;  /* 0x00000004082672a5 */ /* 0x000fc4000f8e0026 */
[----:B------:R-:W-:-:S04]  /*0920*/  UIMAD UR4, UR8, UR5, URZ ;  /* 0x00000005080472a4 */ /* 0x000fc8000f8e023f */
[----:B------:R-:W-:-:S06]  /*0930*/  UIADD3 UR39, UR39, UR4, URZ ;  /* 0x0000000427277290 */ /* 0x000fcc000fffe03f */
[----:B------:R-:W-:Y:S05]  /*0940*/  @!P0 BRA `(.L_x_2713) ;  /* 0x0000008000008947 */ /* 0x000fea0003800000 */
[----:B------:R-:W-:Y:S01]  /*0950*/  ISETP.GT.AND P0, PT, R22, 0x17, PT ;  /* 0x000000171600780c */ /* 0x000fe20003f04270 */
[----:B------:R-:W-:Y:S01]  /*0960*/  CS2R R24, SRZ ;  /* 0x0000000000187805 */ /* 0x000fe2000001ff00 */
[----:B------:R-:W-:-:S11]  /*0970*/  CS2R R26, SRZ ;  /* 0x00000000001a7805 */ /* 0x000fd6000001ff00 */
[----:B------:R-:W-:Y:S05]  /*0980*/  @P0 BRA `(.L_x_2714) ;  /* 0x0000016000000947 */ /* 0x000fea0003800000 */
[----:B------:R-:W-:-:S04]  /*0990*/  IMAD.MOV.U32 R3, RZ, RZ, 0x4 ;  /* 0x00000004ff037424 */ /* 0x000fc800078e00ff */
[----:B------:R-:W-:-:S05]  /*09a0*/  IMAD.WIDE R2, R0, R3, c[0x0][0x178] ;  /* 0x00005e0000027625 */ /* 0x000fca00078e0203 */
[----:B------:R0:W5:Y:S01]  /*09b0*/  LDG.E.128 R24, [R2.64] ;  /* 0x0000002402187981 */ /* 0x000162000c1e1d00 */
[----:B------:R-:W-:Y:S05]  /*09c0*/  BRA `(.L_x_2714) ;  /* 0x0000012000007947 */ /* 0x000fea0003800000 */
.L_x_2713:
[----:B------:R-:W-:-:S04]  /*09d0*/  IADD3 R2, P0, R0, c[0x0][0x178], RZ ;  /* 0x00005e0000027a10 */ /* 0x000fc80007f1e0ff */
[----:B------:R-:W-:-:S05]  /*09e0*/  LEA.HI.X.SX32 R3, R0, c[0x0][0x17c], 0x1, P0 ;  /* 0x00005f0000037a11 */ /* 0x000fca00000f0eff */
[----:B------:R-:W2:Y:S01]  /*09f0*/  LDG.E R2, [R2.64] ;  /* 0x0000002402027981 */ /* 0x000ea2000c1e1900 */
[----:B------:R-:W-:Y:S01]  /*0a00*/  MOV R4, UR38 ;  /* 0x0000002600047c02 */ /* 0x000fe20008000f00 */
        /* <DEDUP_REMOVED lines=12> */
[-C--:B--2---:R-:W-:Y:S02]  /*0ad0*/  FMUL.FTZ R27, R7, R4.reuse ;  /* 0x00000004071b7220 */ /* 0x084fe40000410000 */
[----:B---3--:R-:W-:-:S03]  /*0ae0*/  FMUL.FTZ R25, R0, R4 ;  /* 0x0000000400197220 */ /* 0x008fc60000410000 */
.L_x_2714:
[----:B------:R-:W-:Y:S05]  /*0af0*/  BSYNC B0 ;  /* 0x0000000000007941 */ /* 0x000fea0003800000 */
.L_x_2712:
[----:B------:R-:W-:Y:S01]  /*0b00*/  ULDC.64 UR4, c[0x0][0x1f8] ;  /* 0x00007e0000047ab9 */ /* 0x000fe20000000a00 */
[C---:B------:R-:W-:Y:S01]  /*0b10*/  ISETP.GT.AND P3, PT, R22.reuse, 0x1f, PT ;  /* 0x0000001f1600780c */ /* 0x040fe20003f64270 */
[----:B------:R-:W-:Y:S01]  /*0b20*/  UISETP.NE.U32.AND UP0, UPT, URZ, UR4, UPT ;  /* 0x000000043f00728c */ /* 0x000fe2000bf05070 */
[----:B------:R-:W-:Y:S01]  /*0b30*/  ISETP.EQ.U32.AND P1, PT, RZ, c[0x0][0x240], PT ;  /* 0x00009000ff007a0c */ /* 0x000fe20003f22070 */
[----:B-1----:R-:W-:Y:S01]  /*0b40*/  IMAD.U32 R0, RZ, RZ, UR40 ;  /* 0x00000028ff007e24 */ /* 0x002fe2000f8e00ff */
[----:B------:R-:W-:Y:S01]  /*0b50*/  ISETP.GT.AND P4, PT, R22, 0x17, PT ;  /* 0x000000171600780c */ /* 0x000fe20003f84270 */
[----:B------:R-:W-:Y:S01]  /*0b60*/  UISETP.NE.AND.EX UP0, UPT, URZ, UR5, UPT, UP0 ;  /* 0x000000053f00728c */ /* 0x000fe2000bf05300 */
[----:B------:R-:W-:Y:S01]  /*0b70*/  ISETP.EQ.U32.AND P2, PT, RZ, c[0x0][0x180], PT ;  /* 0x00006000ff007a0c */ /* 0x000fe20003f42070 */
[----:B------:R-:W-:Y:S01]  /*0b80*/  CS2R R28, SRZ ;  /* 0x00000000001c7805 */ /* 0x000fe2000001ff00 */
[----:B------:R-:W-:Y:S01]  /*0b90*/  ISETP.EQ.OR.EX P1, PT, RZ, c[0x0][0x244], P3, P1 ;  /* 0x00009100ff007a0c */ /* 0x000fe20001f22710 */
[----:B------:R-:W-:Y:S01]  /*0ba0*/  ULDC.64 UR4, c[0x0][0x1f8] ;  /* 0x00007e0000047ab9 */ /* 0x000fe20000000a00 */
[----:B------:R-:W-:Y:S01]  /*0bb0*/  ISETP.EQ.U32.AND P0, PT, RZ, c[0x0][0x170], PT ;  /* 0x00005c00ff007a0c */ /* 0x000fe20003f02070 */
[----:B------:R-:W-:Y:S01]  /*0bc0*/  CS2R R30, SRZ ;  /* 0x00000000001e7805 */ /* 0x000fe2000001ff00 */
[----:B------:R-:W-:-:S02]  /*0bd0*/  PLOP3.LUT P3, PT, PT, PT, UP0, 0x80, 0x0 ;  /* 0x000000000000781c */ /* 0x000fc40003f6f008 */
[----:B------:R-:W-:Y:S02]  /*0be0*/  ISETP.EQ.OR.EX P2, PT, RZ, c[0x0][0x184], P4, P2 ;  /* 0x00006100ff007a0c */ /* 0x000fe40002742720 */
[----:B------:R-:W-:Y:S01]  /*0bf0*/  @UP0 UMOV UR6, 0x4 ;  /* 0x0000000400060882 */ /* 0x000fe20000000000 */
[----:B------:R-:W-:Y:S01]  /*0c00*/  ISETP.EQ.OR.EX P0, PT, RZ, c[0x0][0x174], P4, P0 ;  /* 0x00005d00ff007a0c */ /* 0x000fe20002702700 */
[----:B------:R-:W-:Y:S01]  /*0c10*/  @UP0 UIMAD.WIDE UR4, UR47, UR6, UR4 ;  /* 0x000000062f0402a5 */ /* 0x000fe2000f8e0204 */
[----:B------:R-:W-:-:S05]  /*0c20*/  MOV R5, c[0x0][0x1d8] ;  /* 0x0000760000057a02 */ /* 0x000fca0000000f00 */
[----:B------:R-:W-:Y:S01]  /*0c30*/  IMAD.U32 R6, RZ, RZ, UR4 ;  /* 0x00000004ff067e24 */ /* 0x000fe2000f8e00ff */
[----:B------:R-:W-:Y:S01]  /*0c40*/  MOV R7, UR5 ;  /* 0x0000000500077c02 */ /* 0x000fe20008000f00 */
[----:B------:R-:W-:-:S04]  /*0c50*/  @!P1 IMAD R0, R0, R5, UR48 ;  /* 0x0000003000009e24 */ /* 0x000fc8000f8e0205 */
[----:B------:R1:W2:Y:S01]  /*0c60*/  @P3 LDG.E R20, [R6.64] ;  /* 0x0000002406143981 */ /* 0x0002a2000c1e1900 */
[----:B------:R-:W-:Y:S01]  /*0c70*/  @!P2 IMAD.MOV.U32 R5, RZ, RZ, 0x4 ;  /* 0x00000004ff05a424 */ /* 0x000fe200078e00ff */
[----:B------:R-:W-:Y:S01]  /*0c80*/  CS2R R12, SRZ ;  /* 0x00000000000c7805 */ /* 0x000fe2000001ff00 */
[----:B------:R-:W-:Y:S01]  /*0c90*/  CS2R R14, SRZ ;  /* 0x00000000000e7805 */ /* 0x000fe2000001ff00 */
[----:B0-----:R-:W-:Y:S02]  /*0ca0*/  @!P0 IMAD.MOV.U32 R3, RZ, RZ, 0x4 ;  /* 0x00000004ff038424 */ /* 0x001fe400078e00ff */
[----:B------:R-:W-:-:S04]  /*0cb0*/  @!P2 IMAD.WIDE R4, R8, R5, c[0x0][0x180] ;  /* 0x000060000804a625 */ /* 0x000fc800078e0205 */
[----:B------:R-:W-:Y:S01]  /*0cc0*/  @!P1 IMAD.MOV.U32 R9, RZ, RZ, 0x4 ;  /* 0x00000004ff099424 */ /* 0x000fe200078e00ff */
[----:B------:R-:W3:Y:S01]  /*0cd0*/  @!P2 LDG.E.128 R12, [R4.64] ;  /* 0x00000024040ca981 */ /* 0x000ee2000c1e1d00 */
[----:B------:R-:W-:Y:S02]  /*0ce0*/  @!P1 IMAD R0, R0, 0x60, R23 ;  /* 0x0000006000009824 */ /* 0x000fe400078e0217 */
[----:B------:R-:W-:-:S04]  /*0cf0*/  @!P0 IMAD.WIDE R2, R8, R3, c[0x0][0x170] ;  /* 0x00005c0008028625 */ /* 0x000fc800078e0203 */
[----:B-1----:R-:W-:Y:S01]  /*0d00*/  @!P1 IMAD.WIDE R6, R0, R9, c[0x0][0x230] ;  /* 0x00008c0000069625 */ /* 0x002fe200078e0209 */
[----:B------:R-:W4:Y:S04]  /*0d10*/  @!P0 LDG.E.128 R28, [R2.64] ;  /* 0x00000024021c8981 */ /* 0x000f28000c1e1d00 */
[----:B------:R-:W4:Y:S01]  /*0d20*/  @!P1 LDG.E.128 R8, [R6.64] ;  /* 0x0000002406089981 */ /* 0x000f22000c1e1d00 */
[----:B------:R-:W-:Y:S02]  /*0d30*/  ULDC.U8 UR4, c[0x0][0x1e4] ;  /* 0x0000790000047ab9 */ /* 0x000fe40000000000 */
[----:B------:R-:W-:Y:S02]  /*0d40*/  UISETP.NE.AND UP0, UPT, UR4, URZ, UPT ;  /* 0x0000003f0400728c */ /* 0x000fe4000bf05270 */
[----:B------:R-:W-:-:S04]  /*0d50*/  UMOV UR41, URZ ;  /* 0x0000003f00297c82 */ /* 0x000fc80008000000 */
[----:B------:R-:W-:Y:S02]  /*0d60*/  PLOP3.LUT P2, PT, PT, PT, UP0, 0x80, 0x0 ;  /* 0x000000000000781c */ /* 0x000fe40003f4f008 */
[----:B------:R-:W-:Y:S01]  /*0d70*/  ISETP.GE.AND P0, PT, R22, 0x20, PT ;  /* 0x000000201600780c */ /* 0x000fe20003f06270 */
[----:B--2---:R0:W1:Y:S01]  /*0d80*/  @P3 R2UR UR41, R20 ;  /* 0x00000000142933c2 */ /* 0x00406200000e0000 */
[----:B------:R-:W-:Y:S01]  /*0d90*/  ISETP.LT.AND P3, PT, RZ, c[0x0][0x1e0], PT ;  /* 0x00007800ff007a0c */ /* 0x000fe20003f61270 */
[----:B---3-5:R-:W-:Y:S02]  /*0da0*/  FADD.FTZ R24, R12, R24 ;  /* 0x000000180c187221 */ /* 0x028fe40000010000 */
[----:B------:R-:W-:Y:S02]  /*0db0*/  FADD.FTZ R25, R13, R25 ;  /* 0x000000190d197221 */ /* 0x000fe40000010000 */
[----:B------:R-:W-:Y:S02]  /*0dc0*/  FADD.FTZ R26, R14, R26 ;  /* 0x0000001a0e1a7221 */ /* 0x000fe40000010000 */
[----:B------:R-:W-:-:S02]  /*0dd0*/  FADD.FTZ R27, R15, R27 ;  /* 0x0000001b0f1b7221 */ /* 0x000fc40000010000 */
[----:B----4-:R-:W-:Y:S02]  /*0de0*/  FADD.FTZ R16, R28, R16 ;  /* 0x000000101c107221 */ /* 0x010fe40000010000 */
[----:B------:R-:W-:Y:S02]  /*0df0*/  FADD.FTZ R17, R29, R17 ;  /* 0x000000111d117221 */ /* 0x000fe40000010000 */
[----:B------:R-:W-:Y:S02]  /*0e00*/  FADD.FTZ R18, R30, R18 ;  /* 0x000000121e127221 */ /* 0x000fe40000010000 */
[----:B------:R-:W-:Y:S02]  /*0e10*/  FADD.FTZ R19, R31, R19 ;  /* 0x000000131f137221 */ /* 0x000fe40000010000 */
[----:B------:R-:W-:Y:S02]  /*0e20*/  @!P1 FMUL.FTZ R24, R24, R8 ;  /* 0x0000000818189220 */ /* 0x000fe40000410000 */
[----:B------:R-:W-:-:S02]  /*0e30*/  @!P1 FMUL.FTZ R25, R25, R9 ;  /* 0x0000000919199220 */ /* 0x000fc40000410000 */
[----:B------:R-:W-:Y:S02]  /*0e40*/  @!P1 FMUL.FTZ R26, R26, R10 ;  /* 0x0000000a1a1a9220 */ /* 0x000fe40000410000 */
[----:B------:R-:W-:Y:S01]  /*0e50*/  @!P1 FMUL.FTZ R27, R27, R11 ;  /* 0x0000000b1b1b9220 */ /* 0x000fe20000410000 */
[----:B------:R-:W-:Y:S05]  /*0e60*/  @!P2 BRA P3, `(.L_x_2715) ;  /* 0x000009500000a947 */ /* 0x000fea0001800000 */
[----:B01----:R-:W-:Y:S02]  /*0e70*/  ULDC UR4, c[0x0][0x1e0] ;  /* 0x0000780000047ab9 */ /* 0x003fe40000000800 */
[----:B------:R-:W-:-:S06]  /*0e80*/  UISETP.GT.OR UP0, UPT, UR8, UR4, !UP0 ;  /* 0x000000040800728c */ /* 0x000fcc000c704670 */
[----:B------:R-:W-:-:S13]  /*0e90*/  PLOP3.LUT P1, PT, PT, PT, UP0, 0x80, 0x0 ;  /* 0x000000000000781c */ /* 0x000fda0003f2f008 */
[----:B------:R-:W-:Y:S05]  /*0ea0*/  @P1 BRA `(.L_x_2716) ;  /* 0x00000bd000001947 */ /* 0x000fea0003800000 */
[----:B------:R-:W-:Y:S02]  /*0eb0*/  MOV R0, c[0x0][0x1e0] ;  /* 0x0000780000007a02 */ /* 0x000fe40000000f00 */
[----:B------:R-:W-:Y:S02]  /*0ec0*/  IABS R6, R23 ;  /* 0x0000001700067213 */ /* 0x000fe40000000000 */
[----:B------:R-:W-:-:S04]  /*0ed0*/  LEA.HI R0, R0, c[0x0][0x1e0], RZ, 0x1 ;  /* 0x0000780000007a11 */ /* 0x000fc800078f08ff */
        /* <DEDUP_REMOVED lines=10> */
[----:B------:R-:W-:Y:S02]  /*0f80*/  IMAD R7, R4, R5, RZ ;  /* 0x0000000504077224 */ /* 0x000fe400078e02ff */
[----:B------:R-:W-:-:S03]  /*0f90*/  IMAD.MOV.U32 R4, RZ, RZ, R6 ;  /* 0x000000ffff047224 */ /* 0x000fc600078e0006 */
        /* <DEDUP_REMOVED lines=12> */
[----:B------:R-:W-:Y:S02]  /*1060*/  MOV R29, R3 ;  /* 0x00000003001d7202 */ /* 0x000fe40000000f00 */
[----:B------:R-:W-:Y:S02]  /*1070*/  LOP3.LUT P0, RZ, R28, 0x3, RZ, 0xc0, !PT ;  /* 0x000000031cff7812 */ /* 0x000fe4000780c0ff */
[----:B------:R-:W-:Y:S01]  /*1080*/  P2R R31, PR, RZ, 0x2 ;  /* 0x00000002ff1f7803 */ /* 0x000fe20000000000 */
[----:B------:R-:W-:Y:S01]  /*1090*/  @!P3 IMAD.MOV R29, RZ, RZ, -R29 ;  /* 0x000000ffff1db224 */ /* 0x000fe200078e0a1d */
        /* <DEDUP_REMOVED lines=10> */
[----:B------:R-:W-:Y:S01]  /*1140*/  IMAD.MOV.U32 R8, RZ, RZ, 0x53f ;  /* 0x0000053fff087424 */ /* 0x000fe200078e00ff */
[----:B------:R-:W-:Y:S01]  /*1150*/  MOV R11, c[0x4][0x34] ;  /* 0x01000d00000b7a02 */ /* 0x000fe20000000f00 */
[----:B------:R-:W-:Y:S02]  /*1160*/  IMAD.MOV.U32 R10, RZ, RZ, c[0x4][0x30] ;  /* 0x01000c00ff0a7624 */ /* 0x000fe400078e00ff */
[----:B------:R-:W-:-:S02]  /*1170*/  IMAD.MOV.U32 R12, RZ, RZ, 0x1 ;  /* 0x00000001ff0c7424 */ /* 0x000fc400078e00ff */
[----:B------:R-:W-:Y:S02]  /*1180*/  IMAD.MOV.U32 R13, RZ, RZ, RZ ;  /* 0x000000ffff0d7224 */ /* 0x000fe400078e00ff */
        /* <DEDUP_REMOVED lines=8> */
.L_x_2717:
[----:B------:R-:W-:Y:S01]  /*1210*/  IMAD R0, R28, R29, R30 ;  /* 0x0000001d1c007224 */ /* 0x000fe200078e021e */
[----:B------:R-:W-:Y:S01]  /*1220*/  ISETP.NE.AND P6, PT, R31, RZ, PT ;  /* 0x000000ff1f00720c */ /* 0x000fe20003fc5270 */
[----:B------:R-:W-:Y:S01]  /*1230*/  WARPSYNC 0xffffffff ;  /* 0xffffffff00007948 */ /* 0x000fe20003800000 */
[----:B------:R-:W-:Y:S02]  /*1240*/  MOV R20, c[0x0][0x1e0] ;  /* 0x0000780000147a02 */ /* 0x000fe40000000f00 */
[----:B------:R-:W-:-:S05]  /*1250*/  LEA R13, R0, 0x240, 0x2 ;  /* 0x00000240000d7811 */ /* 0x000fca00078e10ff */
[----:B------:R-:W-:-:S04]  /*1260*/  IMAD R14, R20, 0x4, R13 ;  /* 0x00000004140e7824 */ /* 0x000fc800078e020d */
[----:B------:R0:W-:Y:S04]  /*1270*/  @P6 STS.128 [R13], R16 ;  /* 0x000000100d006388 */ /* 0x0001e80000000c00 */
[----:B------:R0:W-:Y:S04]  /*1280*/  @P6 STS.128 [R14], R24 ;  /* 0x000000180e006388 */ /* 0x0001e80000000c00 */
        /* <DEDUP_REMOVED lines=11> */
[----:B0-----:R0:W1:Y:S01]  /*1340*/  LDS R16, [R3.X4+0x240] ;  /* 0x0002400003107984 */ /* 0x0010620000004800 */
[----:B------:R-:W-:Y:S01]  /*1350*/  LEA.HI R0, R3, R3, RZ, 0x1 ;  /* 0x0000000303007211 */ /* 0x000fe200078f08ff */
[----:B------:R-:W-:Y:S01]  /*1360*/  BSSY B1, `(.L_x_2720) ;  /* 0x0000037000017945 */ /* 0x000fe20003800000 */
[----:B------:R-:W-:Y:S01]  /*1370*/  LEA R28, R28, R15, 0x2 ;  /* 0x0000000f1c1c7211 */ /* 0x000fe200078e10ff */
[----:B------:R-:W-:Y:S01]  /*1380*/  IMAD R21, R20, 0x4, R15 ;  /* 0x0000000414157824 */ /* 0x000fe200078e020f */
[----:B------:R0:W2:Y:S01]  /*1390*/  LDS R18, [R3.X4+0x244] ;  /* 0x0002440003127984 */ /* 0x0000a20000004800 */
[----:B------:R-:W-:Y:S02]  /*13a0*/  IMAD.SHL.U32 R0, R0, 0x2, RZ ;  /* 0x0000000200007824 */ /* 0x000fe400078e00ff */
[----:B------:R-:W-:Y:S01]  /*13b0*/  IMAD R20, R20, 0x4, R28 ;  /* 0x0000000414147824 */ /* 0x000fe200078e021c */
[----:B------:R0:W3:Y:S02]  /*13c0*/  LDS R17, [R28] ;  /* 0x000000001c117984 */ /* 0x0000e40000000800 */
[----:B------:R-:W-:-:S02]  /*13d0*/  LOP3.LUT R6, R0, 0xfffffffc, RZ, 0xc0, !PT ;  /* 0xfffffffc00067812 */ /* 0x000fc400078ec0ff */
[----:B------:R0:W4:Y:S02]  /*13e0*/  LDS R19, [R28+0x4] ;  /* 0x000004001c137984 */ /* 0x0001240000000800 */
[----:B------:R-:W-:Y:S02]  /*13f0*/  ISETP.GE.AND P0, PT, R6, c[0x0][0x1e0], PT ;  /* 0x0000780006007a0c */ /* 0x000fe40003f06270 */
[----:B------:R0:W0:Y:S04]  /*1400*/  LDS R24, [R21] ;  /* 0x0000000015187984 */ /* 0x0000280000000800 */
[----:B------:R0:W0:Y:S04]  /*1410*/  LDS R26, [R21+0x4] ;  /* 0x00000400151a7984 */ /* 0x0000280000000800 */
[----:B------:R0:W0:Y:S04]  /*1420*/  LDS R25, [R20] ;  /* 0x0000000014197984 */ /* 0x0000280000000800 */
[----:B------:R0:W0:Y:S01]  /*1430*/  LDS R27, [R20+0x4] ;  /* 0x00000400141b7984 */ /* 0x0000220000000800 */
[----:B------:R-:W-:Y:S05]  /*1440*/  @P0 BRA `(.L_x_2721) ;  /* 0x0000028000000947 */ /* 0x000fea0003800000 */
[----:B------:R-:W5:Y:S01]  /*1450*/  I2F R2, c[0x0][0x1e0] ;  /* 0x0000780000027b06 */ /* 0x000f620000201400 */
[----:B------:R-:W-:Y:S01]  /*1460*/  IADD3 R4, R6, 0x2, RZ ;  /* 0x0000000206047810 */ /* 0x000fe20007ffe0ff */
[----:B------:R-:W-:-:S02]  /*1470*/  ULDC UR4, c[0x0][0x1ec] ;  /* 0x00007b0000047ab9 */ /* 0x000fc40000000800 */
[----:B------:R-:W-:-:S04]  /*1480*/  UIADD3 UR4, -UR41, UR4, URZ ;  /* 0x0000000429047290 */ /* 0x000fc8000fffe13f */
[----:B------:R-:W-:Y:S08]  /*1490*/  I2F R4, R4 ;  /* 0x0000000400047306 */ /* 0x000ff00000201400 */
[----:B-----5:R-:W5:Y:S08]  /*14a0*/  MUFU.RCP R2, R2 ;  /* 0x0000000200027308 */ /* 0x020f700000001000 */
[----:B0-----:R-:W0:Y:S01]  /*14b0*/  I2F R3, R6 ;  /* 0x0000000600037306 */ /* 0x001e220000201400 */
[----:B-----5:R-:W-:-:S07]  /*14c0*/  FMUL.FTZ R5, R4, R2 ;  /* 0x0000000204057220 */ /* 0x020fce0000410000 */
[----:B------:R-:W-:Y:S01]  /*14d0*/  I2F R0, UR4 ;  /* 0x0000000400007d06 */ /* 0x000fe20008201400 */
[----:B------:R-:W-:Y:S02]  /*14e0*/  FMUL.FTZ R5, R5, 13.28771209716796875 ;  /* 0x41549a7805057820 */ /* 0x000fe40000410000 */
[----:B0-----:R-:W-:-:S05]  /*14f0*/  FMUL.FTZ R3, R3, R2 ;  /* 0x0000000203037220 */ /* 0x001fca0000410000 */
        /* <DEDUP_REMOVED lines=11> */
[-C--:B------:R-:W-:Y:S02]  /*15b0*/  FMUL.FTZ R9, R27, R4.reuse ;  /* 0x000000041b097220 */ /* 0x080fe40000410000 */
[-C--:B--2---:R-:W-:Y:S02]  /*15c0*/  FMUL.FTZ R8, R18, R4.reuse ;  /* 0x0000000412087220 */ /* 0x084fe40000410000 */
[----:B------:R-:W-:Y:S01]  /*15d0*/  FMUL.FTZ R10, R26, R4 ;  /* 0x000000041a0a7220 */ /* 0x000fe20000410000 */
[----:B------:R-:W0:Y:S01]  /*15e0*/  MUFU.COS R0, R11 ;  /* 0x0000000b00007308 */ /* 0x000e220000000000 */
[-C--:B---3-5:R-:W-:Y:S02]  /*15f0*/  FMUL.FTZ R3, R17, R2.reuse ;  /* 0x0000000211037220 */ /* 0x0a8fe40000410000 */
[----:B-1----:R-:W-:Y:S02]  /*1600*/  FMUL.FTZ R4, R16, R2 ;  /* 0x0000000210047220 */ /* 0x002fe40000410000 */
        /* <DEDUP_REMOVED lines=12> */
.L_x_2721:
[----:B------:R-:W-:Y:S05]  /*16d0*/  BSYNC B1 ;  /* 0x0000000000017941 */ /* 0x000fea0003800000 */
.L_x_2720:
[----:B0-----:R0:W-:Y:S04]  /*16e0*/  STS [R21], R24 ;  /* 0x0000001815007388 */ /* 0x0011e80000000800 */
[----:B------:R0:W-:Y:S04]  /*16f0*/  STS [R21+0x4], R26 ;  /* 0x0000041a15007388 */ /* 0x0001e80000000800 */
[----:B------:R0:W-:Y:S04]  /*1700*/  STS [R20], R25 ;  /* 0x0000001914007388 */ /* 0x0001e80000000800 */
[----:B------:R0:W-:Y:S04]  /*1710*/  STS [R20+0x4], R27 ;  /* 0x0000041b14007388 */ /* 0x0001e80000000800 */
[----:B-1----:R0:W-:Y:S04]  /*1720*/  STS [R15], R16 ;  /* 0x000000100f007388 */ /* 0x0021e80000000800 */
[----:B--2---:R0:W-:Y:S04]  /*1730*/  STS [R15+0x4], R18 ;  /* 0x000004120f007388 */ /* 0x0041e80000000800 */
[----:B---3--:R0:W-:Y:S04]  /*1740*/  STS [R28], R17 ;  /* 0x000000111c007388 */ /* 0x0081e80000000800 */
[----:B----4-:R0:W-:Y:S02]  /*1750*/  STS [R28+0x4], R19 ;  /* 0x000004131c007388 */ /* 0x0101e40000000800 */
.L_x_2719:
[----:B------:R-:W-:Y:S05]  /*1760*/  BSYNC B0 ;  /* 0x0000000000007941 */ /* 0x000fea0003800000 */
.L_x_2718:
[----:B------:R-:W-:Y:S06]  /*1770*/  BAR.SYNC.DEFER_BLOCKING 0x0 ;  /* 0x0000000000007b1d */ /* 0x000fec0000010000 */
[----:B0-----:R0:W1:Y:S04]  /*1780*/  @P6 LDS.128 R16, [R13] ;  /* 0x000000000d106984 */ /* 0x0010680000000c00 */
[----:B------:R0:W2:Y:S04]  /*1790*/  @P6 LDS.128 R24, [R14] ;  /* 0x000000000e186984 */ /* 0x0000a80000000c00 */
[----:B------:R-:W-:Y:S06]  /*17a0*/  BAR.SYNC.DEFER_BLOCKING 0x0 ;  /* 0x0000000000007b1d */ /* 0x000fec0000010000 */
[----:B------:R-:W-:Y:S05]  /*17b0*/  BRA `(.L_x_2716) ;  /* 0x000002c000007947 */ /* 0x000fea0003800000 */
.L_x_2715:
[----:B01----:R-:W-:Y:S01]  /*17c0*/  ISETP.GE.AND P0, PT, R23, c[0x0][0x1e0], PT ;  /* 0x0000780017007a0c */ /* 0x003fe20003f06270 */
[----:B------:R-:W-:-:S12]  /*17d0*/  BSSY B0, `(.L_x_2716) ;  /* 0x000002a000007945 */ /* 0x000fd80003800000 */
[----:B------:R-:W-:Y:S05]  /*17e0*/  @P0 BRA `(.L_x_2722) ;  /* 0x0000028000000947 */ /* 0x000fea0003800000 */
[----:B------:R-:W0:Y:S01]  /*17f0*/  I2F R6, c[0x0][0x1e0] ;  /* 0x0000780000067b06 */ /* 0x000e220000201400 */
[----:B------:R-:W-:Y:S01]  /*1800*/  IADD3 R2, R23, 0x2, RZ ;  /* 0x0000000217027810 */ /* 0x000fe20007ffe0ff */
[----:B------:R-:W-:Y:S02]  /*1810*/  ULDC UR4, c[0x0][0x1ec] ;  /* 0x00007b0000047ab9 */ /* 0x000fe40000000800 */
[----:B------:R-:W-:-:S04]  /*1820*/  UIADD3 UR4, -UR41, UR4, URZ ;  /* 0x0000000429047290 */ /* 0x000fc8000fffe13f */
        /* <DEDUP_REMOVED lines=20> */
[----:B------:R-:W-:Y:S01]  /*1970*/  FMUL.FTZ R10, R26, R7 ;  /* 0x000000071a0a7220 */ /* 0x000fe20000410000 */
[----:B------:R-:W0:Y:S01]  /*1980*/  MUFU.COS R2, R11 ;  /* 0x0000000b00027308 */ /* 0x000e220000000000 */
[-C--:B-1----:R-:W-:Y:S02]  /*1990*/  FFMA.FTZ R4, R18, R6.reuse, -R5 ;  /* 0x0000000612047223 */ /* 0x082fe40000010805 */
[-C--:B------:R-:W-:Y:S02]  /*19a0*/  FFMA.FTZ R26, R26, R6.reuse, -R9 ;  /* 0x000000061a1a7223 */ /* 0x080fe40000010809 */
[-C--:B------:R-:W-:Y:S02]  /*19b0*/  FFMA.FTZ R19, R19, R6.reuse, R8 ;  /* 0x0000000613137223 */ /* 0x080fe40000010008 */
[----:B------:R-:W-:-:S02]  /*19c0*/  FFMA.FTZ R27, R27, R6, R10 ;  /* 0x000000061b1b7223 */ /* 0x000fc4000001000a */
[-C--:B--2---:R-:W-:Y:S02]  /*19d0*/  FMUL.FTZ R5, R17, R3.reuse ;  /* 0x0000000311057220 */ /* 0x084fe40000410000 */
[-C--:B------:R-:W-:Y:S02]  /*19e0*/  FMUL.FTZ R7, R25, R3.reuse ;  /* 0x0000000319077220 */ /* 0x080fe40000410000 */
[-C--:B------:R-:W-:Y:S02]  /*19f0*/  FMUL.FTZ R0, R16, R3.reuse ;  /* 0x0000000310007220 */ /* 0x080fe40000410000 */
[----:B------:R-:W-:Y:S02]  /*1a00*/  FMUL.FTZ R3, R24, R3 ;  /* 0x0000000318037220 */ /* 0x000fe40000410000 */
[-C--:B0-----:R-:W-:Y:S02]  /*1a10*/  FFMA.FTZ R5, R16, R2.reuse, -R5 ;  /* 0x0000000210057223 */ /* 0x081fe40000010805 */
[----:B------:R-:W-:-:S02]  /*1a20*/  FFMA.FTZ R24, R24, R2, -R7 ;  /* 0x0000000218187223 */ /* 0x000fc40000010807 */
[-C--:B------:R-:W-:Y:S01]  /*1a30*/  FFMA.FTZ R17, R17, R2.reuse, R0 ;  /* 0x0000000211117223 */ /* 0x080fe20000010000 */
[----:B------:R-:W-:Y:S01]  /*1a40*/  MOV R16, R5 ;  /* 0x0000000500107202 */ /* 0x000fe20000000f00 */
[----:B------:R-:W-:Y:S02]  /*1a50*/  FFMA.FTZ R25, R25, R2, R3 ;  /* 0x0000000219197223 */ /* 0x000fe40000010003 */
[----:B------:R-:W-:Y:S02]  /*1a60*/  IMAD.MOV.U32 R18, RZ, RZ, R4 ;  /* 0x000000ffff127224 */ /* 0x000fe400078e0004 */
.L_x_2722:
[----:B------:R-:W-:Y:S05]  /*1a70*/  BSYNC B0 ;  /* 0x0000000000007941 */ /* 0x000fea0003800000 */
.L_x_2716:
[----:B0-----:R-:W-:Y:S01]  /*1a80*/  ISETP.GT.AND P0, PT, R22, 0x1f, PT ;  /* 0x0000001f1600780c */ /* 0x001fe20003f04270 */
[----:B------:R-:W-:Y:S01]  /*1a90*/  BSSY B0, `(.L_x_2723) ;  /* 0x000001c000007945 */ /* 0x000fe20003800000 */
[----:B------:R-:W-:-:S11]  /*1aa0*/  IMAD.MOV.U32 R0, RZ, RZ, RZ ;  /* 0x000000ffff007224 */ /* 0x000fd600078e00ff */
[----:B------:R-:W-:Y:S05]  /*1ab0*/  @P0 BRA `(.L_x_2724) ;  /* 0x0000019000000947 */ /* 0x000fea0003800000 */
[----:B------:R-:W-:Y:S01]  /*1ac0*/  ISETP.GT.AND P0, PT, R22, 0x17, PT ;  /* 0x000000171600780c */ /* 0x000fe20003f04270 */
[----:B------:R-:W-:Y:S01]  /*1ad0*/  IMAD.U32 R0, RZ, RZ, UR43 ;  /* 0x0000002bff007e24 */ /* 0x000fe2000f8e00ff */
[----:B------:R-:W-:Y:S01]  /*1ae0*/  IADD3 R23, R23, UR50, RZ ;  /* 0x0000003217177c10 */ /* 0x000fe2000fffe0ff */
[----:B-1----:R0:W-:Y:S01]  /*1af0*/  STS.128 [R22.X16+0x40], R16 ;  /* 0x0000401016007388 */ /* 0x0021e2000000cc00 */
[----:B--2---:R-:W-:-:S04]  /*1b00*/  FMUL.FTZ R5, R25, R17 ;  /* 0x0000001119057220 */ /* 0x004fc80000410000 */
[----:B------:R-:W-:-:S05]  /*1b10*/  FFMA.FTZ R5, R24, R16, R5 ;  /* 0x0000001018057223 */ /* 0x000fca0000010005 */
[----:B------:R-:W-:Y:S01]  /*1b20*/  @!P0 SHF.L.U32 R0, R0, 0x2, RZ ;  /* 0x0000000200008819 */ /* 0x000fe200000006ff */
[----:B------:R-:W-:-:S04]  /*1b30*/  @!P0 IMAD.MOV.U32 R3, RZ, RZ, 0x4 ;  /* 0x00000004ff038424 */ /* 0x000fc800078e00ff */
[----:B------:R-:W-:-:S04]  /*1b40*/  @!P0 IMAD R0, R23, c[0x0][0x1d4], R0 ;  /* 0x0000750017008a24 */ /* 0x000fc800078e0200 */
[----:B------:R-:W-:-:S04]  /*1b50*/  @!P0 IMAD.WIDE R2, R0, R3, c[0x0][0x198] ;  /* 0x0000660000028625 */ /* 0x000fc800078e0203 */
[----:B------:R-:W-:Y:S01]  /*1b60*/  FFMA.FTZ R0, R26, R18, R5 ;  /* 0x000000121a007223 */ /* 0x000fe20000010005 */
[----:B------:R0:W-:Y:S03]  /*1b70*/  @!P0 STG.E.128 [R2.64], R24 ;  /* 0x0000001802008986 */ /* 0x0001e6000c101d24 */
[----:B------:R-:W-:Y:S01]  /*1b80*/  FFMA.FTZ R4, R27, R19, R0 ;  /* 0x000000131b047223 */ /* 0x000fe20000010000 */
[----:B------:R-:W-:Y:S05]  /*1b90*/  BRA.DIV ~URZ, `(.L_x_2725) ;  /* 0x00006be27f007947 */ /* 0x000fea000b800000 */
[----:B------:R1:W2:Y:S02]  /*1ba0*/  SHFL.BFLY PT, R0, R4, 0x10, 0x1f ;  /* 0x0e001f0004007f89 */ /* 0x0002a400000e0000 */
.L_x_2832:
[----:B--2---:R-:W-:Y:S01]  /*1bb0*/  FADD.FTZ R9, R4, R0 ;  /* 0x0000000004097221 */ /* 0x004fe20000010000 */
[----:B------:R-:W-:Y:S05]  /*1bc0*/  BRA.DIV ~URZ, `(.L_x_2726) ;  /* 0x00006c127f007947 */ /* 0x000fea000b800000 */
[----:B------:R-:W2:Y:S02]  /*1bd0*/  SHFL.BFLY PT, R0, R9, 0x8, 0x1f ;  /* 0x0d001f0009007f89 */ /* 0x000ea400000e0000 */
[----:B--2---:R-:W-:-:S05]  /*1be0*/  FADD.FTZ R0, R9, R0 ;  /* 0x0000000009007221 */ /* 0x004fca0000010000 */
[----:B0-----:R-:W0:Y:S02]  /*1bf0*/  SHFL.BFLY PT, R3, R0, 0x4, 0x1f ;  /* 0x0c801f0000037f89 */ /* 0x001e2400000e0000 */
[----:B0-----:R-:W-:-:S05]  /*1c00*/  FADD.FTZ R3, R0, R3 ;  /* 0x0000000300037221 */ /* 0x001fca0000010000 */
[----:B------:R-:W0:Y:S02]  /*1c10*/  SHFL.BFLY PT, R2, R3, 0x2, 0x1f ;  /* 0x0c401f0003027f89 */ /* 0x000e2400000e0000 */
[----:B01----:R-:W-:-:S05]  /*1c20*/  FADD.FTZ R4, R3, R2 ;  /* 0x0000000203047221 */ /* 0x003fca0000010000 */
[----:B------:R0:W1:Y:S02]  /*1c30*/  SHFL.BFLY PT, R5, R4, 0x1, 0x1f ;  /* 0x0c201f0004057f89 */ /* 0x00006400000e0000 */
.L_x_2833:
[----:B-1----:R-:W-:Y:S02]  /*1c40*/  FADD.FTZ R0, R5, R4 ;  /* 0x0000000405007221 */ /* 0x002fe40000010000 */
.L_x_2724:
[----:B------:R-:W-:Y:S05]  /*1c50*/  BSYNC B0 ;  /* 0x0000000000007941 */ /* 0x000fea0003800000 */
.L_x_2723:
[----:B0-----:R-:W-:Y:S01]  /*1c60*/  IMAD.U32 R4, RZ, RZ, UR45 ;  /* 0x0000002dff047e24 */ /* 0x001fe2000f8e00ff */
[----:B------:R-:W-:-:S04]  /*1c70*/  ISETP.NE.AND P0, PT, R22, RZ, PT ;  /* 0x000000ff1600720c */ /* 0x000fc80003f05270 */
[----:B------:R-:W-:-:S04]  /*1c80*/  IADD3 R4, -R4, UR42, RZ ;  /* 0x0000002a04047c10 */ /* 0x000fc8000fffe1ff */
[----:B------:R-:W-:-:S05]  /*1c90*/  LEA R5, R4, 0x240, 0x2 ;  /* 0x0000024004057811 */ /* 0x000fca00078e10ff */
[----:B------:R0:W-:Y:S01]  /*1ca0*/  STL [R1+0x34], R5 ;  /* 0x0000340501007387 */ /* 0x0001e20000100800 */
[----:B------:R-:W-:Y:S01]  /*1cb0*/  @P0 MOV R252, 0xff7fffff ;  /* 0xff7fffff00fc0802 */ /* 0x000fe20000000f00 */
[----:B------:R-:W-:Y:S05]  /*1cc0*/  @P0 BRA `(.L_x_2727) ;  /* 0x0000010000000947 */ /* 0x000fea0003800000 */
[----:B------:R-:W-:Y:S01]  /*1cd0*/  ISETP.NE.U32.AND P0, PT, RZ, c[0x0][0x218], PT ;  /* 0x00008600ff007a0c */ /* 0x000fe20003f05070 */
[----:B------:R-:W-:-:S03]  /*1ce0*/  FMUL.FTZ R252, R0, c[0x0][0x1f0] ;  /* 0x00007c0000fc7a20 */ /* 0x000fc60000410000 */
[----:B------:R-:W-:-:S13]  /*1cf0*/  ISETP.NE.AND.EX P0, PT, RZ, c[0x0][0x21c], PT, P0 ;  /* 0x00008700ff007a0c */ /* 0x000fda0003f05300 */
[----:B------:R-:W-:Y:S05]  /*1d00*/  @!P0 BRA `(.L_x_2728) ;  /* 0x000000b000008947 */ /* 0x000fea0003800000 */
[----:B------:R-:W-:Y:S02]  /*1d10*/  UIADD3 UR4, -UR41, UR42, URZ ;  /* 0x0000002a29047290 */ /* 0x000fe4000fffe13f */
        /* <DEDUP_REMOVED lines=8> */
[----:B------:R-:W3:Y:S02]  /*1da0*/  LDG.E R3, [R2.64] ;  /* 0x0000002402037981 */ /* 0x000ee4000c1e1900 */
[----:B---3--:R-:W-:-:S05]  /*1db0*/  FADD.FTZ R252, R252, R3 ;  /* 0x00000003fcfc7221 */ /* 0x008fca0000010000 */
.L_x_2728:
[----:B------:R3:W-:Y:S02]  /*1dc0*/  STS [R5], R252 ;  /* 0x000000fc05007388 */ /* 0x0007e40000000800 */
.L_x_2727:
[----:B------:R-:W-:Y:S02]  /*1dd0*/  WARPSYNC 0xffffffff ;  /* 0xffffffff00007948 */ /* 0x000fe40003800000 */
[----:B------:R-:W4:Y:S01]  /*1de0*/  R2UR UR4, R4 ;  /* 0x00000000040473c2 */ /* 0x000f2200000e0000 */
[----:B------:R-:W-:Y:S01]  /*1df0*/  IADD3 R0, R22, UR45, RZ ;  /* 0x0000002d16007c10 */ /* 0x000fe2000fffe0ff */
[----:B------:R-:W-:Y:S01]  /*1e00*/  ULDC UR6, c[0x0][0x1d0] ;  /* 0x0000740000067ab9 */ /* 0x000fe20000000800 */
[----:B------:R-:W-:Y:S01]  /*1e10*/  BAR.SYNC.DEFER_BLOCKING 0x0 ;  /* 0x0000000000007b1d */ /* 0x000fe20000010000 */
[----:B------:R-:W-:-:S04]  /*1e20*/  UIMAD UR6, UR46, UR6, UR48 ;  /* 0x000000062e0672a4 */ /* 0x000fc8000f8e0230 */
[----:B------:R-:W-:Y:S01]  /*1e30*/  UIMAD UR6, UR6, 0x60, URZ ;  /* 0x00000060060678a4 */ /* 0x000fe2000f8e023f */
[----:B------:R-:W-:Y:S01]  /*1e40*/  BSSY B0, `(.L_x_2729) ;  /* 0x00003de000007945 */ /* 0x000fe20003800000 */
[----:B----4-:R-:W-:-:S04]  /*1e50*/  UIADD3 UR4, UR4, 0x1f, URZ ;  /* 0x0000001f04047890 */ /* 0x010fc8000fffe03f */
[----:B------:R-:W-:-:S04]  /*1e60*/  USHF.R.S32.HI UR5, URZ, 0x1f, UR4 ;  /* 0x0000001f3f057899 */ /* 0x000fc80008011404 */
[----:B------:R-:W-:-:S04]  /*1e70*/  ULEA.HI UR5, UR5, UR4, URZ, 0x5 ;  /* 0x0000000405057291 */ /* 0x000fc8000f8f283f */
[----:B------:R-:W-:-:S04]  /*1e80*/  ULOP3.LUT UR5, UR5, 0xffffffe0, URZ, 0xc0, !UPT ;  /* 0xffffffe005057892 */ /* 0x000fc8000f8ec03f */
[----:B------:R-:W-:-:S06]  /*1e90*/  UIADD3 UR7, UR45, UR5, URZ ;  /* 0x000000052d077290 */ /* 0x000fcc000fffe03f */
[----:B------:R-:W-:-:S13]  /*1ea0*/  ISETP.GE.AND P0, PT, R0, UR7, PT ;  /* 0x0000000700007c0c */ /* 0x000fda000bf06270 */
[----:B------:R-:W-:Y:S05]  /*1eb0*/  @P0 BRA `(.L_x_2730) ;  /* 0x00003d6000000947 */ /* 0x000fea0003800000 */
[----:B------:R-:W-:Y:S01]  /*1ec0*/  IABS R2, c[0x0][0x1d4] ;  /* 0x0000750000027a13 */ /* 0x000fe20000000000 */
[----:B------:R-:W4:Y:S03]  /*1ed0*/  LDS.128 R12, [0x40] ;  /* 0x00004000ff0c7984 */ /* 0x000f260000000c00 */
[----:B------:R-:W-:Y:S01]  /*1ee0*/  MOV R116, R2 ;  /* 0x0000000200747202 */ /* 0x000fe20000000f00 */
[----:B------:R-:W5:Y:S03]  /*1ef0*/  LDS.128 R8, [0x50] ;  /* 0x00005000ff087984 */ /* 0x000f660000000c00 */
[----:B------:R-:W0:Y:S02]  /*1f00*/  I2F.RP R2, R116 ;  /* 0x0000007400027306 */ /* 0x000e240000209400 */
[----:B0--3--:R-:W0:Y:S04]  /*1f10*/  LDS.128 R4, [0x60] ;  /* 0x00006000ff047984 */ /* 0x009e280000000c00 */
[----:B------:R-:W3:Y:S04]  /*1f20*/  LDS.128 R248, [0x70] ;  /* 0x00007000fff87984 */ /* 0x000ee80000000c00 */
[----:B------:R-:W2:Y:S04]  /*1f30*/  LDS.128 R112, [0x80] ;  /* 0x00008000ff707984 */ /* 0x000ea80000000c00 */
[----:B------:R-:W1:Y:S01]  /*1f40*/  LDS.128 R108, [0x90] ;  /* 0x00009000ff6c7984 */ /* 0x000e620000000c00 */
[----:B------:R-:W4:Y:S03]  /*1f50*/  MUFU.RCP R2, R2 ;  /* 0x0000000200027308 */ /* 0x000f260000001000 */
[----:B------:R-:W1:Y:S04]  /*1f60*/  LDS.128 R104, [0xa0] ;  /* 0x0000a000ff687984 */ /* 0x000e680000000c00 */
[----:B------:R-:W1:Y:S04]  /*1f70*/  LDS.128 R100, [0xb0] ;  /* 0x0000b000ff647984 */ /* 0x000e680000000c00 */
[----:B------:R-:W1:Y:S04]  /*1f80*/  LDS.128 R96, [0xc0] ;  /* 0x0000c000ff607984 */ /* 0x000e680000000c00 */
[----:B------:R-:W1:Y:S01]  /*1f90*/  LDS.128 R92, [0xd0] ;  /* 0x0000d000ff5c7984 */ /* 0x000e620000000c00 */
[----:B----4-:R-:W-:-:S03]  /*1fa0*/  IADD3 R2, R2, 0xffffffe, RZ ;  /* 0x0ffffffe02027810 */ /* 0x010fc60007ffe0ff */
[----:B------:R4:W-:Y:S01]  /*1fb0*/  STL.64 [R1+0x20], R12 ;  /* 0x0000200c01007387 */ /* 0x0009e20000100a00 */
[----:B------:R0:W2:Y:S03]  /*1fc0*/  F2I.FTZ.U32.TRUNC.NTZ R3, R2 ;  /* 0x0000000200037305 */ /* 0x0000a6000021f000 */
[----:B------:R4:W-:Y:S04]  /*1fd0*/  STL.64 [R1+0x28], R14 ;  /* 0x0000280e01007387 */ /* 0x0009e80000100a00 */
[----:B-----5:R4:W-:Y:S04]  /*1fe0*/  STL.64 [R1+0x10], R8 ;  /* 0x0000100801007387 */ /* 0x0209e80000100a00 */
[----:B------:R4:W-:Y:S01]  /*1ff0*/  STL.64 [R1+0x18], R10 ;  /* 0x0000180a01007387 */ /* 0x0009e20000100a00 */
[----:B0-----:R-:W-:-:S03]  /*2000*/  IMAD.MOV.U32 R2, RZ, RZ, RZ ;  /* 0x000000ffff027224 */ /* 0x001fc600078e00ff */
[----:B------:R4:W-:Y:S01]  /*2010*/  STL.64 [R1], R4 ;  /* 0x0000000401007387 */ /* 0x0009e20000100a00 */
[----:B--2---:R-:W-:-:S03]  /*2020*/  IMAD.MOV R119, RZ, RZ, -R3 ;  /* 0x000000ffff777224 */ /* 0x004fc600078e0a03 */
[----:B------:R4:W-:Y:S01]  /*2030*/  STL.64 [R1+0x8], R6 ;  /* 0x0000080601007387 */ /* 0x0009e20000100a00 */
[----:B------:R-:W-:-:S03]  /*2040*/  IMAD R119, R119, R116, RZ ;  /* 0x0000007477777224 */ /* 0x000fc600078e02ff */
[----:B------:R-:W0:Y:S01]  /*2050*/  LDS.128 R88, [0xe0] ;  /* 0x0000e000ff587984 */ /* 0x000e220000000c00 */
[----:B------:R-:W-:-:S03]  /*2060*/  IMAD.HI.U32 R2, R3, R119, R2 ;  /* 0x0000007703027227 */ /* 0x000fc600078e0002 */
        /* <DEDUP_REMOVED lines=17> */
[----:B-1----:R-:W1:Y:S04]  /*2180*/  LDS.128 R16, [0x200] ;  /* 0x00020000ff107984 */ /* 0x002e680000000c00 */
[----:B------:R-:W0:Y:S04]  /*2190*/  LDS.128 R12, [0x210] ;  /* 0x00021000ff0c7984 */ /* 0x000e280000000c00 */
[----:B------:R-:W0:Y:S04]  /*21a0*/  LDS.128 R8, [0x220] ;  /* 0x00022000ff087984 */ /* 0x000e280000000c00 */
[----:B------:R-:W0:Y:S04]  /*21b0*/  LDS.128 R4, [0x230] ;  /* 0x00023000ff047984 */ /* 0x000e280000000c00 */
[----:B--23--:R4:W-:Y:S02]  /*21c0*/  STL [R1+0x30], R2 ;  /* 0x0000300201007387 */ /* 0x00c9e40000100800 */
.L_x_2797:
[----:B------:R-:W-:Y:S01]  /*21d0*/  ULDC.64 UR4, c[0x0][0x200] ;  /* 0x0000800000047ab9 */ /* 0x000fe20000000a00 */
[----:B--2---:R-:W2:Y:S01]  /*21e0*/  LDL R245, [R1+0x30] ;  /* 0x0000300001f57983 */ /* 0x004ea20000100800 */
[----:B------:R-:W-:-:S03]  /*21f0*/  UISETP.NE.U32.AND UP0, UPT, URZ, UR4, UPT ;  /* 0x000000043f00728c */ /* 0x000fc6000bf05070 */
[----:B------:R-:W-:Y:S02]  /*2200*/  ULDC UR4, c[0x0][0x1d4] ;  /* 0x0000750000047ab9 */ /* 0x000fe40000000800 */
[----:B------:R-:W-:Y:S02]  /*2210*/  UISETP.NE.AND.EX UP0, UPT, URZ, UR5, UPT, UP0 ;  /* 0x000000053f00728c */ /* 0x000fe4000bf05300 */
[----:B------:R-:W-:-:S04]  /*2220*/  UIMAD UR4, UR47, UR4, URZ ;  /* 0x000000042f0472a4 */ /* 0x000fc8000f8e023f */
[----:B------:R-:W-:Y:S02]  /*2230*/  PLOP3.LUT P0, PT, PT, PT, UP0, 0x80, 0x0 ;  /* 0x000000000000781c */ /* 0x000fe40003f0f008 */
[----:B0--34-:R-:W-:-:S03]  /*2240*/  MOV R2, UR4 ;  /* 0x0000000400027c02 */ /* 0x019fc60008000f00 */
[----:B------:R-:W-:-:S06]  /*2250*/  @UP0 USHF.R.S32.HI UR5, URZ, 0x1f, UR4 ;  /* 0x0000001f3f050899 */ /* 0x000fcc0008011404 */
[----:B------:R-:W-:Y:S02]  /*2260*/  IMAD.U32 R3, RZ, RZ, UR5 ;  /* 0x00000005ff037e24 */ /* 0x000fe4000f8e00ff */
[----:B------:R-:W-:Y:S02]  /*2270*/  @P0 IADD3 R2, P1, P2, R0, c[0x0][0x200], R2 ;  /* 0x0000800000020a10 */ /* 0x000fe40007a3e002 */
[----:B------:R-:W-:-:S04]  /*2280*/  @P0 SHF.R.S32.HI R244, RZ, 0x1f, R0 ;  /* 0x0000001ffff40819 */ /* 0x000fc80000011400 */
[----:B------:R-:W-:-:S06]  /*2290*/  @P0 IADD3.X R3, R244, c[0x0][0x204], R3, P1, P2 ;  /* 0x00008100f4030a10 */ /* 0x000fcc0000fe4403 */
[----:B------:R3:W4:Y:S01]  /*22a0*/  @P0 LDG.E.U8 R3, [R2.64] ;  /* 0x0000002402030981 */ /* 0x000722000c1e1100 */
[----:B------:R-:W-:Y:S01]  /*22b0*/  IABS R244, c[0x0][0x1d4] ;  /* 0x0000750000f47a13 */ /* 0x000fe20000000000 */
[----:B------:R-:W-:Y:S01]  /*22c0*/  BSSY B1, `(.L_x_2731) ;  /* 0x0000029000017945 */ /* 0x000fe20003800000 */
[----:B------:R-:W-:Y:S02]  /*22d0*/  ISETP.GE.AND P2, PT, R0, RZ, PT ;  /* 0x000000ff0000720c */ /* 0x000fe40003f46270 */
[----:B---3--:R-:W-:Y:S02]  /*22e0*/  IABS R2, R0 ;  /* 0x0000000000027213 */ /* 0x008fe40000000000 */
[----:B----4-:R-:W-:-:S03]  /*22f0*/  ISETP.NE.AND P0, PT, R3, RZ, P0 ;  /* 0x000000ff0300720c */ /* 0x010fc60000705270 */
        /* <DEDUP_REMOVED lines=8> */
[----:B------:R-:W-:Y:S02]  /*2380*/  ISETP.NE.AND P1, PT, RZ, c[0x0][0x1d4], PT ;  /* 0x00007500ff007a0c */ /* 0x000fe40003f25270 */
[----:B------:R-:W-:Y:S01]  /*2390*/  MOV R244, UR4 ;  /* 0x0000000400f47c02 */ /* 0x000fe20008000f00 */
[----:B------:R-:W-:-:S10]  /*23a0*/  @!P2 IMAD.MOV R2, RZ, RZ, -R2 ;  /* 0x000000ffff02a224 */ /* 0x000fd400078e0a02 */
[----:B------:R-:W-:-:S04]  /*23b0*/  @!P1 LOP3.LUT R2, RZ, c[0x0][0x1d4], RZ, 0x33, !PT ;  /* 0x00007500ff029a12 */ /* 0x000fc800078e33ff */
[----:B------:R-:W-:Y:S02]  /*23c0*/  SHF.R.S32.HI R245, RZ, 0x1f, R2 ;  /* 0x0000001ffff57819 */ /* 0x000fe40000011402 */
[----:B------:R-:W-:-:S04]  /*23d0*/  IADD3 R3, P1, R2, UR4, RZ ;  /* 0x0000000402037c10 */ /* 0x000fc8000ff3e0ff */
[----:B------:R-:W-:Y:S02]  /*23e0*/  LEA.HI.X.SX32 R245, R244, R245, 0x1, P1 ;  /* 0x000000f5f4f57211 */ /* 0x000fe400008f0eff */
[----:B------:R-:W-:-:S04]  /*23f0*/  LEA R244, P1, R3, c[0x0][0x1a8], 0x2 ;  /* 0x00006a0003f47a11 */ /* 0x000fc800078210ff */
[----:B------:R-:W-:Y:S02]  /*2400*/  LEA.HI.X R245, R3, c[0x0][0x1ac], R245, 0x2, P1 ;  /* 0x00006b0003f57a11 */ /* 0x000fe400008f14f5 */
[----:B------:R-:W-:-:S13]  /*2410*/  ISETP.GE.AND P1, PT, R0, UR42, PT ;  /* 0x0000002a00007c0c */ /* 0x000fda000bf26270 */
[----:B-----5:R-:W-:Y:S05]  /*2420*/  @P1 BRA `(.L_x_2732) ;  /* 0x0000012000001947 */ /* 0x020fea0003800000 */
[----:B------:R-:W-:Y:S02]  /*2430*/  IMAD.MOV.U32 R246, RZ, RZ, c[0x0][0x1d4] ;  /* 0x00007500fff67624 */ /* 0x000fe400078e00ff */
[----:B------:R-:W-:Y:S02]  /*2440*/  IMAD.SHL.U32 R3, R2, 0x4, RZ ;  /* 0x0000000402037824 */ /* 0x000fe400078e00ff */
[----:B------:R-:W-:-:S05]  /*2450*/  IMAD R246, R246, 0x60, RZ ;  /* 0x00000060f6f67824 */ /* 0x000fca00078e02ff */
[----:B------:R-:W-:-:S13]  /*2460*/  ISETP.GE.AND P2, PT, R3, R246, PT ;  /* 0x000000f60300720c */ /* 0x000fda0003f46270 */
[----:B------:R-:W2:Y:S01]  /*2470*/  @!P2 LDG.E R116, [R244.64] ;  /* 0x00000024f474a981 */ /* 0x000ea2000c1e1900 */
[----:B------:R-:W-:Y:S01]  /*2480*/  CS2R R118, SRZ ;  /* 0x0000000000767805 */ /* 0x000fe2000001ff00 */
[----:B--2---:R-:W-:-:S04]  /*2490*/  @!P2 IMAD R116, R116, c[0x0][0x1d8], RZ ;  /* 0x000076007474aa24 */ /* 0x004fc800078e02ff */
[----:B------:R-:W-:-:S04]  /*24a0*/  @!P2 IMAD R116, R116, 0x60, RZ ;  /* 0x000000607474a824 */ /* 0x000fc800078e02ff */
[----:B------:R-:W-:Y:S01]  /*24b0*/  @!P2 IMAD R116, R116, c[0x0][0x1d4], R3 ;  /* 0x000075007474aa24 */ /* 0x000fe200078e0203 */
[----:B------:R-:W-:-:S05]  /*24c0*/  MOV R3, UR6 ;  /* 0x0000000600037c02 */ /* 0x000fca0008000f00 */
[----:B------:R-:W-:-:S05]  /*24d0*/  @!P2 IMAD R3, R3, c[0x0][0x1d4], RZ ;  /* 0x000075000303aa24 */ /* 0x000fca00078e02ff */
[----:B------:R-:W-:Y:S02]  /*24e0*/  @!P2 SHF.R.S32.HI R117, RZ, 0x1f, R3 ;  /* 0x0000001fff75a819 */ /* 0x000fe40000011403 */
[----:B------:R-:W-:-:S04]  /*24f0*/  @!P2 IADD3 R3, P3, R116, R3, RZ ;  /* 0x000000037403a210 */ /* 0x000fc80007f7e0ff */
[----:B------:R-:W-:Y:S02]  /*2500*/  @!P2 LEA.HI.X.SX32 R116, R116, R117, 0x1, P3 ;  /* 0x000000757474a211 */ /* 0x000fe400018f0eff */
[----:B------:R-:W-:-:S04]  /*2510*/  @!P2 LEA R246, P3, R3, c[0x0][0x198], 0x2 ;  /* 0x0000660003f6aa11 */ /* 0x000fc800078610ff */
[----:B------:R-:W-:Y:S02]  /*2520*/  @!P2 LEA.HI.X R247, R3, c[0x0][0x19c], R116, 0x2, P3 ;  /* 0x0000670003f7aa11 */ /* 0x000fe400018f1474 */
[----:B------:R-:W-:-:S06]  /*2530*/  CS2R R116, SRZ ;  /* 0x0000000000747805 */ /* 0x000fcc000001ff00 */
[----:B------:R2:W5:Y:S02]  /*2540*/  @!P2 LDG.E.128 R116, [R246.64] ;  /* 0x00000024f674a981 */ /* 0x000564000c1e1d00 */
.L_x_2732:
[----:B------:R-:W-:Y:S05]  /*2550*/  BSYNC B1 ;  /* 0x0000000000017941 */ /* 0x000fea0003800000 */
.L_x_2731:
[----:B------:R-:W-:Y:S01]  /*2560*/  BSSY B1, `(.L_x_2733) ;  /* 0x0000015000017945 */ /* 0x000fe20003800000 */
[----:B------:R-:W-:Y:S01]  /*2570*/  IADD3 R3, R2, c[0x0][0x1d4], RZ ;  /* 0x0000750002037a10 */ /* 0x000fe20007ffe0ff */
[----:B------:R-:W-:Y:S05]  /*2580*/  @P1 BRA `(.L_x_2734) ;  /* 0x0000012000001947 */ /* 0x000fea0003800000 */
[----:B--2---:R-:W-:Y:S02]  /*2590*/  IMAD.MOV.U32 R246, RZ, RZ, c[0x0][0x1d4] ;  /* 0x00007500fff67624 */ /* 0x004fe400078e00ff */
[----:B------:R-:W-:Y:S02]  /*25a0*/  IMAD.SHL.U32 R120, R3, 0x4, RZ ;  /* 0x0000000403787824 */ /* 0x000fe400078e00ff */
[----:B------:R-:W-:-:S05]  /*25b0*/  IMAD R246, R246, 0x60, RZ ;  /* 0x00000060f6f67824 */ /* 0x000fca00078e02ff */
[----:B------:R-:W-:-:S13]  /*25c0*/  ISETP.GE.AND P2, PT, R120, R246, PT ;  /* 0x000000f67800720c */ /* 0x000fda0003f46270 */
[----:B------:R-:W2:Y:S02]  /*25d0*/  @!P2 LDG.E R121, [R244.64] ;  /* 0x00000024f479a981 */ /* 0x000ea4000c1e1900 */
[----:B--2---:R-:W-:-:S04]  /*25e0*/  @!P2 IMAD R121, R121, c[0x0][0x1d8], RZ ;  /* 0x000076007979aa24 */ /* 0x004fc800078e02ff */
[----:B------:R-:W-:-:S04]  /*25f0*/  @!P2 IMAD R121, R121, 0x60, RZ ;  /* 0x000000607979a824 */ /* 0x000fc800078e02ff */
[----:B------:R-:W-:Y:S01]  /*2600*/  @!P2 IMAD R120, R121, c[0x0][0x1d4], R120 ;  /* 0x000075007978aa24 */ /* 0x000fe200078e0278 */
[----:B------:R-:W-:-:S04]  /*2610*/  MOV R121, UR6 ;  /* 0x0000000600797c02 */ /* 0x000fc80008000f00 */
[----:B------:R-:W-:Y:S01]  /*2620*/  @!P2 SHF.R.S32.HI R122, RZ, 0x1f, R120 ;  /* 0x0000001fff7aa819 */ /* 0x000fe20000011478 */
[----:B------:R-:W-:-:S05]  /*2630*/  @!P2 IMAD R121, R121, c[0x0][0x1d4], RZ ;  /* 0x000075007979aa24 */ /* 0x000fca00078e02ff */
[----:B------:R-:W-:-:S04]  /*2640*/  @!P2 IADD3 R120, P3, R121, R120, RZ ;  /* 0x000000787978a210 */ /* 0x000fc80007f7e0ff */
[----:B------:R-:W-:Y:S02]  /*2650*/  @!P2 LEA.HI.X.SX32 R121, R121, R122, 0x1, P3 ;  /* 0x0000007a7979a211 */ /* 0x000fe400018f0eff */
[----:B------:R-:W-:Y:S01]  /*2660*/  @!P2 LEA R246, P3, R120, c[0x0][0x198], 0x2 ;  /* 0x0000660078f6aa11 */ /* 0x000fe200078610ff */
[----:B------:R-:W-:-:S03]  /*2670*/  CS2R R122, SRZ ;  /* 0x00000000007a7805 */ /* 0x000fc6000001ff00 */
[----:B------:R-:W-:Y:S02]  /*2680*/  @!P2 LEA.HI.X R247, R120, c[0x0][0x19c], R121, 0x2, P3 ;  /* 0x0000670078f7aa11 */ /* 0x000fe400018f1479 */
[----:B------:R-:W-:-:S06]  /*2690*/  CS2R R120, SRZ ;  /* 0x0000000000787805 */ /* 0x000fcc000001ff00 */
[----:B------:R2:W5:Y:S02]  /*26a0*/  @!P2 LDG.E.128 R120, [R246.64] ;  /* 0x00000024f678a981 */ /* 0x000564000c1e1d00 */
.L_x_2734:
[----:B------:R-:W-:Y:S05]  /*26b0*/  BSYNC B1 ;  /* 0x0000000000017941 */ /* 0x000fea0003800000 */
.L_x_2733:
        /* <DEDUP_REMOVED lines=21> */
.L_x_2736:
[----:B------:R-:W-:Y:S05]  /*2810*/  BSYNC B1 ;  /* 0x0000000000017941 */ /* 0x000fea0003800000 */
.L_x_2735:
[----:B------:R-:W-:Y:S01]  /*2820*/  BSSY B1, `(.L_x_2737) ;  /* 0x0000015000017945 */ /* 0x000fe20003800000 */
[----:B------:R-:W-:Y:S05]  /*2830*/  @P1 BRA `(.L_x_2738) ;  /* 0x0000013000001947 */ /* 0x000fea0003800000 */
[----:B------:R-:W-:Y:S01]  /*2840*/  IADD3 R3, R3, c[0x0][0x1d4], RZ ;  /* 0x0000750003037a10 */ /* 0x000fe20007ffe0ff */
[----:B--2---:R-:W-:-:S04]  /*2850*/  IMAD.MOV.U32 R246, RZ, RZ, c[0x0][0x1d4] ;  /* 0x00007500fff67624 */ /* 0x004fc800078e00ff */
[----:B------:R-:W-:Y:S02]  /*2860*/  IMAD R246, R246, 0x60, RZ ;  /* 0x00000060f6f67824 */ /* 0x000fe400078e02ff */
[----:B------:R-:W-:-:S05]  /*2870*/  IMAD.SHL.U32 R3, R3, 0x4, RZ ;  /* 0x0000000403037824 */ /* 0x000fca00078e00ff */
[----:B------:R-:W-:-:S13]  /*2880*/  ISETP.GE.AND P2, PT, R3, R246, PT ;  /* 0x000000f60300720c */ /* 0x000fda0003f46270 */
[----:B------:R-:W2:Y:S01]  /*2890*/  @!P2 LDG.E R128, [R244.64] ;  /* 0x00000024f480a981 */ /* 0x000ea2000c1e1900 */
[----:B------:R-:W-:Y:S01]  /*28a0*/  CS2R R130, SRZ ;  /* 0x0000000000827805 */ /* 0x000fe2000001ff00 */
        /* <DEDUP_REMOVED lines=8> */
[----:B------:R-:W-:-:S04]  /*2930*/  @!P2 LEA R246, P3, R3, c[0x0][0x198], 0x2 ;  /* 0x0000660003f6aa11 */ /* 0x000fc800078610ff */
[----:B------:R-:W-:Y:S02]  /*2940*/  @!P2 LEA.HI.X R247, R3, c[0x0][0x19c], R128, 0x2, P3 ;  /* 0x0000670003f7aa11 */ /* 0x000fe400018f1480 */
[----:B------:R-:W-:-:S06]  /*2950*/  CS2R R128, SRZ ;  /* 0x0000000000807805 */ /* 0x000fcc000001ff00 */
[----:B------:R2:W5:Y:S02]  /*2960*/  @!P2 LDG.E.128 R128, [R246.64] ;  /* 0x00000024f680a981 */ /* 0x000564000c1e1d00 */
.L_x_2738:
[----:B------:R-:W-:Y:S05]  /*2970*/  BSYNC B1 ;  /* 0x0000000000017941 */ /* 0x000fea0003800000 */
.L_x_2737:
[----:B------:R-:W-:Y:S01]  /*2980*/  IMAD.MOV.U32 R3, RZ, RZ, c[0x0][0x1d4] ;  /* 0x00007500ff037624 */ /* 0x000fe200078e00ff */
[----:B------:R-:W-:Y:S03]  /*2990*/  BSSY B1, `(.L_x_2739) ;  /* 0x0000015000017945 */ /* 0x000fe60003800000 */
[----:B------:R-:W-:Y:S01]  /*29a0*/  IMAD R3, R3, 0x4, R2 ;  /* 0x0000000403037824 */ /* 0x000fe200078e0202 */
[----:B------:R-:W-:Y:S05]  /*29b0*/  @P1 BRA `(.L_x_2740) ;  /* 0x0000012000001947 */ /* 0x000fea0003800000 */
[----:B--2---:R-:W-:Y:S01]  /*29c0*/  MOV R246, c[0x0][0x1d4] ;  /* 0x0000750000f67a02 */ /* 0x004fe20000000f00 */
[----:B------:R-:W-:-:S04]  /*29d0*/  IMAD.SHL.U32 R132, R3, 0x4, RZ ;  /* 0x0000000403847824 */ /* 0x000fc800078e00ff */
[----:B------:R-:W-:-:S05]  /*29e0*/  IMAD R246, R246, 0x60, RZ ;  /* 0x00000060f6f67824 */ /* 0x000fca00078e02ff */
[----:B------:R-:W-:-:S13]  /*29f0*/  ISETP.GE.AND P2, PT, R132, R246, PT ;  /* 0x000000f68400720c */ /* 0x000fda0003f46270 */
[----:B------:R-:W2:Y:S02]  /*2a00*/  @!P2 LDG.E R133, [R244.64] ;  /* 0x00000024f485a981 */ /* 0x000ea4000c1e1900 */
[----:B--2---:R-:W-:-:S04]  /*2a10*/  @!P2 IMAD R133, R133, c[0x0][0x1d8], RZ ;  /* 0x000076008585aa24 */ /* 0x004fc800078e02ff */
[----:B------:R-:W-:-:S04]  /*2a20*/  @!P2 IMAD R133, R133, 0x60, RZ ;  /* 0x000000608585a824 */ /* 0x000fc800078e02ff */
[----:B------:R-:W-:Y:S02]  /*2a30*/  @!P2 IMAD R132, R133, c[0x0][0x1d4], R132 ;  /* 0x000075008584aa24 */ /* 0x000fe400078e0284 */
[----:B------:R-:W-:-:S03]  /*2a40*/  IMAD.U32 R133, RZ, RZ, UR6 ;  /* 0x00000006ff857e24 */ /* 0x000fc6000f8e00ff */
        /* <DEDUP_REMOVED lines=9> */
.L_x_2740:
[----:B------:R-:W-:Y:S05]  /*2ae0*/  BSYNC B1 ;  /* 0x0000000000017941 */ /* 0x000fea0003800000 */
.L_x_2739:
[----:B------:R-:W-:Y:S01]  /*2af0*/  BSSY B1, `(.L_x_2741) ;  /* 0x0000015000017945 */ /* 0x000fe20003800000 */
[----:B------:R-:W-:Y:S01]  /*2b00*/  IADD3 R3, R3, c[0x0][0x1d4], RZ ;  /* 0x0000750003037a10 */ /* 0x000fe20007ffe0ff */
        /* <DEDUP_REMOVED lines=19> */
.L_x_2742:
[----:B------:R-:W-:Y:S05]  /*2c40*/  BSYNC B1 ;  /* 0x0000000000017941 */ /* 0x000fea0003800000 */
.L_x_2741:
[----:B------:R-:W-:Y:S01]  /*2c50*/  BSSY B1, `(.L_x_2743) ;  /* 0x0000015000017945 */ /* 0x000fe20003800000 */
[----:B------:R-:W-:Y:S05]  /*2c60*/  @P1 BRA `(.L_x_2744) ;  /* 0x0000013000001947 */ /* 0x000fea0003800000 */
[----:B--2---:R-:W-:Y:S02]  /*2c70*/  MOV R246, c[0x0][0x1d4] ;  /* 0x0000750000f67a02 */ /* 0x004fe40000000f00 */
[----:B------:R-:W-:-:S03]  /*2c80*/  IADD3 R3, R3, c[0x0][0x1d4], RZ ;  /* 0x0000750003037a10 */ /* 0x000fc60007ffe0ff */
[----:B------:R-:W-:Y:S02]  /*2c90*/  IMAD R246, R246, 0x60, RZ ;  /* 0x00000060f6f67824 */ /* 0x000fe400078e02ff */
[----:B------:R-:W-:-:S05]  /*2ca0*/  IMAD.SHL.U32 R3, R3, 0x4, RZ ;  /* 0x0000000403037824 */ /* 0x000fca00078e00ff */
[----:B------:R-:W-:-:S13]  /*2cb0*/  ISETP.GE.AND P2, PT, R3, R246, PT ;  /* 0x000000f60300720c */ /* 0x000fda0003f46270 */
[----:B------:R-:W2:Y:S01]  /*2cc0*/  @!P2 LDG.E R140, [R244.64] ;  /* 0x00000024f48ca981 */ /* 0x000ea2000c1e1900 */
[----:B------:R-:W-:Y:S01]  /*2cd0*/  CS2R R142, SRZ ;  /* 0x00000000008e7805 */ /* 0x000fe2000001ff00 */
        /* <DEDUP_REMOVED lines=12> */
.L_x_2744:
[----:B------:R-:W-:Y:S05]  /*2da0*/  BSYNC B1 ;  /* 0x0000000000017941 */ /* 0x000fea0003800000 */
.L_x_2743:
[----:B------:R-:W-:Y:S01]  /*2db0*/  MOV R3, c[0x0][0x1d4] ;  /* 0x0000750000037a02 */ /* 0x000fe20000000f00 */
[----:B------:R-:W-:Y:S04]  /*2dc0*/  BSSY B1, `(.L_x_2745) ;  /* 0x0000015000017945 */ /* 0x000fe80003800000 */
[----:B------:R-:W-:Y:S01]  /*2dd0*/  IMAD R3, R3, 0x7, R2 ;  /* 0x0000000703037824 */ /* 0x000fe200078e0202 */
        /* <DEDUP_REMOVED lines=19> */
.L_x_2746:
[----:B------:R-:W-:Y:S05]  /*2f10*/  BSYNC B1 ;  /* 0x0000000000017941 */ /* 0x000fea0003800000 */
.L_x_2745:
        /* <DEDUP_REMOVED lines=21> */
.L_x_2748:
[----:B------:R-:W-:Y:S05]  /*3070*/  BSYNC B1 ;  /* 0x0000000000017941 */ /* 0x000fea0003800000 */
.L_x_2747:
        /* <DEDUP_REMOVED lines=21> */
.L_x_2750:
[----:B------:R-:W-:Y:S05]  /*31d0*/  BSYNC B1 ;  /* 0x0000000000017941 */ /* 0x000fea0003800000 */
.L_x_2749:
        /* <DEDUP_REMOVED lines=22> */
.L_x_2752:
[----:B------:R-:W-:Y:S05]  /*3340*/  BSYNC B1 ;  /* 0x0000000000017941 */ /* 0x000fea0003800000 */
.L_x_2751:
[----:B------:R-:W-:Y:S01]  /*3350*/  BSSY B1, `(.L_x_2753) ;  /* 0x0000015000017945 */ /* 0x000fe20003800000 */
[----:B------:R-:W-:Y:S01]  /*3360*/  IADD3 R3, R3, c[0x0][0x1d4], RZ ;  /* 0x0000750003037a10 */ /* 0x000fe20007ffe0ff */
[----:B------:R-:W-:Y:S05]  /*3370*/  @P1 BRA `(.L_x_2754) ;  /* 0x0000012000001947 */ /* 0x000fea0003800000 */
[----:B--2---:R-:W-:Y:S01]  /*3380*/  IMAD.MOV.U32 R246, RZ, RZ, c[0x0][0x1d4] ;  /* 0x00007500fff67624 */ /* 0x004fe200078e00ff */
[----:B------:R-:W-:-:S03]  /*3390*/  SHF.L.U32 R160, R3, 0x2, RZ ;  /* 0x0000000203a07819 */ /* 0x000fc600000006ff */
        /* <DEDUP_REMOVED lines=16> */
.L_x_2754:
[----:B------:R-:W-:Y:S05]  /*34a0*/  BSYNC B1 ;  /* 0x0000000000017941 */ /* 0x000fea0003800000 */
.L_x_2753:
        /* <DEDUP_REMOVED lines=21> */
.L_x_2756:
[----:B------:R-:W-:Y:S05]  /*3600*/  BSYNC B1 ;  /* 0x0000000000017941 */ /* 0x000fea0003800000 */
.L_x_2755:
        /* <DEDUP_REMOVED lines=22> */
.L_x_2758:
[----:B------:R-:W-:Y:S05]  /*3770*/  BSYNC B1 ;  /* 0x0000000000017941 */ /* 0x000fea0003800000 */
.L_x_2757:
        /* <DEDUP_REMOVED lines=21> */
.L_x_2760:
[----:B------:R-:W-:Y:S05]  /*38d0*/  BSYNC B1 ;  /* 0x0000000000017941 */ /* 0x000fea0003800000 */
.L_x_2759:
        /* <DEDUP_REMOVED lines=21> */
.L_x_2762:
[----:B------:R-:W-:Y:S05]  /*3a30*/  BSYNC B1 ;  /* 0x0000000000017941 */ /* 0x000fea0003800000 */
.L_x_2761:
[----:B------:R-:W-:Y:S01]  /*3a40*/  IMAD.MOV.U32 R3, RZ, RZ, c[0x0][0x1d4] ;  /* 0x00007500ff037624 */ /* 0x000fe200078e00ff */
[----:B------:R-:W-:Y:S04]  /*3a50*/  BSSY B1, `(.L_x_2763) ;  /* 0x0000015000017945 */ /* 0x000fe80003800000 */
[----:B------:R-:W-:Y:S01]  /*3a60*/  LEA R3, R3, R2, 0x4 ;  /* 0x0000000203037211 */ /* 0x000fe200078e20ff */
        /* <DEDUP_REMOVED lines=19> */
.L_x_2764:
[----:B------:R-:W-:Y:S05]  /*3ba0*/  BSYNC B1 ;  /* 0x0000000000017941 */ /* 0x000fea0003800000 */
.L_x_2763:
        /* <DEDUP_REMOVED lines=21> */
.L_x_2766:
[----:B------:R-:W-:Y:S05]  /*3d00*/  BSYNC B1 ;  /* 0x0000000000017941 */ /* 0x000fea0003800000 */
.L_x_2765:
[----:B------:R-:W-:Y:S01]  /*3d10*/  BSSY B1, `(.L_x_2767) ;  /* 0x0000015000017945 */ /* 0x000fe20003800000 */
[----:B------:R-:W-:Y:S05]  /*3d20*/  @P1 BRA `(.L_x_2768) ;  /* 0x0000013000001947 */ /* 0x000fea0003800000 */
[----:B--2---:R-:W-:Y:S01]  /*3d30*/  IMAD.MOV.U32 R246, RZ, RZ, c[0x0][0x1d4] ;  /* 0x00007500fff67624 */ /* 0x004fe200078e00ff */
[----:B------:R-:W-:-:S03]  /*3d40*/  IADD3 R3, R3, c[0x0][0x1d4], RZ ;  /* 0x0000750003037a10 */ /* 0x000fc60007ffe0ff */
[----:B------:R-:W-:Y:S01]  /*3d50*/  IMAD R246, R246, 0x60, RZ ;  /* 0x00000060f6f67824 */ /* 0x000fe200078e02ff */
[----:B------:R-:W-:-:S04]  /*3d60*/  SHF.L.U32 R3, R3, 0x2, RZ ;  /* 0x0000000203037819 */ /* 0x000fc800000006ff */
        /* <DEDUP_REMOVED lines=15> */
.L_x_2768:
[----:B------:R-:W-:Y:S05]  /*3e60*/  BSYNC B1 ;  /* 0x0000000000017941 */ /* 0x000fea0003800000 */
.L_x_2767:
[----:B------:R-:W-:Y:S01]  /*3e70*/  MOV R3, c[0x0][0x1d4] ;  /* 0x0000750000037a02 */ /* 0x000fe20000000f00 */
[----:B------:R-:W-:Y:S04]  /*3e80*/  BSSY B1, `(.L_x_2769) ;  /* 0x0000015000017945 */ /* 0x000fe80003800000 */
[----:B------:R-:W-:Y:S01]  /*3e90*/  IMAD R3, R3, 0x13, R2 ;  /* 0x0000001303037824 */ /* 0x000fe200078e0202 */
        /* <DEDUP_REMOVED lines=19> */
.L_x_2770:
[----:B------:R-:W-:Y:S05]  /*3fd0*/  BSYNC B1 ;  /* 0x0000000000017941 */ /* 0x000fea0003800000 */
.L_x_2769:
        /* <DEDUP_REMOVED lines=21> */
.L_x_2772:
[----:B------:R-:W-:Y:S05]  /*4130*/  BSYNC B1 ;  /* 0x0000000000017941 */ /* 0x000fea0003800000 */
.L_x_2771:
        /* <DEDUP_REMOVED lines=21> */
.L_x_2774:
[----:B------:R-:W-:Y:S05]  /*4290*/  BSYNC B1 ;  /* 0x0000000000017941 */ /* 0x000fea0003800000 */
.L_x_2773:
        /* <DEDUP_REMOVED lines=22> */
.L_x_2776:
[----:B------:R-:W-:Y:S05]  /*4400*/  BSYNC B1 ;  /* 0x0000000000017941 */ /* 0x000fea0003800000 */
.L_x_2775:
        /* <DEDUP_REMOVED lines=21> */
.L_x_2778:
[----:B------:R-:W-:Y:S05]  /*4560*/  BSYNC B1 ;  /* 0x0000000000017941 */ /* 0x000fea0003800000 */
.L_x_2777:
        /* <DEDUP_REMOVED lines=21> */
.L_x_2780:
[----:B------:R-:W-:Y:S05]  /*46c0*/  BSYNC B1 ;  /* 0x0000000000017941 */ /* 0x000fea0003800000 */
.L_x_2779:
        /* <DEDUP_REMOVED lines=22> */
.L_x_2782:
[----:B------:R-:W-:Y:S05]  /*4830*/  BSYNC B1 ;  /* 0x0000000000017941 */ /* 0x000fea0003800000 */
.L_x_2781:
        /* <DEDUP_REMOVED lines=21> */
.L_x_2784:
[----:B------:R-:W-:Y:S05]  /*4990*/  BSYNC B1 ;  /* 0x0000000000017941 */ /* 0x000fea0003800000 */
.L_x_2783:
        /* <DEDUP_REMOVED lines=21> */
.L_x_2786:
[----:B------:R-:W-:Y:S05]  /*4af0*/  BSYNC B1 ;  /* 0x0000000000017941 */ /* 0x000fea0003800000 */
.L_x_2785:
        /* <DEDUP_REMOVED lines=22> */
.L_x_2788:
[----:B------:R-:W-:Y:S05]  /*4c60*/  BSYNC B1 ;  /* 0x0000000000017941 */ /* 0x000fea0003800000 */
.L_x_2787:
        /* <DEDUP_REMOVED lines=21> */
.L_x_2790:
[----:B------:R-:W-:Y:S05]  /*4dc0*/  BSYNC B1 ;  /* 0x0000000000017941 */ /* 0x000fea0003800000 */
.L_x_2789:
        /* <DEDUP_REMOVED lines=21> */
.L_x_2792:
[----:B------:R-:W-:Y:S05]  /*4f20*/  BSYNC B1 ;  /* 0x0000000000017941 */ /* 0x000fea0003800000 */
.L_x_2791:
[----:B------:R-:W-:Y:S01]  /*4f30*/  MOV R3, c[0x0][0x1d4] ;  /* 0x0000750000037a02 */ /* 0x000fe20000000f00 */
[----:B------:R-:W-:Y:S04]  /*4f40*/  BSSY B1, `(.L_x_2793) ;  /* 0x0000015000017945 */ /* 0x000fe80003800000 */
[----:B------:R-:W-:Y:S01]  /*4f50*/  IMAD R2, R3, 0x1f, R2 ;  /* 0x0000001f03027824 */ /* 0x000fe200078e0202 */
[----:B------:R-:W-:Y:S05]  /*4f60*/  @P1 BRA `(.L_x_2794) ;  /* 0x0000012000001947 */ /* 0x000fea0003800000 */
[----:B------:R-:W-:Y:S01]  /*4f70*/  IMAD.MOV.U32 R3, RZ, RZ, c[0x0][0x1d4] ;  /* 0x00007500ff037624 */ /* 0x000fe200078e00ff */
[----:B------:R-:W-:-:S03]  /*4f80*/  SHF.L.U32 R2, R2, 0x2, RZ ;  /* 0x0000000202027819 */ /* 0x000fc600000006ff */
[----:B------:R-:W-:-:S05]  /*4f90*/  IMAD R3, R3, 0x60, RZ ;  /* 0x0000006003037824 */ /* 0x000fca00078e02ff */
[----:B------:R-:W-:-:S13]  /*4fa0*/  ISETP.GE.AND P2, PT, R2, R3, PT ;  /* 0x000000030200720c */ /* 0x000fda0003f46270 */
[----:B------:R-:W3:Y:S01]  /*4fb0*/  @!P2 LDG.E R3, [R244.64] ;  /* 0x00000024f403a981 */ /* 0x000ee2000c1e1900 */
[----:B------:R-:W-:Y:S01]  /*4fc0*/  CS2R R242, SRZ ;  /* 0x0000000000f27805 */ /* 0x000fe2000001ff00 */
[----:B---3--:R-:W-:-:S04]  /*4fd0*/  @!P2 IMAD R3, R3, c[0x0][0x1d8], RZ ;  /* 0x000076000303aa24 */ /* 0x008fc800078e02ff */
        /* <DEDUP_REMOVED lines=11> */
.L_x_2794:
[----:B------:R-:W-:Y:S05]  /*5090*/  BSYNC B1 ;  /* 0x0000000000017941 */ /* 0x000fea0003800000 */
.L_x_2793:
[----:B------:R-:W-:Y:S01]  /*50a0*/  BSSY B1, `(.L_x_2795) ;  /* 0x00000b3000017945 */ /* 0x000fe20003800000 */
[----:B------:R-:W-:Y:S05]  /*50b0*/  @P1 BRA `(.L_x_2796) ;  /* 0x00000b1000001947 */ /* 0x000fea0003800000 */
[----:B---3--:R-:W3:Y:S01]  /*50c0*/  LDL R3, [R1+0x10] ;  /* 0x0000100001037983 */ /* 0x008ee20000100800 */
[----:B------:R-:W-:-:S03]  /*50d0*/  ULDC.64 UR4, c[0x0][0x218] ;  /* 0x0000860000047ab9 */ /* 0x000fc60000000a00 */
[----:B------:R-:W4:Y:S04]  /*50e0*/  LDL R2, [R1+0x14] ;  /* 0x0000140001027983 */ /* 0x000f280000100800 */
[----:B--2---:R-:W2:Y:S04]  /*50f0*/  LDL R247, [R1+0x20] ;  /* 0x0000200001f77983 */ /* 0x004ea80000100800 */
[----:B------:R-:W2:Y:S04]  /*5100*/  LDL R246, [R1+0x24] ;  /* 0x0000240001f67983 */ /* 0x000ea80000100800 */
[----:B------:R-:W2:Y:S04]  /*5110*/  LDL R245, [R1] ;  /* 0x0000000001f57983 */ /* 0x000ea80000100800 */
[----:B------:R-:W2:Y:S01]  /*5120*/  LDL R244, [R1+0x4] ;  /* 0x0000040001f47983 */ /* 0x000ea20000100800 */
[----:B---3-5:R-:W-:-:S02]  /*5130*/  FMUL.FTZ R3, R3, R120 ;  /* 0x0000007803037220 */ /* 0x028fc40000410000 */
[----:B----4-:R-:W-:Y:S02]  /*5140*/  FMUL.FTZ R2, R2, R121 ;  /* 0x0000007902027220 */ /* 0x010fe40000410000 */
[----:B--2---:R-:W-:Y:S02]  /*5150*/  FFMA.FTZ R3, R247, R116, R3 ;  /* 0x00000074f7037223 */ /* 0x004fe40000010003 */
[----:B------:R-:W-:Y:S02]  /*5160*/  FFMA.FTZ R2, R246, R117, R2 ;  /* 0x00000075f6027223 */ /* 0x000fe40000010002 */
[----:B------:R-:W2:Y:S01]  /*5170*/  LDL R246, [R1+0x18] ;  /* 0x0000180001f67983 */ /* 0x000ea20000100800 */
[----:B------:R-:W-:-:S03]  /*5180*/  FFMA.FTZ R3, R245, R124, R3 ;  /* 0x0000007cf5037223 */ /* 0x000fc60000010003 */
[----:B------:R-:W3:Y:S01]  /*5190*/  LDL R245, [R1+0x28] ;  /* 0x0000280001f57983 */ /* 0x000ee20000100800 */
[----:B------:R-:W-:-:S03]  /*51a0*/  FFMA.FTZ R2, R244, R125, R2 ;  /* 0x0000007df4027223 */ /* 0x000fc60000010002 */
[----:B------:R-:W4:Y:S01]  /*51b0*/  LDL R244, [R1+0x8] ;  /* 0x0000080001f47983 */ /* 0x000f220000100800 */
        /* <DEDUP_REMOVED lines=14> */
[----:B0-----:R-:W-:Y:S02]  /*52a0*/  FFMA.FTZ R3, R88, R156, R3 ;  /* 0x0000009c58037223 */ /* 0x001fe40000010003 */
        /* <DEDUP_REMOVED lines=35> */
[----:B-1----:R-:W-:Y:S02]  /*54e0*/  FFMA.FTZ R3, R16, R228, R3 ;  /* 0x000000e410037223 */ /* 0x002fe40000010003 */
[----:B------:R-:W-:Y:S02]  /*54f0*/  FFMA.FTZ R2, R17, R229, R2 ;  /* 0x000000e511027223 */ /* 0x000fe40000010002 */
[----:B------:R-:W-:Y:S02]  /*5500*/  FFMA.FTZ R3, R12, R232, R3 ;  /* 0x000000e80c037223 */ /* 0x000fe40000010003 */
[----:B------:R-:W-:-:S02]  /*5510*/  FFMA.FTZ R2, R13, R233, R2 ;  /* 0x000000e90d027223 */ /* 0x000fc40000010002 */
[----:B------:R-:W-:Y:S02]  /*5520*/  FFMA.FTZ R3, R8, R236, R3 ;  /* 0x000000ec08037223 */ /* 0x000fe40000010003 */
[----:B------:R-:W-:Y:S02]  /*5530*/  FFMA.FTZ R2, R9, R237, R2 ;  /* 0x000000ed09027223 */ /* 0x000fe40000010002 */
[----:B------:R-:W-:Y:S02]  /*5540*/  FFMA.FTZ R3, R4, R240, R3 ;  /* 0x000000f004037223 */ /* 0x000fe40000010003 */
[----:B------:R-:W-:-:S04]  /*5550*/  FFMA.FTZ R2, R5, R241, R2 ;  /* 0x000000f105027223 */ /* 0x000fc80000010002 */
[----:B------:R-:W-:Y:S02]  /*5560*/  FADD.FTZ R2, R3, R2 ;  /* 0x0000000203027221 */ /* 0x000fe40000010000 */
[----:B--2---:R-:W-:Y:S02]  /*5570*/  FMUL.FTZ R3, R246, R122 ;  /* 0x0000007af6037220 */ /* 0x004fe40000410000 */
[----:B------:R-:W2:Y:S02]  /*5580*/  LDL R246, [R1+0x1c] ;  /* 0x00001c0001f67983 */ /* 0x000ea40000100800 */
[----:B---3--:R-:W-:Y:S02]  /*5590*/  FFMA.FTZ R3, R245, R118, R3 ;  /* 0x00000076f5037223 */ /* 0x008fe40000010003 */
[----:B------:R-:W3:Y:S02]  /*55a0*/  LDL R245, [R1+0x2c] ;  /* 0x00002c0001f57983 */ /* 0x000ee40000100800 */
[----:B----4-:R-:W-:-:S02]  /*55b0*/  FFMA.FTZ R3, R244, R126, R3 ;  /* 0x0000007ef4037223 */ /* 0x010fc40000010003 */
[----:B------:R-:W4:Y:S02]  /*55c0*/  LDL R244, [R1+0xc] ;  /* 0x00000c0001f47983 */ /* 0x000f240000100800 */
        /* <DEDUP_REMOVED lines=29> */
[----:B------:R-:W-:Y:S01]  /*57a0*/  FADD.FTZ R2, R3, R2 ;  /* 0x0000000203027221 */ /* 0x000fe20000010000 */
[----:B------:R-:W-:-:S04]  /*57b0*/  UISETP.NE.U32.AND UP0, UPT, URZ, UR4, UPT ;  /* 0x000000043f00728c */ /* 0x000fc8000bf05070 */
[----:B------:R-:W-:Y:S02]  /*57c0*/  UISETP.NE.AND.EX UP0, UPT, URZ, UR5, UPT, UP0 ;  /* 0x000000053f00728c */ /* 0x000fe4000bf05300 */
[----:B------:R-:W-:-:S04]  /*57d0*/  ULDC UR4, c[0x0][0x220] ;  /* 0x0000880000047ab9 */ /* 0x000fc80000000800 */
[----:B------:R-:W-:-:S05]  /*57e0*/  PLOP3.LUT P1, PT, PT, PT, UP0, 0x80, 0x0 ;  /* 0x000000000000781c */ /* 0x000fca0003f2f008 */
[----:B------:R-:W-:Y:S01]  /*57f0*/  @UP0 UIMAD UR4, UR48, UR4, UR42 ;  /* 0x00000004300402a4 */ /* 0x000fe2000f8e022a */
[----:B--2---:R-:W-:-:S04]  /*5800*/  FMUL.FTZ R3, R246, R123 ;  /* 0x0000007bf6037220 */ /* 0x004fc80000410000 */
[----:B---3--:R-:W-:-:S04]  /*5810*/  FFMA.FTZ R3, R245, R119, R3 ;  /* 0x00000077f5037223 */ /* 0x008fc80000010003 */
[----:B----4-:R-:W-:-:S04]  /*5820*/  FFMA.FTZ R3, R244, R127, R3 ;  /* 0x0000007ff4037223 */ /* 0x010fc80000010003 */
        /* <DEDUP_REMOVED lines=30> */
[----:B------:R-:W-:Y:S01]  /*5a10*/  MOV R2, UR4 ;  /* 0x0000000400027c02 */ /* 0x000fe20008000f00 */
[----:B------:R-:W-:Y:S02]  /*5a20*/  @UP0 UMOV UR4, 0x4 ;  /* 0x0000000400040882 */ /* 0x000fe40000000000 */
[----:B------:R-:W-:Y:S01]  /*5a30*/  IMAD.U32 R3, RZ, RZ, UR4 ;  /* 0x00000004ff037e24 */ /* 0x000fe2000f8e00ff */
[----:B------:R-:W-:Y:S01]  /*5a40*/  ULDC.64 UR4, c[0x0][0x228] ;  /* 0x00008a0000047ab9 */ /* 0x000fe20000000a00 */
[----:B------:R-:W-:-:S04]  /*5a50*/  @P1 IMAD R2, R2, c[0x0][0x220], R0 ;  /* 0x0000880002021a24 */ /* 0x000fc800078e0200 */
[----:B------:R-:W-:-:S06]  /*5a60*/  @P1 IMAD.WIDE R2, R2, R3, c[0x0][0x218] ;  /* 0x0000860002021625 */ /* 0x000fcc00078e0203 */
[----:B------:R0:W2:Y:S01]  /*5a70*/  @P1 LDG.E R2, [R2.64] ;  /* 0x0000002402021981 */ /* 0x0000a2000c1e1900 */
[----:B------:R-:W-:-:S04]  /*5a80*/  UISETP.NE.U32.AND UP0, UPT, URZ, UR4, UPT ;  /* 0x000000043f00728c */ /* 0x000fc8000bf05070 */
[----:B------:R-:W-:-:S03]  /*5a90*/  UISETP.NE.AND.EX UP0, UPT, URZ, UR5, UPT, UP0 ;  /* 0x000000053f00728c */ /* 0x000fc6000bf05300 */
[----:B------:R-:W-:Y:S01]  /*5aa0*/  ULDC.64 UR4, c[0x0][0x228] ;  /* 0x00008a0000047ab9 */ /* 0x000fe20000000a00 */
[----:B------:R-:W-:Y:S02]  /*5ab0*/  FMUL.FTZ R244, R244, c[0x0][0x1f0] ;  /* 0x00007c00f4f47a20 */ /* 0x000fe40000410000 */
[----:B------:R-:W-:-:S05]  /*5ac0*/  PLOP3.LUT P2, PT, PT, PT, UP0, 0x80, 0x0 ;  /* 0x000000000000781c */ /* 0x000fca0003f4f008 */
[----:B------:R-:W-:Y:S02]  /*5ad0*/  @UP0 UMOV UR8, 0x4 ;  /* 0x0000000400080882 */ /* 0x000fe40000000000 */
[----:B------:R-:W-:-:S06]  /*5ae0*/  @UP0 UIMAD.WIDE UR4, UR48, UR8, UR4 ;  /* 0x00000008300402a5 */ /* 0x000fcc000f8e0204 */
[----:B0-----:R-:W-:Y:S02]  /*5af0*/  MOV R3, UR5 ;  /* 0x0000000500037c02 */ /* 0x001fe40008000f00 */
[----:B------:R-:W-:Y:S01]  /*5b00*/  MOV R245, c[0x0][0x1e8] ;  /* 0x00007a0000f57a02 */ /* 0x000fe20000000f00 */
[----:B--2---:R-:W-:Y:S02]  /*5b10*/  @P1 FADD.FTZ R244, R244, R2 ;  /* 0x00000002f4f41221 */ /* 0x004fe40000010000 */
[----:B------:R-:W-:-:S06]  /*5b20*/  IMAD.U32 R2, RZ, RZ, UR4 ;  /* 0x00000004ff027e24 */ /* 0x000fcc000f8e00ff */
[----:B------:R0:W2:Y:S01]  /*5b30*/  @P2 LDG.E R2, [R2.64] ;  /* 0x0000002402022981 */ /* 0x0000a2000c1e1900 */
[----:B------:R-:W-:-:S04]  /*5b40*/  IADD3 R245, R245, c[0x0][0x210], RZ ;  /* 0x00008400f5f57a10 */ /* 0x000fc80007ffe0ff */
[----:B------:R-:W-:-:S04]  /*5b50*/  @P2 ISETP.GE.AND P1, PT, R0, R245, PT ;  /* 0x000000f50000220c */ /* 0x000fc80003f26270 */
[----:B0-----:R-:W-:-:S04]  /*5b60*/  @P2 SEL R3, RZ, UR41, P1 ;  /* 0x00000029ff032c07 */ /* 0x001fc80008800000 */
[----:B------:R-:W-:-:S06]  /*5b70*/  @P2 IADD3 R3, R3, -UR42, R0 ;  /* 0x8000002a03032c10 */ /* 0x000fcc000fffe000 */
[----:B------:R-:W2:Y:S02]  /*5b80*/  @P2 I2F R3, R3 ;  /* 0x0000000300032306 */ /* 0x000ea40000201400 */
[----:B--2---:R-:W-:Y:S01]  /*5b90*/  @P2 FFMA.FTZ R244, R3, R2, R244 ;  /* 0x0000000203f42223 */ /* 0x004fe200000100f4 */
[----:B------:R-:W-:-:S05]  /*5ba0*/  IADD3 R2, R0, -UR45, RZ ;  /* 0x8000002d00027c10 */ /* 0x000fca000fffe0ff */
[----:B------:R0:W-:Y:S01]  /*5bb0*/  STS [R2.X4+0x240], R244 ;  /* 0x000240f402007388 */ /* 0x0001e20000004800 */
[----:B------:R-:W-:-:S03]  /*5bc0*/  @!P0 FMNMX.FTZ R252, R252, R244, !PT ;  /* 0x000000f4fcfc8209 */ /* 0x000fc60007810000 */
.L_x_2796:
[----:B------:R-:W-:Y:S05]  /*5bd0*/  BSYNC B1 ;  /* 0x0000000000017941 */ /* 0x000fea0003800000 */
.L_x_2795:
[----:B------:R-:W-:-:S04]  /*5be0*/  IADD3 R0, R0, 0x100, RZ ;  /* 0x0000010000007810 */ /* 0x000fc80007ffe0ff */
[----:B------:R-:W-:-:S13]  /*5bf0*/  ISETP.GE.AND P0, PT, R0, UR7, PT ;  /* 0x0000000700007c0c */ /* 0x000fda000bf06270 */
[----:B------:R-:W-:Y:S01]  /*5c00*/  @P0 CALL.REL.NOINC `(.L_x_2730) ;  /* 0x0000001000000944 */ /* 0x000fe20003c00000 */
[----:B------:R-:W-:Y:S05]  /*5c10*/  BRA `(.L_x_2797) ;  /* 0xffffc5b000007947 */ /* 0x000fea000383ffff */
.L_x_2730:
[----:B------:R-:W-:Y:S05]  /*5c20*/  BSYNC B0 ;  /* 0x0000000000007941 */ /* 0x000fea0003800000 */
.L_x_2729:
[----:B---3--:R-:W3:Y:S01]  /*5c30*/  SHFL.BFLY PT, R3, R252, 0x10, 0x1f ;  /* 0x0e001f00fc037f89 */ /* 0x008ee200000e0000 */
[----:B------:R-:W-:Y:S03]  /*5c40*/  BSSY B0, `(.L_x_2798) ;  /* 0x000003e000007945 */ /* 0x000fe60003800000 */
[----:B0-----:R-:W0:Y:S01]  /*5c50*/  S2R R11, SR_TID.X ;  /* 0x00000000000b7919 */ /* 0x001e220000002100 */
[----:B---3--:R-:W-:Y:S02]  /*5c60*/  FMNMX.FTZ R3, R3, R252, !PT ;  /* 0x000000fc03037209 */ /* 0x008fe40007810000 */
[----:B0-----:R-:W-:-:S03]  /*5c70*/  SHF.R.S32.HI R4, RZ, 0x1f, R11 ;  /* 0x0000001fff047819 */ /* 0x001fc6000001140b */
[----:B------:R-:W0:Y:S01]  /*5c80*/  SHFL.BFLY PT, R0, R3, 0x8, 0x1f ;  /* 0x0d001f0003007f89 */ /* 0x000e2200000e0000 */
[----:B------:R-:W-:-:S04]  /*5c90*/  LEA.HI R4, R4, R11, RZ, 0x5 ;  /* 0x0000000b04047211 */ /* 0x000fc800078f28ff */
[----:B------:R-:W-:-:S05]  /*5ca0*/  LOP3.LUT R6, R4, 0xffffffe0, RZ, 0xc0, !PT ;  /* 0xffffffe004067812 */ /* 0x000fca00078ec0ff */
[----:B------:R-:W-:-:S05]  /*5cb0*/  IMAD.IADD R6, R11, 0x1, -R6 ;  /* 0x000000010b067824 */ /* 0x000fca00078e0a06 */
[C---:B------:R-:W-:Y:S02]  /*5cc0*/  ISETP.NE.AND P0, PT, R6.reuse, RZ, PT ;  /* 0x000000ff0600720c */ /* 0x040fe40003f05270 */
[----:B------:R-:W-:Y:S02]  /*5cd0*/  ISETP.GT.AND P1, PT, R6, 0x7, PT ;  /* 0x000000070600780c */ /* 0x000fe40003f24270 */
[----:B0-----:R-:W-:Y:S02]  /*5ce0*/  FMNMX.FTZ R0, R3, R0, !PT ;  /* 0x0000000003007209 */ /* 0x001fe40007810000 */
[----:B------:R-:W-:-:S03]  /*5cf0*/  MOV R3, 0xff7fffff ;  /* 0xff7fffff00037802 */ /* 0x000fc60000000f00 */
[----:B------:R-:W0:Y:S02]  /*5d00*/  SHFL.BFLY PT, R5, R0, 0x4, 0x1f ;  /* 0x0c801f0000057f89 */ /* 0x000e2400000e0000 */
[----:B0-----:R-:W-:Y:S02]  /*5d10*/  FMNMX.FTZ R5, R0, R5, !PT ;  /* 0x0000000500057209 */ /* 0x001fe40007810000 */
[----:B------:R-:W-:-:S03]  /*5d20*/  @!P0 SHF.R.S32.HI R0, RZ, 0x5, R4 ;  /* 0x00000005ff008819 */ /* 0x000fc60000011404 */
        /* <DEDUP_REMOVED lines=13> */
[----:B0-----:R-:W-:Y:S02]  /*5e00*/  FMNMX.FTZ R8, R5, R8, !PT ;  /* 0x0000000805087209 */ /* 0x001fe40007810000 */
[----:B------:R-:W-:-:S03]  /*5e10*/  IADD3 R5, R11, UR45, RZ ;  /* 0x0000002d0b057c10 */ /* 0x000fc6000fffe0ff */
[----:B------:R0:W3:Y:S01]  /*5e20*/  SHFL.IDX PT, R9, R8, RZ, 0x1f ;  /* 0x00001fff08097589 */ /* 0x0000e200000e0000 */
[----:B------:R-:W-:-:S13]  /*5e30*/  ISETP.GT.AND P1, PT, R5, UR42, PT ;  /* 0x0000002a05007c0c */ /* 0x000fda000bf24270 */
[----:B------:R-:W-:Y:S05]  /*5e40*/  @P1 BRA `(.L_x_2799) ;  /* 0x000001d000001947 */ /* 0x000fea0003800000 */
[----:B0-----:R-:W-:Y:S01]  /*5e50*/  ISETP.NE.U32.AND P0, PT, RZ, c[0x0][0x200], PT ;  /* 0x00008000ff007a0c */ /* 0x001fe20003f05070 */
[----:B------:R-:W-:-:S03]  /*5e60*/  HFMA2.MMA R0, -RZ, RZ, 0, 0 ;  /* 0x00000000ff007435 */ /* 0x000fc600000001ff */
[----:B------:R-:W-:-:S08]  /*5e70*/  ISETP.NE.AND.EX P0, PT, RZ, c[0x0][0x204], PT, P0 ;  /* 0x00008100ff007a0c */ /* 0x000fd00003f05300 */
.L_x_2803:
[----:B0-----:R-:W-:Y:S01]  /*5e80*/  IADD3 R2, R5, -UR45, RZ ;  /* 0x8000002d05027c10 */ /* 0x001fe2000fffe0ff */
[----:B------:R-:W-:Y:S03]  /*5e90*/  BSSY B1, `(.L_x_2800) ;  /* 0x0000013000017945 */ /* 0x000fe60003800000 */
[----:B------:R-:W-:Y:S01]  /*5ea0*/  LEA R8, R2, 0x240, 0x2 ;  /* 0x0000024002087811 */ /* 0x000fe200078e10ff */
[----:B------:R-:W-:Y:S05]  /*5eb0*/  @!P0 BRA `(.L_x_2801) ;  /* 0x000000c000008947 */ /* 0x000fea0003800000 */
[----:B------:R-:W-:Y:S01]  /*5ec0*/  ULDC UR4, c[0x0][0x1d4] ;  /* 0x0000750000047ab9 */ /* 0x000fe20000000800 */
[----:B------:R-:W-:Y:S01]  /*5ed0*/  SHF.R.S32.HI R3, RZ, 0x1f, R5 ;  /* 0x0000001fff037819 */ /* 0x000fe20000011405 */
[----:B------:R-:W-:-:S04]  /*5ee0*/  UIMAD UR4, UR47, UR4, URZ ;  /* 0x000000042f0472a4 */ /* 0x000fc8000f8e023f */
[----:B------:R-:W-:Y:S02]  /*5ef0*/  USHF.R.S32.HI UR5, URZ, 0x1f, UR4 ;  /* 0x0000001f3f057899 */ /* 0x000fe40008011404 */
[----:B------:R-:W-:-:S04]  /*5f00*/  IMAD.U32 R2, RZ, RZ, UR4 ;  /* 0x00000004ff027e24 */ /* 0x000fc8000f8e00ff */
[----:B------:R-:W-:Y:S02]  /*5f10*/  MOV R10, UR5 ;  /* 0x00000005000a7c02 */ /* 0x000fe40008000f00 */
[----:B------:R-:W-:-:S04]  /*5f20*/  IADD3 R2, P2, P3, R5, c[0x0][0x200], R2 ;  /* 0x0000800005027a10 */ /* 0x000fc80007b5e002 */
[----:B------:R-:W-:-:S05]  /*5f30*/  IADD3.X R3, R3, c[0x0][0x204], R10, P2, P3 ;  /* 0x0000810003037a10 */ /* 0x000fca00017e640a */
[----:B------:R-:W4:Y:S02]  /*5f40*/  LDG.E.U8 R2, [R2.64] ;  /* 0x0000002402027981 */ /* 0x000f24000c1e1100 */
[----:B----4-:R-:W-:-:S13]  /*5f50*/  ISETP.NE.AND P2, PT, R2, RZ, PT ;  /* 0x000000ff0200720c */ /* 0x010fda0003f45270 */
[----:B------:R-:W-:Y:S01]  /*5f60*/  @P2 IMAD.MOV.U32 R7, RZ, RZ, RZ ;  /* 0x000000ffff072224 */ /* 0x000fe200078e00ff */
[----:B------:R-:W-:Y:S05]  /*5f70*/  @P2 BRA `(.L_x_2802) ;  /* 0x0000004000002947 */ /* 0x000fea0003800000 */
.L_x_2801:
[----:B------:R-:W0:Y:S02]  /*5f80*/  LDS R2, [R8] ;  /* 0x0000000008027984 */ /* 0x000e240000000800 */
[----:B0--3--:R-:W-:-:S04]  /*5f90*/  FADD.FTZ R2, -R9, R2 ;  /* 0x0000000209027221 */ /* 0x009fc80000010100 */
[----:B------:R-:W-:-:S04]  /*5fa0*/  FMUL.FTZ R2, R2, 1.4426950216293334961 ;  /* 0x3fb8aa3b02027820 */ /* 0x000fc80000410000 */
[----:B------:R0:W3:Y:S03]  /*5fb0*/  MUFU.EX2 R7, R2 ;  /* 0x0000000200077308 */ /* 0x0000e60000000800 */
.L_x_2802:
[----:B------:R-:W-:Y:S05]  /*5fc0*/  BSYNC B1 ;  /* 0x0000000000017941 */ /* 0x000fea0003800000 */
.L_x_2800:
[----:B---3--:R3:W-:Y:S01]  /*5fd0*/  STS [R8], R7 ;  /* 0x0000000708007388 */ /* 0x0087e20000000800 */
[----:B------:R-:W-:Y:S01]  /*5fe0*/  IADD3 R5, R5, 0x100, RZ ;  /* 0x0000010005057810 */ /* 0x000fe20007ffe0ff */
[----:B------:R-:W-:-:S03]  /*5ff0*/  FADD.FTZ R0, R7, R0 ;  /* 0x0000000007007221 */ /* 0x000fc60000010000 */
[----:B------:R-:W-:-:S13]  /*6000*/  ISETP.GT.AND P2, PT, R5, UR42, PT ;  /* 0x0000002a05007c0c */ /* 0x000fda000bf44270 */
[----:B---3--:R-:W-:Y:S05]  /*6010*/  @!P2 BRA `(.L_x_2803) ;  /* 0xfffffe600000a947 */ /* 0x008fea000383ffff */
.L_x_2799:
[----:B0-----:R-:W-:Y:S05]  /*6020*/  BSYNC B0 ;  /* 0x0000000000007941 */ /* 0x001fea0003800000 */
.L_x_2798:
[----:B------:R-:W0:Y:S04]  /*6030*/  SHFL.BFLY PT, R3, R0, 0x10, 0x1f ;  /* 0x0e001f0000037f89 */ /* 0x000e2800000e0000 */
[----:B------:R-:W4:Y:S01]  /*6040*/  S2R R11, SR_TID.X ;  /* 0x00000000000b7919 */ /* 0x000f220000002100 */
[----:B0-----:R-:W-:Y:S01]  /*6050*/  FADD.FTZ R3, R3, R0 ;  /* 0x0000000003037221 */ /* 0x001fe20000010000 */
[----:B---34-:R-:W-:-:S04]  /*6060*/  LOP3.LUT P0, R9, R11, 0x1f, RZ, 0xc0, !PT ;  /* 0x0000001f0b097812 */ /* 0x018fc8000780c0ff */
        /* <DEDUP_REMOVED lines=22> */
[----:B------:R-:W-:Y:S01]  /*61d0*/  ULDC.U8 UR4, c[0x0][0x26c] ;  /* 0x00009b0000047ab9 */ /* 0x000fe20000000000 */
[----:B------:R-:W-:Y:S01]  /*61e0*/  BSSY B0, `(.L_x_2804) ;  /* 0x000001e000007945 */ /* 0x000fe20003800000 */
[----:B------:R-:W-:Y:S02]  /*61f0*/  UISETP.NE.AND UP0, UPT, UR4, URZ, UPT ;  /* 0x0000003f0400728c */ /* 0x000fe4000bf05270 */
[----:B------:R-:W-:Y:S02]  /*6200*/  ULDC UR5, c[0x0][0x1ec] ;  /* 0x00007b0000057ab9 */ /* 0x000fe40000000800 */
[----:B------:R-:W-:-:S07]  /*6210*/  ULDC UR7, c[0x0][0x1d4] ;  /* 0x0000750000077ab9 */ /* 0x000fce0000000800 */
[----:B------:R-:W-:Y:S02]  /*6220*/  @UP0 ULDC UR4, c[0x0][0x268] ;  /* 0x00009a0000040ab9 */ /* 0x000fe40000000800 */
[----:B------:R-:W-:-:S03]  /*6230*/  @UP0 UIMAD UR4, UR49, UR4, UR5 ;  /* 0x00000004310402a4 */ /* 0x000fc6000f8e0205 */
[----:B------:R-:W-:Y:S02]  /*6240*/  UMOV UR5, URZ ;  /* 0x0000003f00057c82 */ /* 0x000fe40008000000 */
[----:B------:R-:W-:-:S03]  /*6250*/  @UP0 UIMAD UR7, UR4, UR7, URZ ;  /* 0x00000007040702a4 */ /* 0x000fc6000f8e023f */
[----:B------:R-:W-:Y:S02]  /*6260*/  UMOV UR4, URZ ;  /* 0x0000003f00047c82 */ /* 0x000fe40008000000 */
[----:B------:R-:W-:Y:S02]  /*6270*/  @UP0 USHF.R.S32.HI UR8, URZ, 0x1f, UR7 ;  /* 0x0000001f3f080899 */ /* 0x000fe40008011407 */
[----:B------:R-:W-:-:S05]  /*6280*/  @UP0 UMOV UR4, UR7 ;  /* 0x0000000700040c82 */ /* 0x000fca0008000000 */
[----:B------:R-:W-:Y:S01]  /*6290*/  @UP0 UMOV UR5, UR8 ;  /* 0x0000000800050c82 */ /* 0x000fe20008000000 */
[----:B------:R-:W-:Y:S05]  /*62a0*/  @P1 BRA `(.L_x_2805) ;  /* 0x0000011000001947 */ /* 0x000fea0003800000 */
[----:B0-----:R-:W-:Y:S01]  /*62b0*/  FADD.FTZ R0, R8, 9.9999999747524270788e-07 ;  /* 0x358637bd08007421 */ /* 0x001fe20000010000 */
[----:B------:R-:W-:-:S03]  /*62c0*/  IADD3 R5, R11, UR45, RZ ;  /* 0x0000002d0b057c10 */ /* 0x000fc6000fffe0ff */
[----:B------:R0:W3:Y:S04]  /*62d0*/  MUFU.RCP R10, R0 ;  /* 0x00000000000a7308 */ /* 0x0000e80000001000 */
.L_x_2806:
[C---:B0-----:R-:W-:Y:S02]  /*62e0*/  IADD3 R0, R5.reuse, -UR45, RZ ;  /* 0x8000002d05007c10 */ /* 0x041fe4000fffe0ff */
[----:B------:R-:W-:Y:S02]  /*62f0*/  PLOP3.LUT P1, PT, PT, PT, UP0, 0x80, 0x0 ;  /* 0x000000000000781c */ /* 0x000fe40003f2f008 */
[----:B------:R-:W-:Y:S01]  /*6300*/  LEA R9, R0, 0x240, 0x2 ;  /* 0x0000024000097811 */ /* 0x000fe200078e10ff */
[----:B------:R-:W0:Y:S10]  /*6310*/  LDS R3, [R0.X4+0x240] ;  /* 0x0002400000037984 */ /* 0x000e340000004800 */
[----:B------:R-:W-:-:S04]  /*6320*/  @P1 IADD3 R7, P0, R5, UR4, RZ ;  /* 0x0000000405071c10 */ /* 0x000fc8000ff1e0ff */
[----:B------:R-:W-:Y:S02]  /*6330*/  @P1 LEA.HI.X.SX32 R8, R5, UR5, 0x1, P0 ;  /* 0x0000000505081c11 */ /* 0x000fe400080f0eff */
[----:B------:R-:W-:Y:S02]  /*6340*/  @P1 LEA R2, P0, R7, c[0x0][0x260], 0x2 ;  /* 0x0000980007021a11 */ /* 0x000fe400078010ff */
[----:B------:R-:W-:Y:S01]  /*6350*/  IADD3 R5, R5, 0x100, RZ ;  /* 0x0000010005057810 */ /* 0x000fe20007ffe0ff */
[----:B0--3--:R-:W-:Y:S01]  /*6360*/  FMUL.FTZ R11, R3, R10 ;  /* 0x0000000a030b7220 */ /* 0x009fe20000410000 */
[----:B------:R-:W-:Y:S02]  /*6370*/  @P1 LEA.HI.X R3, R7, c[0x0][0x264], R8, 0x2, P0 ;  /* 0x0000990007031a11 */ /* 0x000fe400000f1408 */
[----:B------:R-:W-:Y:S02]  /*6380*/  ISETP.GT.AND P0, PT, R5, UR42, PT ;  /* 0x0000002a05007c0c */ /* 0x000fe4000bf04270 */
[----:B------:R0:W-:Y:S04]  /*6390*/  STS [R9], R11 ;  /* 0x0000000b09007388 */ /* 0x0001e80000000800 */
[----:B------:R0:W-:Y:S07]  /*63a0*/  @P1 STG.E [R2.64], R11 ;  /* 0x0000000b02001986 */ /* 0x0001ee000c101924 */
[----:B------:R-:W-:Y:S05]  /*63b0*/  @!P0 BRA `(.L_x_2806) ;  /* 0xffffff2000008947 */ /* 0x000fea000383ffff */
.L_x_2805:
[----:B------:R-:W-:Y:S05]  /*63c0*/  BSYNC B0 ;  /* 0x0000000000007941 */ /* 0x000fea0003800000 */
.L_x_2804:
[----:B------:R-:W-:Y:S01]  /*63d0*/  USHF.R.S32.HI UR4, URZ, 0x1f, UR42 ;  /* 0x0000001f3f047899 */ /* 0x000fe2000801142a */
[----:B0-----:R-:W-:Y:S01]  /*63e0*/  SHF.R.S32.HI R3, RZ, 0x5, R4 ;  /* 0x00000005ff037819 */ /* 0x001fe20000011404 */
[----:B------:R-:W-:Y:S01]  /*63f0*/  IMAD.U32 R5, RZ, RZ, UR48 ;  /* 0x00000030ff057e24 */ /* 0x000fe2000f8e00ff */
[----:B------:R-:W-:Y:S01]  /*6400*/  ISETP.GT.AND P2, PT, R6, 0x17, PT ;  /* 0x000000170600780c */ /* 0x000fe20003f44270 */
[----:B------:R-:W-:Y:S01]  /*6410*/  ULEA.HI UR4, UR4, UR42, URZ, 0x3 ;  /* 0x0000002a04047291 */ /* 0x000fe2000f8f183f */
[----:B------:R-:W-:-:S02]  /*6420*/  ISETP.EQ.U32.AND P0, PT, RZ, c[0x0][0x190], PT ;  /* 0x00006400ff007a0c */ /* 0x000fc40003f02070 */
[----:B------:R-:W-:Y:S01]  /*6430*/  SHF.L.U32 R0, R6, 0x2, RZ ;  /* 0x0000000206007819 */ /* 0x000fe200000006ff */
[----:B------:R-:W-:Y:S01]  /*6440*/  ULOP3.LUT UR4, UR4, 0xfffffff8, URZ, 0xc0, !UPT ;  /* 0xfffffff804047892 */ /* 0x000fe2000f8ec03f */
[----:B------:R-:W-:-:S03]  /*6450*/  CS2R R6, SRZ ;  /* 0x0000000000067805 */ /* 0x000fc6000001ff00 */
[----:B------:R-:W-:-:S06]  /*6460*/  UIADD3 UR4, -UR4, UR42, URZ ;  /* 0x0000002a04047290 */ /* 0x000fcc000fffe13f */
[----:B------:R-:W-:-:S04]  /*6470*/  ISETP.NE.OR P1, PT, R3, UR4, P2 ;  /* 0x0000000403007c0c */ /* 0x000fc80009725670 */
[----:B------:R-:W-:Y:S01]  /*6480*/  ISETP.EQ.OR.EX P0, PT, RZ, c[0x0][0x194], P1, P0 ;  /* 0x00006500ff007a0c */ /* 0x000fe20000f02700 */
[----:B------:R-:W-:Y:S01]  /*6490*/  ULDC UR4, c[0x0][0x1d4] ;  /* 0x0000750000047ab9 */ /* 0x000fe20000000800 */
[----:B------:R-:W-:Y:S11]  /*64a0*/  BSSY B0, `(.L_x_2807) ;  /* 0x00001a1000007945 */ /* 0x000ff60003800000 */
[----:B------:R-:W-:Y:S01]  /*64b0*/  @!P0 MOV R13, 0x4 ;  /* 0x00000004000d8802 */ /* 0x000fe20000000f00 */
[----:B------:R-:W-:-:S02]  /*64c0*/  @!P0 IMAD R12, R5, 0x60, R0 ;  /* 0x00000060050c8824 */ /* 0x000fc400078e0200 */
[----:B------:R-:W-:Y:S02]  /*64d0*/  CS2R R4, SRZ ;  /* 0x0000000000047805 */ /* 0x000fe4000001ff00 */
[----:B------:R-:W-:Y:S01]  /*64e0*/  @!P0 IMAD.WIDE R12, R12, R13, c[0x0][0x190] ;  /* 0x000064000c0c8625 */ /* 0x000fe200078e020d */
[----:B------:R-:W-:-:S04]  /*64f0*/  UIMAD UR4, UR49, UR4, URZ ;  /* 0x00000004310472a4 */ /* 0x000fc8000f8e023f */
[----:B------:R0:W5:Y:S01]  /*6500*/  @!P0 LDG.E.128 R4, [R12.64] ;  /* 0x000000240c048981 */ /* 0x000162000c1e1d00 */
[----:B------:R-:W-:Y:S01]  /*6510*/  CS2R R10, SRZ ;  /* 0x00000000000a7805 */ /* 0x000fe2000001ff00 */
[----:B------:R-:W-:Y:S02]  /*6520*/  CS2R R8, SRZ ;  /* 0x0000000000087805 */ /* 0x000fe4000001ff00 */
[----:B------:R-:W-:Y:S06]  /*6530*/  BAR.SYNC.DEFER_BLOCKING 0x0 ;  /* 0x0000000000007b1d */ /* 0x000fec0000010000 */
[----:B------:R-:W-:Y:S05]  /*6540*/  @P2 BRA `(.L_x_2808) ;  /* 0x0000196000002947 */ /* 0x000fea0003800000 */
[----:B0-----:R-:W-:Y:S01]  /*6550*/  IMAD.U32 R49, RZ, RZ, UR42 ;  /* 0x0000002aff317e24 */ /* 0x001fe2000f8e00ff */
[----:B------:R-:W-:Y:S01]  /*6560*/  IADD3 R2, R3, UR45, RZ ;  /* 0x0000002d03027c10 */ /* 0x000fe2000fffe0ff */
[----:B------:R-:W-:Y:S01]  /*6570*/  BSSY B1, `(.L_x_2809) ;  /* 0x0000080000017945 */ /* 0x000fe20003800000 */
[----:B------:R-:W-:Y:S01]  /*6580*/  MOV R9, UR6 ;  /* 0x0000000600097c02 */ /* 0x000fe20008000f00 */
[----:B------:R-:W-:Y:S01]  /*6590*/  CS2R R10, SRZ ;  /* 0x00000000000a7805 */ /* 0x000fe2000001ff00 */
[----:B------:R-:W-:-:S03]  /*65a0*/  IMNMX R49, R49, c[0x0][0x1d4], PT ;  /* 0x0000750031317a17 */ /* 0x000fc60003800200 */
[----:B------:R-:W-:Y:S01]  /*65b0*/  IMAD R12, R9, c[0x0][0x1d4], R0 ;  /* 0x00007500090c7a24 */ /* 0x000fe200078e0200 */
[----:B------:R-:W-:Y:S01]  /*65c0*/  ISETP.GE.AND P0, PT, R2, R49, PT ;  /* 0x000000310200720c */ /* 0x000fe20003f06270 */
[----:B------:R-:W-:-:S03]  /*65d0*/  CS2R R8, SRZ ;  /* 0x0000000000087805 */ /* 0x000fc6000001ff00 */
[----:B------:R-:W-:-:S09]  /*65e0*/  SHF.R.S32.HI R13, RZ, 0x1f, R12 ;  /* 0x0000001fff0d7819 */ /* 0x000fd2000001140c */
[----:B------:R-:W-:Y:S05]  /*65f0*/  @P0 BRA `(.L_x_2810) ;  /* 0x0000077000000947 */ /* 0x000fea0003800000 */
[----:B------:R-:W-:Y:S01]  /*6600*/  IMAD.U32 R8, RZ, RZ, UR45 ;  /* 0x0000002dff087e24 */ /* 0x000fe2000f8e00ff */
[----:B------:R-:W-:Y:S01]  /*6610*/  LOP3.LUT R9, RZ, R49, RZ, 0x33, !PT ;  /* 0x00000031ff097212 */ /* 0x000fe200078e33ff */
[----:B------:R-:W-:Y:S01]  /*6620*/  BSSY B2, `(.L_x_2811) ;  /* 0x0000027000027945 */ /* 0x000fe20003800000 */
[----:B--2---:R-:W-:Y:S01]  /*6630*/  IMAD.MOV.U32 R24, RZ, RZ, R2 ;  /* 0x000000ffff187224 */ /* 0x004fe200078e0002 */
[----:B------:R-:W-:Y:S01]  /*6640*/  CS2R R10, SRZ ;  /* 0x00000000000a7805 */ /* 0x000fe2000001ff00 */
[----:B------:R-:W-:-:S04]  /*6650*/  IADD3 R8, -R8, -0x2, -R3 ;  /* 0xfffffffe08087810 */ /* 0x000fc80007ffe903 */
[----:B------:R-:W-:-:S04]  /*6660*/  IADD3 R9, R8, -R9, RZ ;  /* 0x8000000908097210 */ /* 0x000fc80007ffe0ff */
[C---:B------:R-:W-:Y:S02]  /*6670*/  LEA.HI R8, R9.reuse, 0x1, RZ, 0x1d ;  /* 0x0000000109087811 */ /* 0x040fe400078fe8ff */
[----:B------:R-:W-:Y:S02]  /*6680*/  ISETP.GE.U32.AND P0, PT, R9, 0x18, PT ;  /* 0x000000180900780c */ /* 0x000fe40003f06070 */
[----:B------:R-:W-:Y:S02]  /*6690*/  LOP3.LUT P3, R14, R8, 0x3, RZ, 0xc0, !PT ;  /* 0x00000003080e7812 */ /* 0x000fe4000786c0ff */
[----:B------:R-:W-:-:S11]  /*66a0*/  CS2R R8, SRZ ;  /* 0x0000000000087805 */ /* 0x000fd6000001ff00 */
[----:B------:R-:W-:Y:S05]  /*66b0*/  @!P3 BRA `(.L_x_2812) ;  /* 0x000001d00000b947 */ /* 0x000fea0003800000 */
[----:B------:R-:W-:Y:S01]  /*66c0*/  MOV R25, UR47 ;  /* 0x0000002f00197c02 */ /* 0x000fe20008000f00 */
[----:B-1----:R-:W-:Y:S01]  /*66d0*/  IMAD.MOV.U32 R18, RZ, RZ, R14 ;  /* 0x000000ffff127224 */ /* 0x002fe200078e000e */
[----:B------:R-:W-:Y:S01]  /*66e0*/  MOV R24, R2 ;  /* 0x0000000200187202 */ /* 0x000fe20000000f00 */
[----:B------:R-:W-:Y:S02]  /*66f0*/  IMAD.MOV.U32 R8, RZ, RZ, RZ ;  /* 0x000000ffff087224 */ /* 0x000fe400078e00ff */
[----:B------:R-:W-:-:S03]  /*6700*/  IMAD R25, R25, c[0x0][0x1d4], RZ ;  /* 0x0000750019197a24 */ /* 0x000fc600078e02ff */
.L_x_2813:
        /* <DEDUP_REMOVED lines=14> */
[----:B------:R-:W-:Y:S02]  /*67f0*/  IADD3 R19, R24, -UR45, RZ ;  /* 0x8000002d18137c10 */ /* 0x000fe4000fffe0ff */
[----:B------:R-:W-:Y:S02]  /*6800*/  IADD3 R18, R18, -0x1, RZ ;  /* 0xffffffff12127810 */ /* 0x000fe40007ffe0ff */
[----:B------:R-:W-:Y:S02]  /*6810*/  IADD3 R24, R24, 0x8, RZ ;  /* 0x0000000818187810 */ /* 0x000fe40007ffe0ff */
[----:B------:R-:W2:Y:S01]  /*6820*/  LDS R19, [R19.X4+0x240] ;  /* 0x0002400013137984 */ /* 0x000ea20000004800 */
[----:B------:R-:W-:Y:S01]  /*6830*/  ISETP.NE.AND P3, PT, R18, RZ, PT ;  /* 0x000000ff1200720c */ /* 0x000fe20003f65270 */
[-C--:B--2---:R-:W-:Y:S02]  /*6840*/  FFMA.FTZ R8, R20, R19.reuse, R8 ;  /* 0x0000001314087223 */ /* 0x084fe40000010008 */
[----:B------:R-:W-:-:S02]  /*6850*/  FFMA.FTZ R9, R21, R19, R9 ;  /* 0x0000001315097223 */ /* 0x000fc40000010009 */
[-C--:B------:R-:W-:Y:S02]  /*6860*/  FFMA.FTZ R10, R22, R19.reuse, R10 ;  /* 0x00000013160a7223 */ /* 0x080fe4000001000a */
[----:B------:R-:W-:-:S06]  /*6870*/  FFMA.FTZ R11, R23, R19, R11 ;  /* 0x00000013170b7223 */ /* 0x000fcc000001000b */
[----:B------:R-:W-:Y:S05]  /*6880*/  @P3 BRA `(.L_x_2813) ;  /* 0xfffffe8000003947 */ /* 0x000fea000383ffff */
.L_x_2812:
[----:B------:R-:W-:Y:S05]  /*6890*/  BSYNC B2 ;  /* 0x0000000000027941 */ /* 0x000fea0003800000 */
.L_x_2811:
[----:B------:R-:W-:Y:S05]  /*68a0*/  @!P0 BRA `(.L_x_2810) ;  /* 0x000004c000008947 */ /* 0x000fea0003800000 */
[----:B------:R-:W-:Y:S01]  /*68b0*/  ULDC UR5, c[0x0][0x1d4] ;  /* 0x0000750000057ab9 */ /* 0x000fe20000000800 */
[----:B------:R-:W-:Y:S01]  /*68c0*/  SHF.R.S32.HI R15, RZ, 0x1f, R24 ;  /* 0x0000001fff0f7819 */ /* 0x000fe20000011418 */
[----:B------:R-:W-:Y:S01]  /*68d0*/  UIMAD UR5, UR47, UR5, URZ ;  /* 0x000000052f0572a4 */ /* 0x000fe2000f8e023f */
[C---:B------:R-:W-:Y:S01]  /*68e0*/  LEA R14, R24.reuse, 0x40, 0x2 ;  /* 0x00000040180e7811 */ /* 0x040fe200078e10ff */
[----:B------:R-:W-:Y:S01]  /*68f0*/  IMAD.U32 R21, RZ, RZ, UR45 ;  /* 0x0000002dff157e24 */ /* 0x000fe2000f8e00ff */
[----:B-1----:R-:W-:Y:S01]  /*6900*/  MOV R19, c[0x0][0x1d4] ;  /* 0x0000750000137a02 */ /* 0x002fe20000000f00 */
[C---:B------:R-:W-:Y:S02]  /*6910*/  IMAD R26, R24.reuse, 0x60, RZ ;  /* 0x00000060181a7824 */ /* 0x040fe400078e02ff */
[----:B------:R-:W-:Y:S02]  /*6920*/  IADD3 R17, P0, R24, UR5, RZ ;  /* 0x0000000518117c10 */ /* 0x000fe4000ff1e0ff */
[----:B------:R-:W-:-:S04]  /*6930*/  MOV R18, UR5 ;  /* 0x0000000500127c02 */ /* 0x000fc80008000f00 */
[----:B------:R-:W-:Y:S01]  /*6940*/  LEA.HI.X.SX32 R18, R18, R15, 0x1, P0 ;  /* 0x0000000f12127211 */ /* 0x000fe200000f0eff */
[----:B------:R-:W-:Y:S01]  /*6950*/  IMAD R15, R21, -0x4, R14 ;  /* 0xfffffffc150f7824 */ /* 0x000fe200078e020e */
[----:B------:R-:W-:Y:S01]  /*6960*/  LEA R16, P0, R17, c[0x0][0x1a8], 0x2 ;  /* 0x00006a0011107a11 */ /* 0x000fe200078010ff */
[----:B------:R-:W-:-:S03]  /*6970*/  IMAD R14, R19, c[0x0][0x1d8], RZ ;  /* 0x00007600130e7a24 */ /* 0x000fc600078e02ff */
[----:B------:R-:W-:Y:S01]  /*6980*/  LEA.HI.X R17, R17, c[0x0][0x1ac], R18, 0x2, P0 ;  /* 0x00006b0011117a11 */ /* 0x000fe200000f1412 */
[----:B------:R-:W-:Y:S01]  /*6990*/  IMAD R25, R14, 0x60, RZ ;  /* 0x000000600e197824 */ /* 0x000fe200078e02ff */
[----:B------:R-:W-:-:S03]  /*69a0*/  IADD3 R27, R15, 0x240, RZ ;  /* 0x000002400f1b7810 */ /* 0x000fc60007ffe0ff */
.L_x_2814:
[----:B------:R-:W-:Y:S01]  /*69b0*/  IMAD.MOV.U32 R14, RZ, RZ, R16 ;  /* 0x000000ffff0e7224 */ /* 0x000fe200078e0010 */
[----:B------:R-:W-:Y:S01]  /*69c0*/  MOV R15, R17 ;  /* 0x00000011000f7202 */ /* 0x000fe20000000f00 */
[----:B------:R-:W-:Y:S04]  /*69d0*/  LDS R33, [R27+-0x20] ;  /* 0xffffe0001b217984 */ /* 0x000fe80000000800 */
[----:B------:R-:W2:Y:S04]  /*69e0*/  LDG.E R16, [R14.64] ;  /* 0x000000240e107981 */ /* 0x000ea8000c1e1900 */
[----:B------:R-:W3:Y:S04]  /*69f0*/  LDG.E R17, [R14.64+0x20] ;  /* 0x000020240e117981 */ /* 0x000ee8000c1e1900 */
[----:B------:R-:W4:Y:S04]  /*6a00*/  LDG.E R18, [R14.64+0x40] ;  /* 0x000040240e127981 */ /* 0x000f28000c1e1900 */
[----:B------:R-:W4:Y:S04]  /*6a10*/  LDG.E R20, [R14.64+0x60] ;  /* 0x000060240e147981 */ /* 0x000f28000c1e1900 */
[----:B------:R-:W-:Y:S04]  /*6a20*/  LDS R34, [R27] ;  /* 0x000000001b227984 */ /* 0x000fe80000000800 */
[----:B------:R-:W-:Y:S01]  /*6a30*/  LDS R35, [R27+0x20] ;  /* 0x000020001b237984 */ /* 0x000fe20000000800 */
[----:B--2---:R-:W-:-:S02]  /*6a40*/  IMAD R16, R25, R16, R26 ;  /* 0x0000001019107224 */ /* 0x004fc400078e021a */
[----:B---3--:R-:W-:-:S03]  /*6a50*/  IMAD R17, R25, R17, R26 ;  /* 0x0000001119117224 */ /* 0x008fc600078e021a */
[----:B------:R-:W-:Y:S01]  /*6a60*/  IADD3 R21, P0, R12, R16, RZ ;  /* 0x000000100c157210 */ /* 0x000fe20007f1e0ff */
[--C-:B----4-:R-:W-:Y:S01]  /*6a70*/  IMAD R19, R25, R18, R26.reuse ;  /* 0x0000001219137224 */ /* 0x110fe200078e021a */
[----:B------:R-:W-:Y:S02]  /*6a80*/  IADD3 R18, R17, 0x300, RZ ;  /* 0x0000030011127810 */ /* 0x000fe40007ffe0ff */
[----:B------:R-:W-:Y:S01]  /*6a90*/  LEA.HI.X.SX32 R22, R16, R13, 0x1, P0 ;  /* 0x0000000d10167211 */ /* 0x000fe200000f0eff */
[----:B------:R-:W-:Y:S01]  /*6aa0*/  IMAD R20, R25, R20, R26 ;  /* 0x0000001419147224 */ /* 0x000fe200078e021a */
[----:B------:R-:W-:Y:S02]  /*6ab0*/  LEA R16, P0, R21, c[0x0][0x1a0], 0x2 ;  /* 0x0000680015107a11 */ /* 0x000fe400078010ff */
[----:B------:R-:W-:Y:S02]  /*6ac0*/  IADD3 R19, R19, 0x600, RZ ;  /* 0x0000060013137810 */ /* 0x000fe40007ffe0ff */
[----:B------:R-:W-:-:S02]  /*6ad0*/  IADD3 R23, P3, R12, R18, RZ ;  /* 0x000000120c177210 */ /* 0x000fc40007f7e0ff */
[----:B------:R-:W-:Y:S02]  /*6ae0*/  LEA.HI.X R17, R21, c[0x0][0x1a4], R22, 0x2, P0 ;  /* 0x0000690015117a11 */ /* 0x000fe400000f1416 */
[----:B------:R-:W-:Y:S02]  /*6af0*/  IADD3 R21, P4, R12, R19, RZ ;  /* 0x000000130c157210 */ /* 0x000fe40007f9e0ff */
[-C--:B------:R-:W-:Y:S02]  /*6b00*/  LEA.HI.X.SX32 R30, R18, R13.reuse, 0x1, P3 ;  /* 0x0000000d121e7211 */ /* 0x080fe400018f0eff */
[----:B------:R-:W-:Y:S02]  /*6b10*/  LEA R18, P0, R23, c[0x0][0x1a0], 0x2 ;  /* 0x0000680017127a11 */ /* 0x000fe400078010ff */
[----:B------:R-:W-:Y:S02]  /*6b20*/  IADD3 R22, R20, 0x900, RZ ;  /* 0x0000090014167810 */ /* 0x000fe40007ffe0ff */
[----:B------:R-:W-:-:S02]  /*6b30*/  LEA.HI.X.SX32 R28, R19, R13, 0x1, P4 ;  /* 0x0000000d131c7211 */ /* 0x000fc400020f0eff */
[----:B------:R-:W-:Y:S02]  /*6b40*/  LEA R20, P3, R21, c[0x0][0x1a0], 0x2 ;  /* 0x0000680015147a11 */ /* 0x000fe400078610ff */
[----:B------:R-:W-:Y:S02]  /*6b50*/  LEA.HI.X R19, R23, c[0x0][0x1a4], R30, 0x2, P0 ;  /* 0x0000690017137a11 */ /* 0x000fe400000f141e */
[----:B------:R-:W-:Y:S02]  /*6b60*/  IADD3 R23, P0, R12, R22, RZ ;  /* 0x000000160c177210 */ /* 0x000fe40007f1e0ff */
[----:B------:R-:W-:Y:S01]  /*6b70*/  LEA.HI.X R21, R21, c[0x0][0x1a4], R28, 0x2, P3 ;  /* 0x0000690015157a11 */ /* 0x000fe200018f141c */
[----:B------:R-:W2:Y:S01]  /*6b80*/  LDG.E.128 R36, [R18.64] ;  /* 0x0000002412247981 */ /* 0x000ea2000c1e1d00 */
[----:B------:R-:W-:-:S03]  /*6b90*/  LEA.HI.X.SX32 R32, R22, R13, 0x1, P0 ;  /* 0x0000000d16207211 */ /* 0x000fc600000f0eff */
[----:B------:R0:W3:Y:S01]  /*6ba0*/  LDG.E.128 R28, [R16.64] ;  /* 0x00000024101c7981 */ /* 0x0000e2000c1e1d00 */
[----:B------:R-:W-:-:S03]  /*6bb0*/  LEA R22, P0, R23, c[0x0][0x1a0], 0x2 ;  /* 0x0000680017167a11 */ /* 0x000fc600078010ff */
[----:B------:R-:W4:Y:S01]  /*6bc0*/  LDG.E.128 R40, [R20.64] ;  /* 0x0000002414287981 */ /* 0x000f22000c1e1d00 */
[----:B------:R-:W-:-:S03]  /*6bd0*/  LEA.HI.X R23, R23, c[0x0][0x1a4], R32, 0x2, P0 ;  /* 0x0000690017177a11 */ /* 0x000fc600000f1420 */
[----:B------:R1:W3:Y:S04]  /*6be0*/  LDS R32, [R27+-0x40] ;  /* 0xffffc0001b207984 */ /* 0x0002e80000000800 */
[----:B------:R-:W4:Y:S01]  /*6bf0*/  LDG.E.128 R44, [R22.64] ;  /* 0x00000024162c7981 */ /* 0x000f22000c1e1d00 */
[----:B0-----:R-:W-:Y:S02]  /*6c00*/  IADD3 R16, P0, R14, 0x80, RZ ;  /* 0x000000800e107810 */ /* 0x001fe40007f1e0ff */
[----:B------:R-:W-:-:S03]  /*6c10*/  IADD3 R24, R24, 0x20, RZ ;  /* 0x0000002018187810 */ /* 0x000fc60007ffe0ff */
[----:B------:R-:W-:Y:S01]  /*6c20*/  IMAD.X R17, RZ, RZ, R15, P0 ;  /* 0x000000ffff117224 */ /* 0x000fe200000e060f */
[----:B------:R-:W-:Y:S02]  /*6c30*/  ISETP.GE.AND P0, PT, R24, R49, PT ;  /* 0x000000311800720c */ /* 0x000fe40003f06270 */
[----:B-1----:R-:W-:Y:S02]  /*6c40*/  IADD3 R27, R27, 0x80, RZ ;  /* 0x000000801b1b7810 */ /* 0x002fe40007ffe0ff */
[----:B------:R-:W-:Y:S01]  /*6c50*/  IADD3 R26, R26, 0xc00, RZ ;  /* 0x00000c001a1a7810 */ /* 0x000fe20007ffe0ff */
[-C--:B---3--:R-:W-:Y:S02]  /*6c60*/  FFMA.FTZ R28, R28, R32.reuse, R8 ;  /* 0x000000201c1c7223 */ /* 0x088fe40000010008 */
[-C--:B------:R-:W-:Y:S02]  /*6c70*/  FFMA.FTZ R29, R29, R32.reuse, R9 ;  /* 0x000000201d1d7223 */ /* 0x080fe40000010009 */
[----:B------:R-:W-:-:S02]  /*6c80*/  FFMA.FTZ R30, R30, R32, R10 ;  /* 0x000000201e1e7223 */ /* 0x000fc4000001000a */
[----:B------:R-:W-:Y:S02]  /*6c90*/  FFMA.FTZ R31, R31, R32, R11 ;  /* 0x000000201f1f7223 */ /* 0x000fe4000001000b */
[-C--:B--2---:R-:W-:Y:S02]  /*6ca0*/  FFMA.FTZ R28, R36, R33.reuse, R28 ;  /* 0x00000021241c7223 */ /* 0x084fe4000001001c */
[-C--:B------:R-:W-:Y:S02]  /*6cb0*/  FFMA.FTZ R29, R37, R33.reuse, R29 ;  /* 0x00000021251d7223 */ /* 0x080fe4000001001d */
[-C--:B------:R-:W-:Y:S02]  /*6cc0*/  FFMA.FTZ R30, R38, R33.reuse, R30 ;  /* 0x00000021261e7223 */ /* 0x080fe4000001001e */
[----:B------:R-:W-:Y:S02]  /*6cd0*/  FFMA.FTZ R31, R39, R33, R31 ;  /* 0x00000021271f7223 */ /* 0x000fe4000001001f */
[----:B----4-:R-:W-:-:S02]  /*6ce0*/  FFMA.FTZ R28, R40, R34, R28 ;  /* 0x00000022281c7223 */ /* 0x010fc4000001001c */
[-C--:B------:R-:W-:Y:S02]  /*6cf0*/  FFMA.FTZ R29, R41, R34.reuse, R29 ;  /* 0x00000022291d7223 */ /* 0x080fe4000001001d */
[-C--:B------:R-:W-:Y:S02]  /*6d00*/  FFMA.FTZ R30, R42, R34.reuse, R30 ;  /* 0x000000222a1e7223 */ /* 0x080fe4000001001e */
[----:B------:R-:W-:Y:S02]  /*6d10*/  FFMA.FTZ R31, R43, R34, R31 ;  /* 0x000000222b1f7223 */ /* 0x000fe4000001001f */
[-C--:B------:R-:W-:Y:S02]  /*6d20*/  FFMA.FTZ R8, R44, R35.reuse, R28 ;  /* 0x000000232c087223 */ /* 0x080fe4000001001c */
[-C--:B------:R-:W-:Y:S02]  /*6d30*/  FFMA.FTZ R9, R45, R35.reuse, R29 ;  /* 0x000000232d097223 */ /* 0x080fe4000001001d */
[----:B------:R-:W-:-:S02]  /*6d40*/  FFMA.FTZ R10, R46, R35, R30 ;  /* 0x000000232e0a7223 */ /* 0x000fc4000001001e */
[----:B------:R-:W-:Y:S01]  /*6d50*/  FFMA.FTZ R11, R47, R35, R31 ;  /* 0x000000232f0b7223 */ /* 0x000fe2000001001f */
[----:B------:R-:W-:Y:S05]  /*6d60*/  @!P0 BRA `(.L_x_2814) ;  /* 0xfffffc4000008947 */ /* 0x000fea000383ffff */
.L_x_2810:
[----:B------:R-:W-:Y:S05]  /*6d70*/  BSYNC B1 ;  /* 0x0000000000017941 */ /* 0x000fea0003800000 */
.L_x_2809:
[----:B------:R-:W-:-:S13]  /*6d80*/  ISETP.GE.AND P0, PT, R2, UR42, PT ;  /* 0x0000002a02007c0c */ /* 0x000fda000bf06270 */
[----:B------:R-:W-:Y:S05]  /*6d90*/  @P0 BRA `(.L_x_2808) ;  /* 0x0000111000000947 */ /* 0x000fea0003800000 */
[----:B------:R-:W-:Y:S01]  /*6da0*/  LOP3.LUT R14, RZ, R3, RZ, 0x33, !PT ;  /* 0x00000003ff0e7212 */ /* 0x000fe200078e33ff */
[----:B------:R-:W-:Y:S01]  /*6db0*/  BSSY B1, `(.L_x_2815) ;  /* 0x000003e000017945 */ /* 0x000fe20003800000 */
[----:B--2---:R-:W-:-:S04]  /*6dc0*/  MOV R25, UR45 ;  /* 0x0000002d00197c02 */ /* 0x004fc80008000f00 */
[----:B------:R-:W-:-:S04]  /*6dd0*/  IADD3 R25, -R25, UR42, R14 ;  /* 0x0000002a19197c10 */ /* 0x000fc8000fffe10e */
[----:B------:R-:W-:-:S04]  /*6de0*/  LEA.HI R14, R25, 0x1, RZ, 0x1d ;  /* 0x00000001190e7811 */ /* 0x000fc800078fe8ff */
[----:B------:R-:W-:-:S13]  /*6df0*/  LOP3.LUT P0, R14, R14, 0x3, RZ, 0xc0, !PT ;  /* 0x000000030e0e7812 */ /* 0x000fda000780c0ff */
[----:B------:R-:W-:Y:S05]  /*6e00*/  @!P0 BRA `(.L_x_2816) ;  /* 0x0000038000008947 */ /* 0x000fea0003800000 */
[----:B-1----:R-:W-:Y:S01]  /*6e10*/  IMAD.MOV.U32 R18, RZ, RZ, R14 ;  /* 0x000000ffff127224 */ /* 0x002fe200078e000e */
[----:B------:R-:W-:Y:S02]  /*6e20*/  LEA R19, R3, 0x240, 0x2 ;  /* 0x0000024003137811 */ /* 0x000fe400078e10ff */
.L_x_2819:
[----:B------:R-:W-:Y:S01]  /*6e30*/  ISETP.GE.AND P3, PT, R2, c[0x0][0x1d4], PT ;  /* 0x0000750002007a0c */ /* 0x000fe20003f66270 */
[----:B------:R-:W-:Y:S01]  /*6e40*/  BSSY B2, `(.L_x_2817) ;  /* 0x0000031000027945 */ /* 0x000fe20003800000 */
[----:B------:R-:W-:-:S04]  /*6e50*/  IADD3 R18, R18, -0x1, RZ ;  /* 0xffffffff12127810 */ /* 0x000fc80007ffe0ff */
[----:B------:R-:W-:-:S07]  /*6e60*/  ISETP.NE.AND P0, PT, R18, RZ, PT ;  /* 0x000000ff1200720c */ /* 0x000fce0003f05270 */
[----:B------:R-:W-:Y:S05]  /*6e70*/  @!P3 BRA `(.L_x_2818) ;  /* 0x000002d00000b947 */ /* 0x000fea0003800000 */
[----:B------:R-:W-:Y:S01]  /*6e80*/  IABS R17, c[0x0][0x1d4] ;  /* 0x0000750000117a13 */ /* 0x000fe20000000000 */
[----:B------:R-:W-:Y:S01]  /*6e90*/  ULDC UR5, c[0x0][0x1d4] ;  /* 0x0000750000057ab9 */ /* 0x000fe20000000800 */
[----:B------:R-:W-:Y:S01]  /*6ea0*/  IABS R22, R2 ;  /* 0x0000000200167213 */ /* 0x000fe20000000000 */
[----:B------:R-:W-:Y:S01]  /*6eb0*/  UIMAD UR5, UR47, UR5, URZ ;  /* 0x000000052f0572a4 */ /* 0x000fe2000f8e023f */
[----:B------:R-:W0:Y:S01]  /*6ec0*/  I2F.RP R16, R17 ;  /* 0x0000001100107306 */ /* 0x000e220000209400 */
[----:B------:R-:W-:Y:S01]  /*6ed0*/  ISETP.GE.AND P4, PT, R2, RZ, PT ;  /* 0x000000ff0200720c */ /* 0x000fe20003f86270 */
[----:B------:R-:W1:Y:S01]  /*6ee0*/  LDS R24, [R19] ;  /* 0x0000000013187984 */ /* 0x000e620000000800 */
[----:B------:R-:W-:-:S05]  /*6ef0*/  ISETP.NE.AND P5, PT, RZ, c[0x0][0x1d4], PT ;  /* 0x00007500ff007a0c */ /* 0x000fca0003fa5270 */
[----:B0-----:R-:W0:Y:S02]  /*6f00*/  MUFU.RCP R16, R16 ;  /* 0x0000001000107308 */ /* 0x001e240000001000 */
[----:B0-----:R-:W-:-:S06]  /*6f10*/  IADD3 R20, R16, 0xffffffe, RZ ;  /* 0x0ffffffe10147810 */ /* 0x001fcc0007ffe0ff */
[----:B------:R-:W0:Y:S02]  /*6f20*/  F2I.FTZ.U32.TRUNC.NTZ R15, R20 ;  /* 0x00000014000f7305 */ /* 0x000e24000021f000 */
[----:B0-----:R-:W-:-:S05]  /*6f30*/  IADD3 R14, RZ, -R15, RZ ;  /* 0x8000000fff0e7210 */ /* 0x001fca0007ffe0ff */
[----:B------:R-:W-:Y:S02]  /*6f40*/  IMAD R21, R14, R17, RZ ;  /* 0x000000110e157224 */ /* 0x000fe400078e02ff */
[----:B------:R-:W-:-:S04]  /*6f50*/  IMAD.MOV.U32 R14, RZ, RZ, RZ ;  /* 0x000000ffff0e7224 */ /* 0x000fc800078e00ff */
        /* <DEDUP_REMOVED lines=8> */
[----:B------:R-:W-:Y:S01]  /*6fe0*/  @!P3 IMAD.IADD R14, R14, 0x1, -R17 ;  /* 0x000000010e0eb824 */ /* 0x000fe200078e0a11 */
[----:B------:R-:W-:-:S04]  /*6ff0*/  MOV R17, UR5 ;  /* 0x0000000500117c02 */ /* 0x000fc80008000f00 */
[----:B------:R-:W-:-:S05]  /*7000*/  MOV R16, R14 ;  /* 0x0000000e00107202 */ /* 0x000fca0000000f00 */
[----:B------:R-:W-:Y:S01]  /*7010*/  @!P4 IMAD.MOV R16, RZ, RZ, -R16 ;  /* 0x000000ffff10c224 */ /* 0x000fe200078e0a10 */
[----:B------:R-:W-:-:S04]  /*7020*/  @!P5 LOP3.LUT R16, RZ, c[0x0][0x1d4], RZ, 0x33, !PT ;  /* 0x00007500ff10da12 */ /* 0x000fc800078e33ff */
[----:B------:R-:W-:Y:S02]  /*7030*/  SHF.R.S32.HI R14, RZ, 0x1f, R16 ;  /* 0x0000001fff0e7819 */ /* 0x000fe40000011410 */
[----:B------:R-:W-:-:S04]  /*7040*/  IADD3 R15, P3, R16, UR5, RZ ;  /* 0x00000005100f7c10 */ /* 0x000fc8000ff7e0ff */
        /* <DEDUP_REMOVED lines=11> */
[----:B------:R-:W1:Y:S02]  /*7100*/  LDG.E.128 R20, [R16.64] ;  /* 0x0000002410147981 */ /* 0x000e64000c1e1d00 */
[-C--:B-1----:R-:W-:Y:S02]  /*7110*/  FFMA.FTZ R8, R20, R24.reuse, R8 ;  /* 0x0000001814087223 */ /* 0x082fe40000010008 */
[-C--:B------:R-:W-:Y:S02]  /*7120*/  FFMA.FTZ R9, R21, R24.reuse, R9 ;  /* 0x0000001815097223 */ /* 0x080fe40000010009 */
[-C--:B------:R-:W-:Y:S02]  /*7130*/  FFMA.FTZ R10, R22, R24.reuse, R10 ;  /* 0x00000018160a7223 */ /* 0x080fe4000001000a */
[----:B------:R-:W-:Y:S02]  /*7140*/  FFMA.FTZ R11, R23, R24, R11 ;  /* 0x00000018170b7223 */ /* 0x000fe4000001000b */
.L_x_2818:
[----:B------:R-:W-:Y:S05]  /*7150*/  BSYNC B2 ;  /* 0x0000000000027941 */ /* 0x000fea0003800000 */
.L_x_2817:
[----:B------:R-:W-:Y:S02]  /*7160*/  IADD3 R2, R2, 0x8, RZ ;  /* 0x0000000802027810 */ /* 0x000fe40007ffe0ff */
[----:B------:R-:W-:Y:S01]  /*7170*/  IADD3 R19, R19, 0x20, RZ ;  /* 0x0000002013137810 */ /* 0x000fe20007ffe0ff */
[----:B------:R-:W-:Y:S05]  /*7180*/  @P0 BRA `(.L_x_2819) ;  /* 0xfffffca000000947 */ /* 0x000fea000383ffff */
.L_x_2816:
[----:B------:R-:W-:Y:S05]  /*7190*/  BSYNC B1 ;  /* 0x0000000000017941 */ /* 0x000fea0003800000 */
.L_x_2815:
[----:B------:R-:W-:-:S13]  /*71a0*/  ISETP.GE.U32.AND P0, PT, R25, 0x18, PT ;  /* 0x000000181900780c */ /* 0x000fda0003f06070 */
[----:B------:R-:W-:Y:S05]  /*71b0*/  @!P0 BRA `(.L_x_2808) ;  /* 0x00000cf000008947 */ /* 0x000fea0003800000 */
[----:B------:R-:W-:Y:S01]  /*71c0*/  LEA R14, R2, 0x40, 0x2 ;  /* 0x00000040020e7811 */ /* 0x000fe200078e10ff */
[----:B------:R-:W-:-:S04]  /*71d0*/  IMAD.U32 R15, RZ, RZ, UR45 ;  /* 0x0000002dff0f7e24 */ /* 0x000fc8000f8e00ff */
[----:B------:R-:W-:-:S05]  /*71e0*/  IMAD R14, R15, -0x4, R14 ;  /* 0xfffffffc0f0e7824 */ /* 0x000fca00078e020e */
[----:B-1----:R-:W-:Y:S02]  /*71f0*/  IADD3 R18, R14, 0x240, RZ ;  /* 0x000002400e127810 */ /* 0x002fe40007ffe0ff */
.L_x_2828:
[C---:B------:R-:W-:Y:S01]  /*7200*/  ISETP.GE.AND P5, PT, R2.reuse, c[0x0][0x1d4], PT ;  /* 0x0000750002007a0c */ /* 0x040fe20003fa6270 */
[----:B------:R-:W-:Y:S01]  /*7210*/  BSSY B1, `(.L_x_2820) ;  /* 0x0000035000017945 */ /* 0x000fe20003800000 */
[C---:B------:R-:W-:Y:S02]  /*7220*/  IADD3 R24, R2.reuse, 0x8, RZ ;  /* 0x0000000802187810 */ /* 0x040fe40007ffe0ff */
[C---:B------:R-:W-:Y:S02]  /*7230*/  IADD3 R25, R2.reuse, 0x10, RZ ;  /* 0x0000001002197810 */ /* 0x040fe40007ffe0ff */
[----:B------:R-:W-:Y:S02]  /*7240*/  IADD3 R26, R2, 0x18, RZ ;  /* 0x00000018021a7810 */ /* 0x000fe40007ffe0ff */
[----:B------:R-:W-:Y:S02]  /*7250*/  ISETP.GE.AND P0, PT, R24, c[0x0][0x1d4], PT ;  /* 0x0000750018007a0c */ /* 0x000fe40003f06270 */
[----:B------:R-:W-:-:S02]  /*7260*/  ISETP.GE.AND P3, PT, R25, c[0x0][0x1d4], PT ;  /* 0x0000750019007a0c */ /* 0x000fc40003f66270 */
[----:B------:R-:W-:Y:S01]  /*7270*/  ISETP.GE.AND P4, PT, R26, c[0x0][0x1d4], PT ;  /* 0x000075001a007a0c */ /* 0x000fe20003f86270 */
[----:B------:R-:W-:Y:S07]  /*7280*/  @!P5 BRA `(.L_x_2821) ;  /* 0x000002d00000d947 */ /* 0x000fee0003800000 */
[----:B------:R-:W-:Y:S01]  /*7290*/  IABS R17, c[0x0][0x1d4] ;  /* 0x0000750000117a13 */ /* 0x000fe20000000000 */
[----:B------:R-:W-:Y:S01]  /*72a0*/  ULDC UR5, c[0x0][0x1d4] ;  /* 0x0000750000057ab9 */ /* 0x000fe20000000800 */
[----:B------:R-:W-:Y:S01]  /*72b0*/  IABS R20, R2 ;  /* 0x0000000200147213 */ /* 0x000fe20000000000 */
[----:B------:R-:W-:Y:S01]  /*72c0*/  UIMAD UR5, UR47, UR5, URZ ;  /* 0x000000052f0572a4 */ /* 0x000fe2000f8e023f */
[----:B------:R-:W0:Y:S08]  /*72d0*/  I2F.RP R16, R17 ;  /* 0x0000001100107306 */ /* 0x000e300000209400 */
        /* <DEDUP_REMOVED lines=12> */
[----:B------:R-:W-:Y:S02]  /*73a0*/  @!P5 IADD3 R14, R14, -R17, RZ ;  /* 0x800000110e0ed210 */ /* 0x000fe40007ffe0ff */
[----:B------:R-:W-:Y:S02]  /*73b0*/  ISETP.GE.AND P5, PT, R2, RZ, PT ;  /* 0x000000ff0200720c */ /* 0x000fe40003fa6270 */
[----:B------:R-:W-:-:S13]  /*73c0*/  ISETP.GT.U32.AND P6, PT, R17, R14, PT ;  /* 0x0000000e1100720c */ /* 0x000fda0003fc4070 */
[----:B------:R-:W-:Y:S01]  /*73d0*/  @!P6 IMAD.IADD R14, R14, 0x1, -R17 ;  /* 0x000000010e0ee824 */ /* 0x000fe200078e0a11 */
[----:B------:R-:W-:Y:S02]  /*73e0*/  ISETP.NE.AND P6, PT, RZ, c[0x0][0x1d4], PT ;  /* 0x00007500ff007a0c */ /* 0x000fe40003fc5270 */
[----:B------:R-:W-:Y:S02]  /*73f0*/  MOV R17, UR5 ;  /* 0x0000000500117c02 */ /* 0x000fe40008000f00 */
[----:B------:R-:W-:-:S05]  /*7400*/  MOV R16, R14 ;  /* 0x0000000e00107202 */ /* 0x000fca0000000f00 */
[----:B------:R-:W-:-:S04]  /*7410*/  @!P5 IMAD.MOV R16, RZ, RZ, -R16 ;  /* 0x000000ffff10d224 */ /* 0x000fc800078e0a10 */
        /* <DEDUP_REMOVED lines=14> */
[----:B------:R-:W0:Y:S04]  /*7500*/  LDS R19, [R18+-0x40] ;  /* 0xffffc00012137984 */ /* 0x000e280000000800 */
[----:B------:R-:W0:Y:S02]  /*7510*/  LDG.E.128 R20, [R16.64] ;  /* 0x0000002410147981 */ /* 0x000e24000c1e1d00 */
[-C--:B0-----:R-:W-:Y:S02]  /*7520*/  FFMA.FTZ R8, R20, R19.reuse, R8 ;  /* 0x0000001314087223 */ /* 0x081fe40000010008 */
[----:B------:R-:W-:-:S02]  /*7530*/  FFMA.FTZ R9, R21, R19, R9 ;  /* 0x0000001315097223 */ /* 0x000fc40000010009 */
[-C--:B------:R-:W-:Y:S02]  /*7540*/  FFMA.FTZ R10, R22, R19.reuse, R10 ;  /* 0x00000013160a7223 */ /* 0x080fe4000001000a */
[----:B------:R-:W-:Y:S02]  /*7550*/  FFMA.FTZ R11, R23, R19, R11 ;  /* 0x00000013170b7223 */ /* 0x000fe4000001000b */
.L_x_2821:
[----:B------:R-:W-:Y:S05]  /*7560*/  BSYNC B1 ;  /* 0x0000000000017941 */ /* 0x000fea0003800000 */
.L_x_2820:
[----:B------:R-:W-:Y:S01]  /*7570*/  BSSY B1, `(.L_x_2822) ;  /* 0x000002f000017945 */ /* 0x000fe20003800000 */
[----:B------:R-:W-:Y:S05]  /*7580*/  @!P0 BRA `(.L_x_2823) ;  /* 0x000002d000008947 */ /* 0x000fea0003800000 */
[----:B------:R-:W-:Y:S01]  /*7590*/  IABS R17, c[0x0][0x1d4] ;  /* 0x0000750000117a13 */ /* 0x000fe20000000000 */
[----:B------:R-:W-:Y:S01]  /*75a0*/  ULDC UR5, c[0x0][0x1d4] ;  /* 0x0000750000057ab9 */ /* 0x000fe20000000800 */
[----:B------:R-:W-:Y:S01]  /*75b0*/  IABS R20, R24 ;  /* 0x0000001800147213 */ /* 0x000fe20000000000 */
[----:B------:R-:W-:Y:S01]  /*75c0*/  UIMAD UR5, UR47, UR5, URZ ;  /* 0x000000052f0572a4 */ /* 0x000fe2000f8e023f */
        /* <DEDUP_REMOVED lines=17> */
[----:B------:R-:W-:Y:S01]  /*76e0*/  @!P0 IADD3 R14, R14, -R17, RZ ;  /* 0x800000110e0e8210 */ /* 0x000fe20007ffe0ff */
[----:B------:R-:W-:-:S04]  /*76f0*/  IMAD.U32 R17, RZ, RZ, UR5 ;  /* 0x00000005ff117e24 */ /* 0x000fc8000f8e00ff */
[----:B------:R-:W-:-:S05]  /*7700*/  IMAD.MOV.U32 R16, RZ, RZ, R14 ;  /* 0x000000ffff107224 */ /* 0x000fca00078e000e */
[----:B------:R-:W-:Y:S02]  /*7710*/  @!P5 IADD3 R16, -R16, RZ, RZ ;  /* 0x000000ff1010d210 */ /* 0x000fe40007ffe1ff */
        /* <DEDUP_REMOVED lines=20> */
.L_x_2823:
[----:B------:R-:W-:Y:S05]  /*7860*/  BSYNC B1 ;  /* 0x0000000000017941 */ /* 0x000fea0003800000 */
.L_x_2822:
        /* <DEDUP_REMOVED lines=41> */
[----:B------:R-:W0:Y:S04]  /*7b00*/  LDS R19, [R18] ;  /* 0x0000000012137984 */ /* 0x000e280000000800 */
[----:B------:R-:W0:Y:S02]  /*7b10*/  LDG.E.128 R20, [R16.64] ;  /* 0x0000002410147981 */ /* 0x000e24000c1e1d00 */
[-C--:B0-----:R-:W-:Y:S02]  /*7b20*/  FFMA.FTZ R8, R20, R19.reuse, R8 ;  /* 0x0000001314087223 */ /* 0x081fe40000010008 */
[----:B------:R-:W-:-:S02]  /*7b30*/  FFMA.FTZ R9, R21, R19, R9 ;  /* 0x0000001315097223 */ /* 0x000fc40000010009 */
[-C--:B------:R-:W-:Y:S02]  /*7b40*/  FFMA.FTZ R10, R22, R19.reuse, R10 ;  /* 0x00000013160a7223 */ /* 0x080fe4000001000a */
[----:B------:R-:W-:Y:S02]  /*7b50*/  FFMA.FTZ R11, R23, R19, R11 ;  /* 0x00000013170b7223 */ /* 0x000fe4000001000b */
.L_x_2825:
[----:B------:R-:W-:Y:S05]  /*7b60*/  BSYNC B1 ;  /* 0x0000000000017941 */ /* 0x000fea0003800000 */
.L_x_2824:
        /* <DEDUP_REMOVED lines=41> */
[----:B------:R-:W0:Y:S04]  /*7e00*/  LDS R19, [R18+0x20] ;  /* 0x0000200012137984 */ /* 0x000e280000000800 */
[----:B------:R-:W0:Y:S02]  /*7e10*/  LDG.E.128 R20, [R16.64] ;  /* 0x0000002410147981 */ /* 0x000e24000c1e1d00 */
[-C--:B0-----:R-:W-:Y:S02]  /*7e20*/  FFMA.FTZ R8, R20, R19.reuse, R8 ;  /* 0x0000001314087223 */ /* 0x081fe40000010008 */
[----:B------:R-:W-:-:S02]  /*7e30*/  FFMA.FTZ R9, R21, R19, R9 ;  /* 0x0000001315097223 */ /* 0x000fc40000010009 */
[-C--:B------:R-:W-:Y:S02]  /*7e40*/  FFMA.FTZ R10, R22, R19.reuse, R10 ;  /* 0x00000013160a7223 */ /* 0x080fe4000001000a */
[----:B------:R-:W-:Y:S02]  /*7e50*/  FFMA.FTZ R11, R23, R19, R11 ;  /* 0x00000013170b7223 */ /* 0x000fe4000001000b */
.L_x_2827:
[----:B------:R-:W-:Y:S05]  /*7e60*/  BSYNC B1 ;  /* 0x0000000000017941 */ /* 0x000fea0003800000 */
.L_x_2826:
[----:B------:R-:W-:Y:S02]  /*7e70*/  IADD3 R2, R2, 0x20, RZ ;  /* 0x0000002002027810 */ /* 0x000fe40007ffe0ff */
[----:B------:R-:W-:Y:S02]  /*7e80*/  IADD3 R18, R18, 0x80, RZ ;  /* 0x0000008012127810 */ /* 0x000fe40007ffe0ff */
[----:B------:R-:W-:-:S13]  /*7e90*/  ISETP.GE.AND P0, PT, R2, UR42, PT ;  /* 0x0000002a02007c0c */ /* 0x000fda000bf06270 */
[----:B------:R-:W-:Y:S05]  /*7ea0*/  @!P0 BRA `(.L_x_2828) ;  /* 0xfffff35000008947 */ /* 0x000fea000383ffff */
.L_x_2808:
[----:B0-----:R-:W-:Y:S05]  /*7eb0*/  BSYNC B0 ;  /* 0x0000000000007941 */ /* 0x001fea0003800000 */
.L_x_2807:
[----:B------:R-:W0:Y:S01]  /*7ec0*/  S2R R2, SR_TID.X ;  /* 0x0000000000027919 */ /* 0x000e220000002100 */
[----:B------:R-:W-:Y:S01]  /*7ed0*/  BSSY B0, `(.L_x_2829) ;  /* 0x000003e000007945 */ /* 0x000fe20003800000 */
[----:B0-----:R-:W-:-:S04]  /*7ee0*/  IADD3 R2, R2, 0x1f, RZ ;  /* 0x0000001f02027810 */ /* 0x001fc80007ffe0ff */
[----:B------:R-:W-:Y:S01]  /*7ef0*/  ISETP.GT.U32.OR P0, PT, R2, 0x3e, P2 ;  /* 0x0000003e0200780c */ /* 0x000fe20001704470 */
[----:B------:R-:W-:Y:S07]  /*7f00*/  @P1 BRA `(.L_x_2830) ;  /* 0x000003a000001947 */ /* 0x000fee0003800000 */
[----:B------:R-:W-:Y:S01]  /*7f10*/  MOV R2, c[0x0][0x258] ;  /* 0x0000960000027a02 */ /* 0x000fe20000000f00 */
[----:B------:R-:W-:Y:S01]  /*7f20*/  ULDC.64 UR6, c[0x0][0x240] ;  /* 0x0000900000067ab9 */ /* 0x000fe20000000a00 */
[----:B------:R-:W3:Y:S01]  /*7f30*/  LDL.LU R22, [R1+0x34] ;  /* 0x0000340001167983 */ /* 0x000ee20000300800 */
[----:B------:R-:W-:Y:S02]  /*7f40*/  IADD3 R12, R0, UR44, RZ ;  /* 0x0000002c000c7c10 */ /* 0x000fe4000fffe0ff */
[----:B------:R-:W-:Y:S01]  /*7f50*/  ISETP.NE.AND P3, PT, R2, 0x2, PT ;  /* 0x000000020200780c */ /* 0x000fe20003f65270 */
[----:B------:R-:W-:-:S12]  /*7f60*/  UISETP.NE.U32.AND UP0, UPT, URZ, UR6, UPT ;  /* 0x000000063f00728c */ /* 0x000fd8000bf05070 */
[----:B------:R-:W-:-:S04]  /*7f70*/  @!P3 IADD3 R14, P1, R12, c[0x0][0x188], RZ ;  /* 0x000062000c0eba10 */ /* 0x000fc80007f3e0ff */
[----:B------:R-:W-:Y:S01]  /*7f80*/  @!P3 LEA.HI.X.SX32 R15, R12, c[0x0][0x18c], 0x1, P1 ;  /* 0x000063000c0fba11 */ /* 0x000fe200008f0eff */
[----:B------:R-:W-:-:S04]  /*7f90*/  UISETP.NE.AND.EX UP0, UPT, URZ, UR7, UPT, UP0 ;  /* 0x000000073f00728c */ /* 0x000fc8000bf05300 */
[----:B------:R0:W4:Y:S01]  /*7fa0*/  @!P3 LDG.E R2, [R14.64] ;  /* 0x000000240e02b981 */ /* 0x000122000c1e1900 */
[----:B------:R-:W-:Y:S01]  /*7fb0*/  ULDC UR5, c[0x0][0x1d8] ;  /* 0x0000760000057ab9 */ /* 0x000fe20000000800 */
[----:B------:R-:W-:Y:S01]  /*7fc0*/  PLOP3.LUT P4, PT, PT, PT, UP0, 0x80, 0x0 ;  /* 0x000000000000781c */ /* 0x000fe20003f8f008 */
[----:B-1----:R-:W-:Y:S01]  /*7fd0*/  IMAD.MOV.U32 R19, RZ, RZ, 0x4 ;  /* 0x00000004ff137424 */ /* 0x002fe200078e00ff */
[----:B------:R-:W-:Y:S01]  /*7fe0*/  MOV R16, UR38 ;  /* 0x0000002600107c02 */ /* 0x000fe20008000f00 */
[----:B------:R-:W-:Y:S02]  /*7ff0*/  IMAD.U32 R17, RZ, RZ, UR39 ;  /* 0x00000027ff117e24 */ /* 0x000fe4000f8e00ff */
[----:B------:R-:W-:Y:S01]  /*8000*/  @UP0 UIMAD UR5, UR40, UR5, UR48 ;  /* 0x00000005280502a4 */ /* 0x000fe2000f8e0230 */
[----:B------:R-:W-:-:S03]  /*8010*/  @P3 IMAD.WIDE R12, R12, R19, c[0x0][0x188] ;  /* 0x000062000c0c3625 */ /* 0x000fc600078e0213 */
[----:B--2---:R4:W2:Y:S02]  /*8020*/  @!P3 LDG.E R17, [R16.64+0x4] ;  /* 0x000004241011b981 */ /* 0x0048a4000c1e1900 */
[----:B------:R-:W-:Y:S02]  /*8030*/  MOV R21, UR5 ;  /* 0x0000000500157c02 */ /* 0x000fe40008000f00 */
[----:B------:R1:W2:Y:S03]  /*8040*/  @P3 LDG.E.128 R24, [R12.64] ;  /* 0x000000240c183981 */ /* 0x0002a6000c1e1d00 */
[----:B0-----:R-:W-:-:S04]  /*8050*/  @P4 IMAD R14, R21, 0x60, R0 ;  /* 0x00000060150e4824 */ /* 0x001fc800078e0200 */
[----:B------:R-:W-:-:S05]  /*8060*/  @P4 IMAD.WIDE R14, R14, R19, c[0x0][0x238] ;  /* 0x00008e000e0e4625 */ /* 0x000fca00078e0213 */
[----:B------:R0:W2:Y:S01]  /*8070*/  @P4 LDG.E.128 R28, [R14.64] ;  /* 0x000000240e1c4981 */ /* 0x0000a2000c1e1d00 */
[----:B------:R-:W-:Y:S01]  /*8080*/  IMAD.U32 R21, RZ, RZ, UR4 ;  /* 0x00000004ff157e24 */ /* 0x000fe2000f8e00ff */
[----:B------:R-:W-:-:S03]  /*8090*/  UIMAD UR5, UR43, 0x60, URZ ;  /* 0x000000602b0578a4 */ /* 0x000fc6000f8e023f */
[----:B-1----:R-:W-:-:S05]  /*80a0*/  IMAD R12, R21, 0x60, R0 ;  /* 0x00000060150c7824 */ /* 0x002fca00078e0200 */
[----:B------:R-:W-:Y:S02]  /*80b0*/  SHF.R.S32.HI R13, RZ, 0x1f, R12 ;  /* 0x0000001fff0d7819 */ /* 0x000fe4000001140c */
[----:B0-----:R-:W-:Y:S02]  /*80c0*/  IADD3 R14, P1, R12, UR5, RZ ;  /* 0x000000050c0e7c10 */ /* 0x001fe4000ff3e0ff */
[----:B----4-:R-:W-:Y:S02]  /*80d0*/  @!P3 PRMT R16, R2, 0x9910, RZ ;  /* 0x000099100210b816 */ /* 0x010fe400000000ff */
[--C-:B------:R-:W-:Y:S02]  /*80e0*/  @!P3 SHF.R.U32.HI R18, RZ, 0x10, R2.reuse ;  /* 0x00000010ff12b819 */ /* 0x100fe40000011602 */
[----:B------:R-:W-:Y:S02]  /*80f0*/  @!P3 SHF.R.U32.HI R19, RZ, 0x18, R2 ;  /* 0x00000018ff13b819 */ /* 0x000fe40000011602 */
[----:B------:R-:W-:Y:S01]  /*8100*/  @!P3 SHF.R.S32.HI R16, RZ, 0x8, R16 ;  /* 0x00000008ff10b819 */ /* 0x000fe20000011410 */
[----:B------:R3:W2:Y:S08]  /*8110*/  @!P3 I2F.S8 R20, R2 ;  /* 0x000000020014b306 */ /* 0x0006b00000001400 */
[----:B------:R-:W0:Y:S01]  /*8120*/  @!P3 I2F.S8 R18, R18 ;  /* 0x000000120012b306 */ /* 0x000e220000001400 */
[----:B---3--:R1:W3:Y:S07]  /*8130*/  LDS R2, [R22] ;  /* 0x0000000016027984 */ /* 0x0082ee0000000800 */
[----:B------:R-:W4:Y:S08]  /*8140*/  @!P3 I2F.S8 R19, R19 ;  /* 0x000000130013b306 */ /* 0x000f300000001400 */
[----:B------:R-:W4:Y:S01]  /*8150*/  @!P3 I2F.S16 R16, R16 ;  /* 0x000000100010b306 */ /* 0x000f220000101400 */
[----:B-1----:R-:W-:Y:S01]  /*8160*/  MOV R22, UR5 ;  /* 0x0000000500167c02 */ /* 0x002fe20008000f00 */
[----:B--2---:R-:W-:-:S02]  /*8170*/  @!P3 FMUL.FTZ R24, R20, R17 ;  /* 0x000000111418b220 */ /* 0x004fc40000410000 */
[----:B0-----:R-:W-:Y:S01]  /*8180*/  @!P3 FMUL.FTZ R26, R18, R17 ;  /* 0x00000011121ab220 */ /* 0x001fe20000410000 */
[----:B------:R-:W-:Y:S01]  /*8190*/  LEA.HI.X.SX32 R13, R22, R13, 0x1, P1 ;  /* 0x0000000d160d7211 */ /* 0x000fe200008f0eff */
[-C--:B----4-:R-:W-:Y:S01]  /*81a0*/  @!P3 FMUL.FTZ R27, R19, R17.reuse ;  /* 0x00000011131bb220 */ /* 0x090fe20000410000 */
[----:B------:R-:W-:Y:S01]  /*81b0*/  LEA R12, P1, R14, c[0x0][0x1a0], 0x2 ;  /* 0x000068000e0c7a11 */ /* 0x000fe200078210ff */
[----:B-----5:R-:W-:Y:S02]  /*81c0*/  FADD.FTZ R4, R24, R4 ;  /* 0x0000000418047221 */ /* 0x020fe40000010000 */
[----:B------:R-:W-:Y:S02]  /*81d0*/  FADD.FTZ R6, R26, R6 ;  /* 0x000000061a067221 */ /* 0x000fe40000010000 */
[----:B------:R-:W-:Y:S02]  /*81e0*/  @!P3 FMUL.FTZ R25, R16, R17 ;  /* 0x000000111019b220 */ /* 0x000fe40000410000 */
[----:B------:R-:W-:-:S02]  /*81f0*/  FADD.FTZ R7, R27, R7 ;  /* 0x000000071b077221 */ /* 0x000fc40000010000 */
[----:B------:R-:W-:Y:S01]  /*8200*/  FADD.FTZ R5, R25, R5 ;  /* 0x0000000519057221 */ /* 0x000fe20000010000 */
[----:B------:R-:W-:Y:S01]  /*8210*/  LEA.HI.X R13, R14, c[0x0][0x1a4], R13, 0x2, P1 ;  /* 0x000069000e0d7a11 */ /* 0x000fe200008f140d */
[----:B------:R-:W-:Y:S02]  /*8220*/  @P4 FMUL.FTZ R4, R4, R28 ;  /* 0x0000001c04044220 */ /* 0x000fe40000410000 */
[----:B------:R-:W-:Y:S02]  /*8230*/  @P4 FMUL.FTZ R6, R6, R30 ;  /* 0x0000001e06064220 */ /* 0x000fe40000410000 */
[----:B------:R-:W-:Y:S02]  /*8240*/  @P4 FMUL.FTZ R7, R7, R31 ;  /* 0x0000001f07074220 */ /* 0x000fe40000410000 */
[----:B------:R-:W-:-:S05]  /*8250*/  @P4 FMUL.FTZ R5, R5, R29 ;  /* 0x0000001d05054220 */ /* 0x000fca0000410000 */
[----:B------:R0:W-:Y:S01]  /*8260*/  STG.E.128 [R12.64], R4 ;  /* 0x000000040c007986 */ /* 0x0001e2000c101d24 */
[C---:B---3--:R-:W-:Y:S02]  /*8270*/  FFMA.FTZ R8, R2.reuse, R4, R8 ;  /* 0x0000000402087223 */ /* 0x048fe40000010008 */
[C---:B------:R-:W-:Y:S02]  /*8280*/  FFMA.FTZ R10, R2.reuse, R6, R10 ;  /* 0x00000006020a7223 */ /* 0x040fe4000001000a */
[C---:B------:R-:W-:Y:S02]  /*8290*/  FFMA.FTZ R11, R2.reuse, R7, R11 ;  /* 0x00000007020b7223 */ /* 0x040fe4000001000b */
[----:B------:R-:W-:Y:S02]  /*82a0*/  FFMA.FTZ R9, R2, R5, R9 ;  /* 0x0000000502097223 */ /* 0x000fe40000010009 */
.L_x_2830:
[----:B------:R-:W-:Y:S05]  /*82b0*/  BSYNC B0 ;  /* 0x0000000000007941 */ /* 0x000fea0003800000 */
.L_x_2829:
[----:B------:R-:W-:Y:S06]  /*82c0*/  BAR.SYNC.DEFER_BLOCKING 0x0 ;  /* 0x0000000000007b1d */ /* 0x000fec0000010000 */
[----:B------:R-:W-:Y:S05]  /*82d0*/  @P2 BRA `(.L_x_2831) ;  /* 0x0000024000002947 */ /* 0x000fea0003800000 */
[----:B0-----:R-:W0:Y:S01]  /*82e0*/  S2R R12, SR_TID.X ;  /* 0x00000000000c7919 */ /* 0x001e220000002100 */
[----:B------:R-:W-:Y:S01]  /*82f0*/  IMAD R3, R3, 0x60, R0 ;  /* 0x0000006003037824 */ /* 0x000fe200078e0200 */
[----:B------:R-:W-:Y:S01]  /*8300*/  WARPSYNC 0xffffffff ;  /* 0xffffffff00007948 */ /* 0x000fe20003800000 */
[----:B0-----:R-:W-:-:S02]  /*8310*/  LOP3.LUT R2, R12, 0xffffff80, RZ, 0xc0, !PT ;  /* 0xffffff800c027812 */ /* 0x001fc400078ec0ff */
        /* <DEDUP_REMOVED lines=8> */
[----:B-----5:R-:W0:Y:S02]  /*83a0*/  @!P2 LDS.128 R4, [R3.X4+0x240] ;  /* 0x000240000304a984 */ /* 0x020e240000004c00 */
[----:B0-----:R-:W-:Y:S02]  /*83b0*/  @!P2 FADD.FTZ R8, R8, R4 ;  /* 0x000000040808a221 */ /* 0x001fe40000010000 */
[----:B------:R-:W-:Y:S02]  /*83c0*/  @!P2 FADD.FTZ R9, R9, R5 ;  /* 0x000000050909a221 */ /* 0x000fe40000010000 */
[----:B------:R-:W-:Y:S02]  /*83d0*/  @!P2 FADD.FTZ R10, R10, R6 ;  /* 0x000000060a0aa221 */ /* 0x000fe40000010000 */
[----:B------:R-:W-:Y:S01]  /*83e0*/  @!P2 FADD.FTZ R11, R11, R7 ;  /* 0x000000070b0ba221 */ /* 0x000fe20000010000 */
[----:B------:R-:W-:Y:S01]  /*83f0*/  BAR.SYNC.DEFER_BLOCKING 0x0 ;  /* 0x0000000000007b1d */ /* 0x000fe20000010000 */
[----:B------:R-:W-:-:S05]  /*8400*/  ISETP.GT.AND P2, PT, R12, 0x1f, PT ;  /* 0x0000001f0c00780c */ /* 0x000fca0003f44270 */
[----:B------:R-:W-:Y:S04]  /*8410*/  @!P1 STS.128 [R3.X4+-0xc0], R8 ;  /* 0xffff400803009388 */ /* 0x000fe80000004c00 */
        /* <DEDUP_REMOVED lines=16> */
.L_x_2831:
[----:B------:R-:W-:Y:S05]  /*8520*/  @P0 EXIT ;  /* 0x000000000000094d */ /* 0x000fea0003800000 */
[----:B------:R-:W-:Y:S01]  /*8530*/  IMAD.MOV.U32 R2, RZ, RZ, c[0x0][0x258] ;  /* 0x00009600ff027624 */ /* 0x000fe200078e00ff */
[----:B0----5:R-:W-:-:S04]  /*8540*/  MOV R5, UR49 ;  /* 0x0000003100057c02 */ /* 0x021fc80008000f00 */
        /* <DEDUP_REMOVED lines=8> */
[----:B------:R-:W3:Y:S01]  /*85d0*/  LDG.E R2, [R2.64] ;  /* 0x0000002402027981 */ /* 0x000ee2000c1e1900 */
[----:B------:R-:W-:-:S05]  /*85e0*/  MOV R7, UR49 ;  /* 0x0000003100077c02 */ /* 0x000fca0008000f00 */
[----:B------:R-:W-:Y:S02]  /*85f0*/  IMAD R6, R7, 0x60, R0 ;  /* 0x0000006007067824 */ /* 0x000fe400078e0200 */
[C---:B---3--:R-:W-:Y:S02]  /*8600*/  FMUL.FTZ R8, R2.reuse, R8 ;  /* 0x0000000802087220 */ /* 0x048fe40000410000 */
[C---:B------:R-:W-:Y:S02]  /*8610*/  FMUL.FTZ R9, R2.reuse, R9 ;  /* 0x0000000902097220 */ /* 0x040fe40000410000 */
[C---:B------:R-:W-:Y:S02]  /*8620*/  FMUL.FTZ R10, R2.reuse, R10 ;  /* 0x0000000a020a7220 */ /* 0x040fe40000410000 */
[----:B------:R-:W0:Y:S01]  /*8630*/  F2I.S8.NTZ R8, R8 ;  /* 0x0000000800087305 */ /* 0x000e220000202100 */
[----:B------:R-:W-:-:S07]  /*8640*/  FMUL.FTZ R11, R2, R11 ;  /* 0x0000000b020b7220 */ /* 0x000fce0000410000 */
[----:B------:R-:W3:Y:S08]  /*8650*/  F2I.S8.NTZ R9, R9 ;  /* 0x0000000900097305 */ /* 0x000ef00000202100 */
[----:B------:R-:W4:Y:S01]  /*8660*/  F2I.S8.NTZ R10, R10 ;  /* 0x0000000a000a7305 */ /* 0x000f220000202100 */
[----:B0-----:R-:W-:-:S04]  /*8670*/  PRMT R4, R8, 0x8880, RZ ;  /* 0x0000888008047816 */ /* 0x001fc800000000ff */
[----:B------:R-:W-:-:S03]  /*8680*/  PRMT R2, R4, 0x7710, RZ ;  /* 0x0000771004027816 */ /* 0x000fc600000000ff */
[----:B------:R-:W0:Y:S01]  /*8690*/  F2I.S8.NTZ R11, R11 ;  /* 0x0000000b000b7305 */ /* 0x000e220000202100 */
[----:B---3--:R-:W-:Y:S02]  /*86a0*/  PRMT R5, R9, 0x8880, RZ ;  /* 0x0000888009057816 */ /* 0x008fe400000000ff */
[----:B------:R-:W-:Y:S02]  /*86b0*/  LOP3.LUT R2, R2, 0xff, RZ, 0xc0, !PT ;  /* 0x000000ff02027812 */ /* 0x000fe400078ec0ff */
[----:B------:R-:W-:Y:S02]  /*86c0*/  PRMT R3, R5, 0x7710, RZ ;  /* 0x0000771005037816 */ /* 0x000fe400000000ff */
[----:B----4-:R-:W-:Y:S02]  /*86d0*/  PRMT R4, R10, 0x8880, RZ ;  /* 0x000088800a047816 */ /* 0x010fe400000000ff */
[----:B------:R-:W-:Y:S02]  /*86e0*/  PRMT R3, R3, 0x7604, R2 ;  /* 0x0000760403037816 */ /* 0x000fe40000000002 */
[----:B------:R-:W-:-:S02]  /*86f0*/  PRMT R0, R4, 0x7710, RZ ;  /* 0x0000771004007816 */ /* 0x000fc400000000ff */
[----:B------:R-:W-:Y:S02]  /*8700*/  IADD3 R2, P0, R6, c[0x0][0x160], RZ ;  /* 0x0000580006027a10 */ /* 0x000fe40007f1e0ff */
[----:B0-----:R-:W-:-:S04]  /*8710*/  PRMT R5, R11, 0x8880, RZ ;  /* 0x000088800b057816 */ /* 0x001fc800000000ff */
[----:B------:R-:W-:Y:S02]  /*8720*/  PRMT R4, R5, 0x7710, RZ ;  /* 0x0000771005047816 */ /* 0x000fe400000000ff */
[----:B------:R-:W-:Y:S02]  /*8730*/  PRMT R5, R0, 0x7054, R3 ;  /* 0x0000705400057816 */ /* 0x000fe40000000003 */
[----:B------:R-:W-:Y:S02]  /*8740*/  LEA.HI.X.SX32 R3, R6, c[0x0][0x164], 0x1, P0 ;  /* 0x0000590006037a11 */ /* 0x000fe400000f0eff */
[----:B------:R-:W-:-:S05]  /*8750*/  PRMT R5, R4, 0x654, R5 ;  /* 0x0000065404057816 */ /* 0x000fca0000000005 */
[----:B------:R-:W-:Y:S01]  /*8760*/  STG.E [R2.64], R5 ;  /* 0x0000000502007986 */ /* 0x000fe2000c101924 */
[----:B------:R-:W-:Y:S05]  /*8770*/  EXIT ;  /* 0x000000000000794d */ /* 0x000fea0003800000 */
.L_x_2725:
[----:B------:R-:W-:Y:S01]  /*8780*/  HFMA2.MMA R0, -RZ, RZ, 0, 1.847743988037109375e-06 ;  /* 0x0000001fff007435 */ /* 0x000fe200000001ff */
[----:B------:R-:W-:Y:S01]  /*8790*/  IMAD.MOV.U32 R5, RZ, RZ, 0x10 ;  /* 0x00000010ff057424 */ /* 0x000fe200078e00ff */
[----:B0-----:R-:W-:Y:S01]  /*87a0*/  MOV R2, 0x87d0 ;  /* 0x000087d000027802 */ /* 0x001fe20000000f00 */
[----:B------:R-:W-:-:S03]  /*87b0*/  IMAD.MOV.U32 R7, RZ, RZ, -0x1 ;  /* 0xffffffffff077424 */ /* 0x000fc600078e00ff */
[----:B------:R-:W-:Y:S05]  /*87c0*/  CALL.REL.NOINC `($__internal_18_$__cuda_sm70_shflsync_bfly_p) ;  /* 0x000001b000007944 */ /* 0x000fea0003c00000 */
[----:B01----:R-:W-:Y:S05]  /*87d0*/  BRA `(.L_x_2832) ;  /* 0xffff93d000007947 */ /* 0x003fea000383ffff */
.L_x_2726:
[----:B------:R-:W-:Y:S01]  /*87e0*/  HFMA2.MMA R0, -RZ, RZ, 0, 1.847743988037109375e-06 ;  /* 0x0000001fff007435 */ /* 0x000fe200000001ff */
[----:B-1----:R-:W-:Y:S01]  /*87f0*/  MOV R4, R9 ;  /* 0x0000000900047202 */ /* 0x002fe20000000f00 */
[----:B------:R-:W-:Y:S01]  /*8800*/  IMAD.MOV.U32 R5, RZ, RZ, 0x8 ;  /* 0x00000008ff057424 */ /* 0x000fe200078e00ff */
[----:B0-----:R-:W-:Y:S01]  /*8810*/  MOV R2, 0x8840 ;  /* 0x0000884000027802 */ /* 0x001fe20000000f00 */
[----:B------:R-:W-:Y:S02]  /*8820*/  IMAD.MOV.U32 R7, RZ, RZ, -0x1 ;  /* 0xffffffffff077424 */ /* 0x000fe400078e00ff */
[----:B------:R-:W-:Y:S05]  /*8830*/  CALL.REL.NOINC `($__internal_18_$__cuda_sm70_shflsync_bfly_p) ;  /* 0x0000014000007944 */ /* 0x000fea0003c00000 */
[----:B01----:R-:W-:Y:S01]  /*8840*/  FADD.FTZ R4, R9, R0 ;  /* 0x0000000009047221 */ /* 0x003fe20000010000 */
[----:B------:R-:W-:Y:S01]  /*8850*/  MOV R5, 0x4 ;  /* 0x0000000400057802 */ /* 0x000fe20000000f00 */
[----:B------:R-:W-:Y:S01]  /*8860*/  IMAD.MOV.U32 R0, RZ, RZ, 0x1f ;  /* 0x0000001fff007424 */ /* 0x000fe200078e00ff */
[----:B------:R-:W-:-:S02]  /*8870*/  MOV R7, 0xffffffff ;  /* 0xffffffff00077802 */ /* 0x000fc40000000f00 */
[----:B------:R-:W-:Y:S02]  /*8880*/  MOV R2, 0x88a0 ;  /* 0x000088a000027802 */ /* 0x000fe40000000f00 */
[----:B------:R-:W-:Y:S05]  /*8890*/  CALL.REL.NOINC `($__internal_18_$__cuda_sm70_shflsync_bfly_p) ;  /* 0x000000e000007944 */ /* 0x000fea0003c00000 */
[----:B01----:R-:W-:Y:S01]  /*88a0*/  FADD.FTZ R4, R4, R0 ;  /* 0x0000000004047221 */ /* 0x003fe20000010000 */
[----:B------:R-:W-:Y:S01]  /*88b0*/  HFMA2.MMA R0, -RZ, RZ, 0, 1.847743988037109375e-06 ;  /* 0x0000001fff007435 */ /* 0x000fe200000001ff */
[----:B------:R-:W-:Y:S01]  /*88c0*/  IMAD.MOV.U32 R5, RZ, RZ, 0x2 ;  /* 0x00000002ff057424 */ /* 0x000fe200078e00ff */
[----:B------:R-:W-:Y:S01]  /*88d0*/  MOV R2, 0x8900 ;  /* 0x0000890000027802 */ /* 0x000fe20000000f00 */
[----:B------:R-:W-:-:S03]  /*88e0*/  IMAD.MOV.U32 R7, RZ, RZ, -0x1 ;  /* 0xffffffffff077424 */ /* 0x000fc600078e00ff */
[----:B------:R-:W-:Y:S05]  /*88f0*/  CALL.REL.NOINC `($__internal_18_$__cuda_sm70_shflsync_bfly_p) ;  /* 0x0000008000007944 */ /* 0x000fea0003c00000 */
[----:B01----:R-:W-:Y:S01]  /*8900*/  FADD.FTZ R4, R4, R0 ;  /* 0x0000000004047221 */ /* 0x003fe20000010000 */
[----:B------:R-:W-:Y:S01]  /*8910*/  MOV R5, 0x1 ;  /* 0x0000000100057802 */ /* 0x000fe20000000f00 */
[----:B------:R-:W-:Y:S01]  /*8920*/  IMAD.MOV.U32 R0, RZ, RZ, 0x1f ;  /* 0x0000001fff007424 */ /* 0x000fe200078e00ff */
[----:B------:R-:W-:Y:S02]  /*8930*/  MOV R7, 0xffffffff ;  /* 0xffffffff00077802 */ /* 0x000fe40000000f00 */
[----:B------:R-:W-:Y:S02]  /*8940*/  MOV R2, 0x8960 ;  /* 0x0000896000027802 */ /* 0x000fe40000000f00 */
[----:B------:R-:W-:Y:S05]  /*8950*/  CALL.REL.NOINC `($__internal_18_$__cuda_sm70_shflsync_bfly_p) ;  /* 0x0000002000007944 */ /* 0x000fea0003c00000 */
[----:B01----:R-:W-:Y:S01]  /*8960*/  IMAD.MOV.U32 R5, RZ, RZ, R0 ;  /* 0x000000ffff057224 */ /* 0x003fe200078e0000 */
[----:B------:R-:W-:Y:S05]  /*8970*/  BRA `(.L_x_2833) ;  /* 0xffff92c000007947 */ /* 0x000fea000383ffff */
        .weak           $__internal_18_$__cuda_sm70_shflsync_bfly_p
        .type           $__internal_18_$__cuda_sm70_shflsync_bfly_p,@function
        .size           $__internal_18_$__cuda_sm70_shflsync_bfly_p,(.L_x_3269 - $__internal_18_$__cuda_sm70_shflsync_bfly_p)
$__internal_18_$__cuda_sm70_shflsync_bfly_p:
[----:B------:R-:W-:Y:S01]  /*8980*/  HFMA2.MMA R3, -RZ, RZ, 0, 0 ;  /* 0x00000000ff037435 */ /* 0x000fe200000001ff */
[----:B------:R-:W-:Y:S04]  /*8990*/  WARPSYNC R7 ;  /* 0x0000000700007348 */ /* 0x000fe80003800000 */
[----:B------:R0:W1:Y:S01]  /*89a0*/  SHFL.BFLY PT, R0, R4, R5, R0 ;  /* 0x0c00000504007389 */ /* 0x00006200000e0000 */
[----:B------:R-:W-:Y:S05]  /*89b0*/  RET.REL.NODEC R2 `(_ZN4mmha33masked_multihead_attention_kernelIfLi96ELi128ELi1ELi32ELi256ELb0ELb1EEEv26Multihead_attention_paramsIT_XT5_EE) ;  /* 0xffff764002007950 */ /* 0x000fea0003c3ffff */
.L_x_2834:
        /* <DEDUP_REMOVED lines=12> */
.L_x_3269:


//--------------------- .text._ZN4mmha33masked_multihead_attention_kernelIfLi96ELi128ELi2ELi32ELi128ELb0ELb1EEEv26Multihead_attention_paramsIT_XT5_EE --------------------------
	.section	.text._ZN4mmha33masked_multihead_attention_kernelIfLi96ELi128ELi2ELi32ELi128ELb0ELb1EEEv26Multihead_attention_paramsIT_XT5_EE,"ax",@progbits
	.sectioninfo	@"SHI_REGISTERS=167"
	.align	128
        .global         _ZN4mmha33masked_multihead_attention_kernelIfLi96ELi128ELi2ELi32ELi128ELb0ELb1EEEv26Multihead_attention_paramsIT_XT5_EE
        .type           _ZN4mmha33masked_multihead_attention_kernelIfLi96ELi128ELi2ELi32ELi128ELb0ELb1EEEv26Multihead_attention_paramsIT_XT5_EE,@function
        .size           _ZN4mmha33masked_multihead_attention_kernelIfLi96ELi128ELi2ELi32ELi128ELb0ELb1EEEv26Multihead_attention_paramsIT_XT5_EE,(.L_x_3270 - _ZN4mmha33masked_multihead_attention_kernelIfLi96ELi128ELi2ELi32ELi128ELb0ELb1EEEv26Multihead_attention_paramsIT_XT5_EE)
        .other          _ZN4mmha33masked_multihead_attention_kernelIfLi96ELi128ELi2ELi32ELi128ELb0ELb1EEEv26Multihead_attention_paramsIT_XT5_EE,@"STO_CUDA_ENTRY STV_DEFAULT"
_ZN4mmha33masked_multihead_attention_kernelIfLi96ELi128ELi2ELi32ELi128ELb0ELb1EEEv26Multihead_attention_paramsIT_XT5_EE:
.text._ZN4mmha33masked_multihead_attention_kernelIfLi96ELi128ELi2ELi32ELi128ELb0ELb1EEEv26Multihead_attention_paramsIT_XT5_EE:
        /* <DEDUP_REMOVED lines=11> */
.L_x_2835:
        /* <DEDUP_REMOVED lines=31> */
[----:B0-----:R-:W-:Y:S01]  /*02a0*/  HFMA2.MMA R6, -RZ, RZ, 0, 0 ;  /* 0x00000000ff067435 */ /* 0x001fe200000001ff */
[----:B---3--:R-:W-:-:S04]  /*02b0*/  IMAD.MOV R3, RZ, RZ, -R7 ;  /* 0x000000ffff037224 */ /* 0x008fc800078e0a07 */
[----:B------:R-:W-:-:S05]  /*02c0*/  IMAD R3, R3, R8, RZ ;  /* 0x0000000803037224 */ /* 0x000fca00078e02ff */
[----:B------:R-:W-:Y:S01]  /*02d0*/  IMAD.HI.U32 R7, R7, R3, R6 ;  /* 0x0000000307077227 */ /* 0x000fe200078e0006 */
[----:B------:R-:W-:Y:S02]  /*02e0*/  ISETP.NE.U32.AND P1, PT, RZ, c[0x0][0x240], PT ;  /* 0x00009000ff007a0c */ /* 0x000fe40003f25070 */
[----:B------:R-:W-:Y:S01]  /*02f0*/  ISETP.NE.AND P3, PT, RZ, c[0x0][0x1d0], PT ;  /* 0x00007400ff007a0c */ /* 0x000fe20003f65270 */
[----:B------:R-:W0:Y:S01]  /*0300*/  S2R R18, SR_TID.X ;  /* 0x0000000000127919 */ /* 0x000e220000002100 */
[----:B------:R-:W-:-:S03]  /*0310*/  ISETP.NE.AND.EX P1, PT, RZ, c[0x0][0x244], PT, P1 ;  /* 0x00009100ff007a0c */ /* 0x000fc60003f25310 */
[----:B------:R-:W3:Y:S01]  /*0320*/  S2R R19, SR_CTAID.X ;  /* 0x0000000000137919 */ /* 0x000ee20000002500 */
[----:B------:R-:W-:Y:S02]  /*0330*/  @!P4 IMAD.MOV R42, RZ, RZ, -R42 ;  /* 0x000000ffff2ac224 */ /* 0x000fe400078e0a2a */
[----:B------:R-:W-:-:S05]  /*0340*/  IMAD.MOV.U32 R16, RZ, RZ, RZ ;  /* 0x000000ffff107224 */ /* 0x000fca00078e00ff */
[----:B------:R-:W-:Y:S02]  /*0350*/  @!P3 LOP3.LUT R42, RZ, c[0x0][0x1d0], RZ, 0x33, !PT ;  /* 0x00007400ff2aba12 */ /* 0x000fe400078e33ff */
[----:B-1----:R-:W-:-:S04]  /*0360*/  @P1 IMAD.MOV.U32 R5, RZ, RZ, 0x4 ;  /* 0x00000004ff051424 */ /* 0x002fc800078e00ff */
[----:B------:R-:W-:-:S04]  /*0370*/  @P1 IMAD.WIDE R4, R42, R5, c[0x0][0x240] ;  /* 0x000090002a041625 */ /* 0x000fc800078e0205 */
[----:B------:R-:W-:Y:S01]  /*0380*/  IMAD.MOV.U32 R0, RZ, RZ, c[0x0][0x258] ;  /* 0x00009600ff007624 */ /* 0x000fe200078e00ff */
[----:B------:R1:W5:Y:S01]  /*0390*/  @P1 LDG.E R16, [R4.64] ;  /* 0x0000002404101981 */ /* 0x000362000c1e1900 */
[----:B0-----:R-:W-:Y:S01]  /*03a0*/  ISETP.GE.AND P4, PT, R18, 0x18, PT ;  /* 0x000000181200780c */ /* 0x001fe20003f86270 */
[----:B---3--:R-:W-:Y:S01]  /*03b0*/  IMAD R22, R2, c[0x0][0x1d8], R19 ;  /* 0x0000760002167a24 */ /* 0x008fe200078e0213 */
[----:B------:R-:W-:Y:S01]  /*03c0*/  ISETP.NE.AND P3, PT, RZ, c[0x0][0x1c8], PT ;  /* 0x00007200ff007a0c */ /* 0x000fe20003f65270 */
[----:B------:R-:W-:Y:S02]  /*03d0*/  IMAD.MOV.U32 R52, RZ, RZ, 0x1 ;  /* 0x00000001ff347424 */ /* 0x000fe400078e00ff */
[----:B------:R-:W-:Y:S02]  /*03e0*/  IMAD R40, R22, 0x60, RZ ;  /* 0x0000006016287824 */ /* 0x000fe400078e02ff */
[----:B------:R-:W-:Y:S02]  /*03f0*/  IMAD.MOV.U32 R13, RZ, RZ, c[0x0][0x248] ;  /* 0x00009200ff0d7624 */ /* 0x000fe400078e00ff */
[----:B------:R-:W-:Y:S01]  /*0400*/  IMAD.SHL.U32 R27, R18, 0x4, RZ ;  /* 0x00000004121b7824 */ /* 0x000fe200078e00ff */
[----:B------:R-:W-:Y:S01]  /*0410*/  BSSY B0, `(.L_x_2836) ;  /* 0x0000032000007945 */ /* 0x000fe20003800000 */
[----:B------:R-:W-:-:S04]  /*0420*/  IMAD.WIDE.U32 R12, R52, R13, c[0x2][0x0] ;  /* 0x00800000340c7625 */ /* 0x000fc800078e000d */
[----:B------:R-:W-:Y:S01]  /*0430*/  IMAD R31, R52, c[0x0][0x24c], RZ ;  /* 0x00009300341f7a24 */ /* 0x000fe200078e02ff */
[----:B-1----:R-:W-:-:S03]  /*0440*/  @P4 CS2R R4, SRZ ;  /* 0x0000000000044805 */ /* 0x002fc6000001ff00 */
        /* <DEDUP_REMOVED lines=9> */
[----:B------:R-:W-:Y:S01]  /*04e0*/  @!P0 IMAD.IADD R23, R23, 0x1, -R8 ;  /* 0x0000000117178824 */ /* 0x000fe200078e0a08 */
[----:B------:R-:W-:Y:S01]  /*04f0*/  ISETP.NE.AND P0, PT, R0, 0x2, PT ;  /* 0x000000020000780c */ /* 0x000fe20003f05270 */
[----:B------:R-:W-:-:S03]  /*0500*/  IMAD R0, R19, 0x60, RZ ;  /* 0x0000006013007824 */ /* 0x000fc600078e02ff */
[----:B------:R-:W-:Y:S01]  /*0510*/  ISETP.GT.U32.AND P1, PT, R8, R23, PT ;  /* 0x000000170800720c */ /* 0x000fe20003f24070 */
[----:B------:R-:W-:-:S05]  /*0520*/  IMAD R3, R2, c[0x0][0x1c8], R0 ;  /* 0x0000720002037a24 */ /* 0x000fca00078e0200 */
[----:B------:R-:W-:Y:S01]  /*0530*/  SEL R24, R40, R3, !P3 ;  /* 0x0000000328187207 */ /* 0x000fe20005800000 */
[----:B------:R-:W-:Y:S01]  /*0540*/  IMAD.IADD R14, R0, 0x1, R27 ;  /* 0x00000001000e7824 */ /* 0x000fe200078e021b */
[----:B------:R-:W-:Y:S01]  /*0550*/  @P4 CS2R R6, SRZ ;  /* 0x0000000000064805 */ /* 0x000fe2000001ff00 */
[----:B------:R-:W-:-:S04]  /*0560*/  IADD3 R26, R17, -c[0x0][0x1d4], R52 ;  /* 0x80007500111a7a10 */ /* 0x000fc80007ffe034 */
[----:B------:R-:W-:Y:S01]  /*0570*/  @!P1 IMAD.IADD R23, R23, 0x1, -R8 ;  /* 0x0000000117179824 */ /* 0x000fe200078e0a08 */
[----:B------:R-:W-:Y:S01]  /*0580*/  ISETP.NE.AND P1, PT, RZ, c[0x0][0x1d4], PT ;  /* 0x00007500ff007a0c */ /* 0x000fe20003f25270 */
[----:B------:R-:W-:Y:S02]  /*0590*/  IMAD.IADD R0, R27, 0x1, R24 ;  /* 0x000000011b007824 */ /* 0x000fe400078e0218 */
[----:B------:R-:W-:Y:S01]  /*05a0*/  @!P2 IMAD.MOV R23, RZ, RZ, -R23 ;  /* 0x000000ffff17a224 */ /* 0x000fe200078e0a17 */
[----:B------:R-:W-:Y:S05]  /*05b0*/  @P4 BRA `(.L_x_2837) ;  /* 0x0000017000004947 */ /* 0x000fea0003800000 */
[----:B------:R-:W-:-:S05]  /*05c0*/  IMAD.MOV.U32 R3, RZ, RZ, c[0x0][0x258] ;  /* 0x00009600ff037624 */ /* 0x000fca00078e00ff */
[----:B------:R-:W-:-:S13]  /*05d0*/  ISETP.NE.AND P2, PT, R3, 0x2, PT ;  /* 0x000000020300780c */ /* 0x000fda0003f45270 */
[----:B------:R-:W-:-:S04]  /*05e0*/  @!P2 IADD3 R10, P3, R0, c[0x0][0x168], RZ ;  /* 0x00005a00000aaa10 */ /* 0x000fc80007f7e0ff */
[----:B------:R-:W-:-:S05]  /*05f0*/  @!P2 LEA.HI.X.SX32 R11, R0, c[0x0][0x16c], 0x1, P3 ;  /* 0x00005b00000baa11 */ /* 0x000fca00018f0eff */
[----:B------:R-:W2:Y:S01]  /*0600*/  @!P2 LDG.E R10, [R10.64] ;  /* 0x000000240a0aa981 */ /* 0x000ea2000c1e1900 */
[----:B------:R-:W-:Y:S01]  /*0610*/  @P2 MOV R7, 0x4 ;  /* 0x0000000400072802 */ /* 0x000fe20000000f00 */
[----:B------:R-:W-:Y:S02]  /*0620*/  @!P2 IMAD.MOV.U32 R8, RZ, RZ, c[0x0][0x248] ;  /* 0x00009200ff08a624 */ /* 0x000fe400078e00ff */
[----:B------:R-:W-:Y:S02]  /*0630*/  @!P2 IMAD.MOV.U32 R9, RZ, RZ, c[0x0][0x24c] ;  /* 0x00009300ff09a624 */ /* 0x000fe400078e00ff */
[----:B------:R-:W-:-:S03]  /*0640*/  @P2 IMAD.WIDE R6, R0, R7, c[0x0][0x168] ;  /* 0x00005a0000062625 */ /* 0x000fc600078e0207 */
[----:B------:R-:W3:Y:S04]  /*0650*/  @!P2 LDG.E R8, [R8.64] ;  /* 0x000000240808a981 */ /* 0x000ee8000c1e1900 */
[----:B------:R-:W5:Y:S01]  /*0660*/  @P2 LDG.E.128 R4, [R6.64] ;  /* 0x0000002406042981 */ /* 0x000f62000c1e1d00 */
[----:B--2---:R-:W-:Y:S01]  /*0670*/  @!P2 PRMT R3, R10, 0x9910, RZ ;  /* 0x000099100a03a816 */ /* 0x004fe200000000ff */
[----:B------:R-:W3:Y:S01]  /*0680*/  @!P2 I2F.S8 R21, R10 ;  /* 0x0000000a0015a306 */ /* 0x000ee20000001400 */
[--C-:B------:R-:W-:Y:S02]  /*0690*/  @!P2 SHF.R.U32.HI R15, RZ, 0x10, R10.reuse ;  /* 0x00000010ff0fa819 */ /* 0x100fe4000001160a */
[----:B------:R-:W-:Y:S02]  /*06a0*/  @!P2 SHF.R.U32.HI R20, RZ, 0x18, R10 ;  /* 0x00000018ff14a819 */ /* 0x000fe4000001160a */
[----:B------:R-:W-:-:S03]  /*06b0*/  @!P2 SHF.R.S32.HI R3, RZ, 0x8, R3 ;  /* 0x00000008ff03a819 */ /* 0x000fc60000011403 */
[----:B------:R-:W0:Y:S08]  /*06c0*/  @!P2 I2F.S8 R15, R15 ;  /* 0x0000000f000fa306 */ /* 0x000e300000001400 */
[----:B------:R-:W1:Y:S01]  /*06d0*/  @!P2 I2F.S8 R20, R20 ;  /* 0x000000140014a306 */ /* 0x000e620000001400 */
[----:B---3--:R-:W-:-:S07]  /*06e0*/  @!P2 FMUL.FTZ R4, R21, R8 ;  /* 0x000000081504a220 */ /* 0x008fce0000410000 */
[----:B------:R-:W2:Y:S01]  /*06f0*/  @!P2 I2F.S16 R3, R3 ;  /* 0x000000030003a306 */ /* 0x000ea20000101400 */
[-C--:B0-----:R-:W-:Y:S02]  /*0700*/  @!P2 FMUL.FTZ R6, R15, R8.reuse ;  /* 0x000000080f06a220 */ /* 0x081fe40000410000 */
[-C--:B-1----:R-:W-:Y:S02]  /*0710*/  @!P2 FMUL.FTZ R7, R20, R8.reuse ;  /* 0x000000081407a220 */ /* 0x082fe40000410000 */
[----:B--2---:R-:W-:-:S03]  /*0720*/  @!P2 FMUL.FTZ R5, R3, R8 ;  /* 0x000000080305a220 */ /* 0x004fc60000410000 */
.L_x_2837:
[----:B------:R-:W-:Y:S05]  /*0730*/  BSYNC B0 ;  /* 0x0000000000007941 */ /* 0x000fea0003800000 */
.L_x_2836:
[----:B------:R-:W-:Y:S01]  /*0740*/  BSSY B0, `(.L_x_2838) ;  /* 0x000001e000007945 */ /* 0x000fe20003800000 */
[----:B------:R-:W-:Y:S01]  /*0750*/  IMNMX R26, RZ, R26, !PT ;  /* 0x0000001aff1a7217 */ /* 0x000fe20007800200 */
[----:B------:R-:W-:Y:S01]  /*0760*/  IMAD R42, R42, c[0x0][0x1d8], RZ ;  /* 0x000076002a2a7a24 */ /* 0x000fe200078e02ff */
[----:B------:R-:W-:Y:S01]  /*0770*/  @!P1 LOP3.LUT R23, RZ, c[0x0][0x1d4], RZ, 0x33, !PT ;  /* 0x00007500ff179a12 */ /* 0x000fe200078e33ff */
[----:B------:R-:W-:Y:S01]  /*0780*/  IMAD.MOV.U32 R30, RZ, RZ, R12 ;  /* 0x000000ffff1e7224 */ /* 0x000fe200078e000c */
        /* <DEDUP_REMOVED lines=9> */
.L_x_2839:
[C---:B------:R-:W-:Y:S01]  /*0820*/  IADD3 R8, P0, R0.reuse, c[0x0][0x178], RZ ;  /* 0x00005e0000087a10 */ /* 0x040fe20007f1e0ff */
        /* <DEDUP_REMOVED lines=14> */
[----:B---3--:R-:W-:Y:S02]  /*0910*/  FMUL.FTZ R37, R0, R12 ;  /* 0x0000000c00257220 */ /* 0x008fe40000410000 */
.L_x_2840:
[----:B------:R-:W-:Y:S05]  /*0920*/  BSYNC B0 ;  /* 0x0000000000007941 */ /* 0x000fea0003800000 */
.L_x_2838:
[C---:B------:R-:W-:Y:S01]  /*0930*/  ISETP.GT.AND P4, PT, R18.reuse, 0x17, PT ;  /* 0x000000171200780c */ /* 0x040fe20003f84270 */
[----:B------:R-:W-:Y:S01]  /*0940*/  CS2R R32, SRZ ;  /* 0x0000000000207805 */ /* 0x000fe2000001ff00 */
[----:B------:R-:W-:Y:S01]  /*0950*/  ISETP.EQ.U32.AND P2, PT, RZ, c[0x0][0x170], PT ;  /* 0x00005c00ff007a0c */ /* 0x000fe20003f42070 */
[----:B------:R-:W-:Y:S01]  /*0960*/  CS2R R34, SRZ ;  /* 0x0000000000227805 */ /* 0x000fe2000001ff00 */
[----:B------:R-:W-:Y:S02]  /*0970*/  ISETP.EQ.U32.AND P1, PT, RZ, c[0x0][0x180], PT ;  /* 0x00006000ff007a0c */ /* 0x000fe40003f22070 */
[----:B------:R-:W-:-:S02]  /*0980*/  ISETP.GT.AND P3, PT, R18, 0x1f, PT ;  /* 0x0000001f1200780c */ /* 0x000fc40003f64270 */
[----:B------:R-:W-:Y:S02]  /*0990*/  ISETP.EQ.U32.AND P0, PT, RZ, c[0x0][0x240], PT ;  /* 0x00009000ff007a0c */ /* 0x000fe40003f02070 */
[----:B------:R-:W-:Y:S02]  /*09a0*/  ISETP.EQ.OR.EX P2, PT, RZ, c[0x0][0x174], P4, P2 ;  /* 0x00005d00ff007a0c */ /* 0x000fe40002742720 */
[----:B------:R-:W-:Y:S02]  /*09b0*/  ISETP.EQ.OR.EX P1, PT, RZ, c[0x0][0x184], P4, P1 ;  /* 0x00006100ff007a0c */ /* 0x000fe40002722710 */
[----:B------:R-:W-:Y:S02]  /*09c0*/  ISETP.EQ.OR.EX P0, PT, RZ, c[0x0][0x244], P3, P0 ;  /* 0x00009100ff007a0c */ /* 0x000fe40001f02700 */
[----:B------:R-:W-:Y:S02]  /*09d0*/  P2R R0, PR, RZ, 0x10 ;  /* 0x00000010ff007803 */ /* 0x000fe40000000000 */
[----:B------:R-:W-:-:S05]  /*09e0*/  P2R R0, PR, RZ, 0x8 ;  /* 0x00000008ff007803 */ /* 0x000fca0000000000 */
[----:B0-----:R-:W-:Y:S02]  /*09f0*/  @!P2 IMAD.MOV.U32 R9, RZ, RZ, 0x4 ;  /* 0x00000004ff09a424 */ /* 0x001fe400078e00ff */
[----:B------:R-:W-:Y:S02]  /*0a00*/  @!P1 IMAD.MOV.U32 R11, RZ, RZ, 0x4 ;  /* 0x00000004ff0b9424 */ /* 0x000fe400078e00ff */
[----:B-----5:R-:W-:Y:S01]  /*0a10*/  @!P0 IMAD R0, R16, c[0x0][0x1d8], R19 ;  /* 0x0000760010008a24 */ /* 0x020fe200078e0213 */
[----:B------:R-:W-:Y:S01]  /*0a20*/  CS2R R44, SRZ ;  /* 0x00000000002c7805 */ /* 0x000fe2000001ff00 */
[----:B------:R-:W-:Y:S01]  /*0a30*/  @!P2 IMAD.WIDE R8, R14, R9, c[0x0][0x170] ;  /* 0x00005c000e08a625 */ /* 0x000fe200078e0209 */
[----:B------:R-:W-:-:S03]  /*0a40*/  CS2R R46, SRZ ;  /* 0x00000000002e7805 */ /* 0x000fc6000001ff00 */
[----:B------:R-:W-:Y:S01]  /*0a50*/  @!P1 IMAD.WIDE R10, R14, R11, c[0x0][0x180] ;  /* 0x000060000e0a9625 */ /* 0x000fe200078e020b */
[----:B------:R0:W2:Y:S01]  /*0a60*/  @!P2 LDG.E.128 R32, [R8.64] ;  /* 0x000000240820a981 */ /* 0x0000a2000c1e1d00 */
[----:B------:R-:W-:Y:S02]  /*0a70*/  ISETP.NE.U32.AND P2, PT, RZ, c[0x0][0x1f8], PT ;  /* 0x00007e00ff007a0c */ /* 0x000fe40003f45070 */
[----:B------:R-:W-:Y:S01]  /*0a80*/  @!P0 IMAD.MOV.U32 R3, RZ, RZ, 0x4 ;  /* 0x00000004ff038424 */ /* 0x000fe200078e00ff */
[----:B------:R-:W3:Y:S01]  /*0a90*/  @!P1 LDG.E.128 R44, [R10.64] ;  /* 0x000000240a2c9981 */ /* 0x000ee2000c1e1d00 */
[----:B------:R-:W-:Y:S01]  /*0aa0*/  @!P0 IMAD R0, R0, 0x60, R27 ;  /* 0x0000006000008824 */ /* 0x000fe200078e021b */
[----:B------:R-:W-:-:S03]  /*0ab0*/  ISETP.NE.AND.EX P2, PT, RZ, c[0x0][0x1fc], PT, P2 ;  /* 0x00007f00ff007a0c */ /* 0x000fc60003f45320 */
[----:B0-----:R-:W-:-:S05]  /*0ac0*/  @!P0 IMAD.WIDE R8, R0, R3, c[0x0][0x230] ;  /* 0x00008c0000088625 */ /* 0x001fca00078e0203 */
[----:B------:R-:W4:Y:S01]  /*0ad0*/  @!P0 LDG.E.128 R48, [R8.64] ;  /* 0x0000002408308981 */ /* 0x000f22000c1e1d00 */
[----:B------:R-:W0:Y:S04]  /*0ae0*/  LDC.U8 R0, c[0x0][0x1e4] ;  /* 0x00007900ff007b82 */ /* 0x000e280000000000 */
[----:B------:R-:W-:Y:S02]  /*0af0*/  @P2 IMAD.MOV.U32 R13, RZ, RZ, 0x4 ;  /* 0x00000004ff0d2424 */ /* 0x000fe400078e00ff */
[----:B------:R-:W-:Y:S02]  /*0b00*/  IMAD.MOV.U32 R28, RZ, RZ, RZ ;  /* 0x000000ffff1c7224 */ /* 0x000fe400078e00ff */
[----:B------:R-:W-:Y:S01]  /*0b10*/  @P2 IMAD.WIDE R12, R2, R13, c[0x0][0x1f8] ;  /* 0x00007e00020c2625 */ /* 0x000fe200078e020d */
[----:B------:R-:W-:-:S04]  /*0b20*/  ISETP.LT.AND P3, PT, RZ, c[0x0][0x1e0], PT ;  /* 0x00007800ff007a0c */ /* 0x000fc80003f61270 */
[----:B------:R1:W5:Y:S01]  /*0b30*/  @P2 LDG.E R28, [R12.64] ;  /* 0x000000240c1c2981 */ /* 0x000362000c1e1900 */
[----:B0-----:R-:W-:Y:S02]  /*0b40*/  ISETP.NE.AND P2, PT, R0, RZ, PT ;  /* 0x000000ff0000720c */ /* 0x001fe40003f45270 */
[----:B------:R-:W-:Y:S01]  /*0b50*/  ISETP.GE.AND P1, PT, R18, 0x20, PT ;  /* 0x000000201200780c */ /* 0x000fe20003f26270 */
[----:B--2---:R-:W-:Y:S02]  /*0b60*/  FADD.FTZ R32, R32, R4 ;  /* 0x0000000420207221 */ /* 0x004fe40000010000 */
[----:B---3--:R-:W-:Y:S02]  /*0b70*/  FADD.FTZ R36, R44, R36 ;  /* 0x000000242c247221 */ /* 0x008fe40000010000 */
[----:B------:R-:W-:Y:S02]  /*0b80*/  FADD.FTZ R37, R45, R37 ;  /* 0x000000252d257221 */ /* 0x000fe40000010000 */
[----:B------:R-:W-:-:S02]  /*0b90*/  FADD.FTZ R38, R46, R38 ;  /* 0x000000262e267221 */ /* 0x000fc40000010000 */
[----:B------:R-:W-:Y:S02]  /*0ba0*/  FADD.FTZ R39, R47, R39 ;  /* 0x000000272f277221 */ /* 0x000fe40000010000 */
[----:B------:R-:W-:Y:S02]  /*0bb0*/  FADD.FTZ R33, R33, R5 ;  /* 0x0000000521217221 */ /* 0x000fe40000010000 */
[----:B------:R-:W-:Y:S02]  /*0bc0*/  FADD.FTZ R34, R34, R6 ;  /* 0x0000000622227221 */ /* 0x000fe40000010000 */
[----:B------:R-:W-:Y:S02]  /*0bd0*/  FADD.FTZ R35, R35, R7 ;  /* 0x0000000723237221 */ /* 0x000fe40000010000 */
[----:B----4-:R-:W-:Y:S02]  /*0be0*/  @!P0 FMUL.FTZ R36, R36, R48 ;  /* 0x0000003024248220 */ /* 0x010fe40000410000 */
[----:B------:R-:W-:-:S02]  /*0bf0*/  @!P0 FMUL.FTZ R37, R37, R49 ;  /* 0x0000003125258220 */ /* 0x000fc40000410000 */
[----:B------:R-:W-:Y:S02]  /*0c00*/  @!P0 FMUL.FTZ R38, R38, R50 ;  /* 0x0000003226268220 */ /* 0x000fe40000410000 */
[----:B------:R-:W-:Y:S01]  /*0c10*/  @!P0 FMUL.FTZ R39, R39, R51 ;  /* 0x0000003327278220 */ /* 0x000fe20000410000 */
[----:B------:R-:W-:Y:S05]  /*0c20*/  @!P2 BRA P3, `(.L_x_2841) ;  /* 0x000009200000a947 */ /* 0x000fea0001800000 */
[----:B-1----:R-:W-:-:S13]  /*0c30*/  ISETP.GT.OR P0, PT, R52, c[0x0][0x1e0], !P2 ;  /* 0x0000780034007a0c */ /* 0x002fda0005704670 */
[----:B------:R-:W-:Y:S05]  /*0c40*/  @P0 BRA `(.L_x_2842) ;  /* 0x00000bb000000947 */ /* 0x000fea0003800000 */
[----:B------:R-:W-:Y:S01]  /*0c50*/  IMAD.MOV.U32 R0, RZ, RZ, c[0x0][0x1e0] ;  /* 0x00007800ff007624 */ /* 0x000fe200078e00ff */
[----:B------:R-:W-:Y:S02]  /*0c60*/  IABS R8, R27 ;  /* 0x0000001b00087213 */ /* 0x000fe40000000000 */
[----:B------:R-:W-:Y:S02]  /*0c70*/  ISETP.LT.AND P1, PT, R27, c[0x0][0x1e0], !P1 ;  /* 0x000078001b007a0c */ /* 0x000fe40004f21270 */
[----:B------:R-:W-:Y:S02]  /*0c80*/  LEA.HI R0, R0, c[0x0][0x1e0], RZ, 0x1 ;  /* 0x0000780000007a11 */ /* 0x000fe400078f08ff */
[----:B------:R-:W-:Y:S02]  /*0c90*/  P2R R43, PR, RZ, 0x2 ;  /* 0x00000002ff2b7803 */ /* 0x000fe40000000000 */
        /* <DEDUP_REMOVED lines=31> */
[----:B------:R-:W-:Y:S01]  /*0e90*/  IMAD.MOV.U32 R4, RZ, RZ, c[0x4][0xc8] ;  /* 0x01003200ff047624 */ /* 0x000fe200078e00ff */
[----:B------:R-:W-:Y:S01]  /*0ea0*/  MOV R12, 0x1 ;  /* 0x00000001000c7802 */ /* 0x000fe20000000f00 */
[----:B------:R-:W-:Y:S01]  /*0eb0*/  IMAD.MOV.U32 R5, RZ, RZ, c[0x4][0xcc] ;  /* 0x01003300ff057624 */ /* 0x000fe200078e00ff */
        /* <DEDUP_REMOVED lines=14> */
[----:B-1---5:R-:W-:Y:S05]  /*0fa0*/  CALL.ABS.NOINC R14 ;  /* 0x000000000e007343 */ /* 0x022fea0003c00000 */
.L_x_2843:
[----:B------:R-:W-:Y:S01]  /*0fb0*/  IMAD R0, R44, R29, R41 ;  /* 0x0000001d2c007224 */ /* 0x000fe200078e0229 */
[----:B------:R-:W-:Y:S01]  /*0fc0*/  ISETP.NE.AND P6, PT, R43, RZ, PT ;  /* 0x000000ff2b00720c */ /* 0x000fe20003fc5270 */
[----:B------:R-:W-:Y:S01]  /*0fd0*/  IMAD.MOV.U32 R5, RZ, RZ, c[0x0][0x1e0] ;  /* 0x00007800ff057624 */ /* 0x000fe200078e00ff */
[----:B------:R-:W-:Y:S02]  /*0fe0*/  WARPSYNC 0xffffffff ;  /* 0xffffffff00007948 */ /* 0x000fe40003800000 */
        /* <DEDUP_REMOVED lines=17> */
[----:B------:R-:W-:Y:S02]  /*1100*/  BSSY B1, `(.L_x_2846) ;  /* 0x0000036000017945 */ /* 0x000fe40003800000 */
[--C-:B------:R-:W-:Y:S01]  /*1110*/  IMAD R44, R44, 0x4, R21.reuse ;  /* 0x000000042c2c7824 */ /* 0x100fe200078e0215 */
[----:B------:R0:W2:Y:S01]  /*1120*/  LDS R34, [R3.X4+0x224] ;  /* 0x0002240003227984 */ /* 0x0000a20000004800 */
[C---:B------:R-:W-:Y:S02]  /*1130*/  IMAD R25, R5.reuse, 0x4, R21 ;  /* 0x0000000405197824 */ /* 0x040fe400078e0215 */
[----:B------:R-:W-:Y:S01]  /*1140*/  IMAD R20, R5, 0x4, R44 ;  /* 0x0000000405147824 */ /* 0x000fe200078e022c */
[----:B------:R0:W3:Y:S01]  /*1150*/  LDS R33, [R44] ;  /* 0x000000002c217984 */ /* 0x0000e20000000800 */
[----:B------:R-:W-:-:S03]  /*1160*/  IMAD.SHL.U32 R0, R0, 0x2, RZ ;  /* 0x0000000200007824 */ /* 0x000fc600078e00ff */
[----:B------:R0:W4:Y:S02]  /*1170*/  LDS R35, [R44+0x4] ;  /* 0x000004002c237984 */ /* 0x0001240000000800 */
[----:B------:R-:W-:Y:S02]  /*1180*/  LOP3.LUT R8, R0, 0xfffffffc, RZ, 0xc0, !PT ;  /* 0xfffffffc00087812 */ /* 0x000fe400078ec0ff */
[----:B------:R0:W0:Y:S02]  /*1190*/  LDS R36, [R25] ;  /* 0x0000000019247984 */ /* 0x0000240000000800 */
[----:B------:R-:W-:Y:S02]  /*11a0*/  ISETP.GE.AND P0, PT, R8, c[0x0][0x1e0], PT ;  /* 0x0000780008007a0c */ /* 0x000fe40003f06270 */
[----:B------:R0:W0:Y:S04]  /*11b0*/  LDS R38, [R25+0x4] ;  /* 0x0000040019267984 */ /* 0x0000280000000800 */
[----:B------:R0:W0:Y:S04]  /*11c0*/  LDS R37, [R20] ;  /* 0x0000000014257984 */ /* 0x0000280000000800 */
[----:B------:R0:W0:Y:S03]  /*11d0*/  LDS R39, [R20+0x4] ;  /* 0x0000040014277984 */ /* 0x0000260000000800 */
[----:B------:R-:W-:Y:S05]  /*11e0*/  @P0 BRA `(.L_x_2847) ;  /* 0x0000027000000947 */ /* 0x000fea0003800000 */
[----:B0-----:R-:W0:Y:S01]  /*11f0*/  I2F R3, c[0x0][0x1e0] ;  /* 0x0000780000037b06 */ /* 0x001e220000201400 */
[----:B------:R-:W-:-:S02]  /*1200*/  IADD3 R5, R8, 0x2, RZ ;  /* 0x0000000208057810 */ /* 0x000fc40007ffe0ff */
[----:B-----5:R-:W-:-:S05]  /*1210*/  IADD3 R0, -R28, c[0x0][0x1ec], RZ ;  /* 0x00007b001c007a10 */ /* 0x020fca0007ffe1ff */
[----:B------:R-:W-:Y:S08]  /*1220*/  I2F R5, R5 ;  /* 0x0000000500057306 */ /* 0x000ff00000201400 */
[----:B0-----:R-:W0:Y:S08]  /*1230*/  MUFU.RCP R3, R3 ;  /* 0x0000000300037308 */ /* 0x001e300000001000 */
[----:B------:R-:W4:Y:S01]  /*1240*/  I2F R4, R8 ;  /* 0x0000000800047306 */ /* 0x000f220000201400 */
[----:B0-----:R-:W-:-:S07]  /*1250*/  FMUL.FTZ R6, R5, R3 ;  /* 0x0000000305067220 */ /* 0x001fce0000410000 */
[----:B------:R-:W-:Y:S01]  /*1260*/  I2F R0, R0 ;  /* 0x0000000000007306 */ /* 0x000fe20000201400 */
[----:B------:R-:W-:Y:S02]  /*1270*/  FMUL.FTZ R6, R6, 13.28771209716796875 ;  /* 0x41549a7806067820 */ /* 0x000fe40000410000 */
[----:B----4-:R-:W-:-:S05]  /*1280*/  FMUL.FTZ R4, R4, R3 ;  /* 0x0000000304047220 */ /* 0x010fca0000410000 */
[----:B------:R-:W0:Y:S01]  /*1290*/  MUFU.EX2 R9, -R6 ;  /* 0x8000000600097308 */ /* 0x000e220000000800 */
[----:B------:R-:W-:-:S07]  /*12a0*/  FMUL.FTZ R4, R4, 13.28771209716796875 ;  /* 0x41549a7804047820 */ /* 0x000fce0000410000 */
[----:B------:R-:W4:Y:S01]  /*12b0*/  MUFU.EX2 R7, -R4 ;  /* 0x8000000400077308 */ /* 0x000f220000000800 */
[----:B0-----:R-:W-:-:S04]  /*12c0*/  FMUL.FTZ R3, R0, R9 ;  /* 0x0000000900037220 */ /* 0x001fc80000410000 */
[----:B------:R-:W-:Y:S02]  /*12d0*/  FMUL.RZ R13, R3, 0.15915493667125701904 ;  /* 0x3e22f983030d7820 */ /* 0x000fe4000040c000 */
[----:B----4-:R-:W-:Y:S02]  /*12e0*/  FMUL.FTZ R3, R0, R7 ;  /* 0x0000000700037220 */ /* 0x010fe40000410000 */
[----:B------:R-:W-:Y:S02]  /*12f0*/  MUFU.COS R8, R13 ;  /* 0x0000000d00087308 */ /* 0x000fe40000000000 */
[----:B------:R-:W-:-:S06]  /*1300*/  FMUL.RZ R12, R3, 0.15915493667125701904 ;  /* 0x3e22f983030c7820 */ /* 0x000fcc000040c000 */
[----:B------:R-:W0:Y:S08]  /*1310*/  MUFU.SIN R7, R13 ;  /* 0x0000000d00077308 */ /* 0x000e300000000400 */
[----:B------:R-:W4:Y:S08]  /*1320*/  MUFU.SIN R3, R12 ;  /* 0x0000000c00037308 */ /* 0x000f300000000400 */
[----:B------:R-:W3:Y:S01]  /*1330*/  MUFU.COS R0, R12 ;  /* 0x0000000c00007308 */ /* 0x000ee20000000000 */
[----:B0-----:R-:W-:-:S02]  /*1340*/  FMUL.FTZ R5, R35, R7 ;  /* 0x0000000723057220 */ /* 0x001fc40000410000 */
[-C--:B------:R-:W-:Y:S02]  /*1350*/  FMUL.FTZ R11, R39, R7.reuse ;  /* 0x00000007270b7220 */ /* 0x080fe40000410000 */
[C---:B--2---:R-:W-:Y:S02]  /*1360*/  FFMA.FTZ R6, R34.reuse, R8, -R5 ;  /* 0x0000000822067223 */ /* 0x044fe40000010805 */
[----:B------:R-:W-:Y:S02]  /*1370*/  FMUL.FTZ R9, R34, R7 ;  /* 0x0000000722097220 */ /* 0x000fe40000410000 */
[----:B---34-:R-:W-:Y:S02]  /*1380*/  FMUL.FTZ R5, R33, R3 ;  /* 0x0000000321057220 */ /* 0x018fe40000410000 */
[----:B------:R-:W-:Y:S02]  /*1390*/  FMUL.FTZ R10, R38, R7 ;  /* 0x00000007260a7220 */ /* 0x000fe40000410000 */
[----:B------:R-:W-:-:S02]  /*13a0*/  FMUL.FTZ R7, R37, R3 ;  /* 0x0000000325077220 */ /* 0x000fc40000410000 */
[CC--:B-1----:R-:W-:Y:S02]  /*13b0*/  FMUL.FTZ R4, R32.reuse, R3.reuse ;  /* 0x0000000320047220 */ /* 0x0c2fe40000410000 */
        /* <DEDUP_REMOVED lines=10> */
.L_x_2847:
[----:B------:R-:W-:Y:S05]  /*1460*/  BSYNC B1 ;  /* 0x0000000000017941 */ /* 0x000fea0003800000 */
.L_x_2846:
        /* <DEDUP_REMOVED lines=8> */
.L_x_2845:
[----:B------:R-:W-:Y:S05]  /*14f0*/  BSYNC B0 ;  /* 0x0000000000007941 */ /* 0x000fea0003800000 */
.L_x_2844:
[----:B------:R-:W-:Y:S06]  /*1500*/  BAR.SYNC.DEFER_BLOCKING 0x0 ;  /* 0x0000000000007b1d */ /* 0x000fec0000010000 */
[----:B0-----:R0:W1:Y:S04]  /*1510*/  @P6 LDS.128 R32, [R14] ;  /* 0x000000000e206984 */ /* 0x0010680000000c00 */
[----:B------:R0:W2:Y:S04]  /*1520*/  @P6 LDS.128 R36, [R15] ;  /* 0x000000000f246984 */ /* 0x0000a80000000c00 */
[----:B------:R-:W-:Y:S06]  /*1530*/  BAR.SYNC.DEFER_BLOCKING 0x0 ;  /* 0x0000000000007b1d */ /* 0x000fec0000010000 */
[----:B------:R-:W-:Y:S05]  /*1540*/  BRA `(.L_x_2842) ;  /* 0x000002b000007947 */ /* 0x000fea0003800000 */
.L_x_2841:
[----:B-1----:R-:W-:Y:S01]  /*1550*/  ISETP.GE.AND P0, PT, R27, c[0x0][0x1e0], PT ;  /* 0x000078001b007a0c */ /* 0x002fe20003f06270 */
[----:B------:R-:W-:-:S12]  /*1560*/  BSSY B0, `(.L_x_2842) ;  /* 0x0000029000007945 */ /* 0x000fd80003800000 */
[----:B------:R-:W-:Y:S05]  /*1570*/  @P0 BRA `(.L_x_2848) ;  /* 0x0000027000000947 */ /* 0x000fea0003800000 */
[----:B------:R-:W0:Y:S01]  /*1580*/  I2F R7, c[0x0][0x1e0] ;  /* 0x0000780000077b06 */ /* 0x000e220000201400 */
[----:B------:R-:W-:Y:S02]  /*1590*/  IADD3 R3, R27, 0x2, RZ ;  /* 0x000000021b037810 */ /* 0x000fe40007ffe0ff */
[----:B-----5:R-:W-:-:S05]  /*15a0*/  IADD3 R6, -R28, c[0x0][0x1ec], RZ ;  /* 0x00007b001c067a10 */ /* 0x020fca0007ffe1ff */
        /* <DEDUP_REMOVED lines=32> */
[-C--:B------:R-:W-:Y:S02]  /*17b0*/  FFMA.FTZ R33, R33, R3.reuse, R6 ;  /* 0x0000000321217223 */ /* 0x080fe40000010006 */
[----:B------:R-:W-:Y:S02]  /*17c0*/  FFMA.FTZ R37, R37, R3, R4 ;  /* 0x0000000325257223 */ /* 0x000fe40000010004 */
[----:B------:R-:W-:Y:S02]  /*17d0*/  IMAD.MOV.U32 R34, RZ, RZ, R8 ;  /* 0x000000ffff227224 */ /* 0x000fe400078e0008 */
[----:B------:R-:W-:Y:S02]  /*17e0*/  IMAD.MOV.U32 R32, RZ, RZ, R0 ;  /* 0x000000ffff207224 */ /* 0x000fe400078e0000 */
.L_x_2848:
[----:B------:R-:W-:Y:S05]  /*17f0*/  BSYNC B0 ;  /* 0x0000000000007941 */ /* 0x000fea0003800000 */
.L_x_2842:
[----:B0-----:R-:W-:Y:S01]  /*1800*/  ISETP.GT.AND P0, PT, R18, 0x1f, PT ;  /* 0x0000001f1200780c */ /* 0x001fe20003f04270 */
[----:B------:R-:W-:Y:S01]  /*1810*/  BSSY B0, `(.L_x_2849) ;  /* 0x000001b000007945 */ /* 0x000fe20003800000 */
[----:B------:R-:W-:-:S11]  /*1820*/  MOV R4, RZ ;  /* 0x000000ff00047202 */ /* 0x000fd60000000f00 */
[----:B------:R-:W-:Y:S05]  /*1830*/  @P0 BRA `(.L_x_2850) ;  /* 0x0000018000000947 */ /* 0x000fea0003800000 */
[----:B------:R-:W-:Y:S01]  /*1840*/  ISETP.GT.AND P0, PT, R18, 0x17, PT ;  /* 0x000000171200780c */ /* 0x000fe20003f04270 */
[----:B------:R-:W-:Y:S01]  /*1850*/  IMAD.IADD R27, R40, 0x1, R27 ;  /* 0x00000001281b7824 */ /* 0x000fe200078e021b */
[----:B-1----:R0:W-:Y:S11]  /*1860*/  STS.128 [R18.X16+0x20], R32 ;  /* 0x0000202012007388 */ /* 0x0021f6000000cc00 */
[----:B------:R-:W-:-:S02]  /*1870*/  @!P0 IMAD.SHL.U32 R0, R23, 0x4, RZ ;  /* 0x0000000417008824 */ /* 0x000fc400078e00ff */
[----:B------:R-:W-:Y:S02]  /*1880*/  @!P0 IMAD.MOV.U32 R5, RZ, RZ, 0x4 ;  /* 0x00000004ff058424 */ /* 0x000fe400078e00ff */
        /* <DEDUP_REMOVED lines=8> */
[----:B------:R1:W2:Y:S02]  /*1910*/  SHFL.BFLY PT, R29, R0, 0x10, 0x1f ;  /* 0x0e001f00001d7f89 */ /* 0x0002a400000e0000 */
.L_x_2897:
[----:B0-2---:R-:W-:Y:S01]  /*1920*/  FADD.FTZ R5, R0, R29 ;  /* 0x0000001d00057221 */ /* 0x005fe20000010000 */
[----:B------:R-:W-:Y:S05]  /*1930*/  BRA.DIV ~URZ, `(.L_x_2852) ;  /* 0x000051827f007947 */ /* 0x000fea000b800000 */
[----:B-1----:R-:W0:Y:S02]  /*1940*/  SHFL.BFLY PT, R0, R5, 0x8, 0x1f ;  /* 0x0d001f0005007f89 */ /* 0x002e2400000e0000 */
[----:B0-----:R-:W-:-:S05]  /*1950*/  FADD.FTZ R0, R5, R0 ;  /* 0x0000000005007221 */ /* 0x001fca0000010000 */
[----:B------:R-:W0:Y:S02]  /*1960*/  SHFL.BFLY PT, R3, R0, 0x4, 0x1f ;  /* 0x0c801f0000037f89 */ /* 0x000e2400000e0000 */
[----:B0-----:R-:W-:-:S05]  /*1970*/  FADD.FTZ R3, R0, R3 ;  /* 0x0000000300037221 */ /* 0x001fca0000010000 */
[----:B------:R-:W0:Y:S02]  /*1980*/  SHFL.BFLY PT, R4, R3, 0x2, 0x1f ;  /* 0x0c401f0003047f89 */ /* 0x000e2400000e0000 */
[----:B0-----:R-:W-:-:S05]  /*1990*/  FADD.FTZ R4, R3, R4 ;  /* 0x0000000403047221 */ /* 0x001fca0000010000 */
[----:B------:R0:W1:Y:S02]  /*19a0*/  SHFL.BFLY PT, R29, R4, 0x1, 0x1f ;  /* 0x0c201f00041d7f89 */ /* 0x00006400000e0000 */
.L_x_2898:
[----:B01----:R-:W-:Y:S02]  /*19b0*/  FADD.FTZ R4, R29, R4 ;  /* 0x000000041d047221 */ /* 0x003fe40000010000 */
.L_x_2850:
[----:B------:R-:W-:Y:S05]  /*19c0*/  BSYNC B0 ;  /* 0x0000000000007941 */ /* 0x000fea0003800000 */
.L_x_2849:
[----:B------:R-:W-:Y:S01]  /*19d0*/  ISETP.NE.AND P0, PT, R18, RZ, PT ;  /* 0x000000ff1200720c */ /* 0x000fe20003f05270 */
[----:B------:R-:W-:-:S05]  /*19e0*/  IMAD.IADD R6, R17, 0x1, -R26 ;  /* 0x0000000111067824 */ /* 0x000fca00078e0a1a */
[----:B------:R-:W-:-:S07]  /*19f0*/  LEA R0, R6, 0x220, 0x2 ;  /* 0x0000022006007811 */ /* 0x000fce00078e10ff */
[----:B------:R-:W-:Y:S01]  /*1a00*/  @P0 IMAD.MOV.U32 R3, RZ, RZ, -0x800001 ;  /* 0xff7fffffff030424 */ /* 0x000fe200078e00ff */
[----:B------:R-:W-:Y:S05]  /*1a10*/  @P0 BRA `(.L_x_2853) ;  /* 0x000000c000000947 */ /* 0x000fea0003800000 */
[----:B------:R-:W-:Y:S01]  /*1a20*/  ISETP.NE.U32.AND P0, PT, RZ, c[0x0][0x218], PT ;  /* 0x00008600ff007a0c */ /* 0x000fe20003f05070 */
[----:B------:R-:W-:-:S03]  /*1a30*/  FMUL.FTZ R3, R4, c[0x0][0x1f0] ;  /* 0x00007c0004037a20 */ /* 0x000fc60000410000 */
[----:B------:R-:W-:-:S13]  /*1a40*/  ISETP.NE.AND.EX P0, PT, RZ, c[0x0][0x21c], PT, P0 ;  /* 0x00008700ff007a0c */ /* 0x000fda0003f05300 */
[----:B------:R-:W-:Y:S05]  /*1a50*/  @!P0 BRA `(.L_x_2854) ;  /* 0x0000007000008947 */ /* 0x000fea0003800000 */
[----:B-----5:R-:W-:Y:S02]  /*1a60*/  IMAD.IADD R4, R17, 0x1, -R28 ;  /* 0x0000000111047824 */ /* 0x020fe400078e0a1c */
[----:B------:R-:W-:Y:S02]  /*1a70*/  IMAD.MOV.U32 R8, RZ, RZ, 0x4 ;  /* 0x00000004ff087424 */ /* 0x000fe400078e00ff */
[----:B------:R-:W-:-:S04]  /*1a80*/  IMAD R5, R19, c[0x0][0x220], R4 ;  /* 0x0000880013057a24 */ /* 0x000fc800078e0204 */
[----:B------:R-:W-:-:S04]  /*1a90*/  IMAD R5, R5, c[0x0][0x220], R4 ;  /* 0x0000880005057a24 */ /* 0x000fc800078e0204 */
[----:B------:R-:W-:-:S06]  /*1aa0*/  IMAD.WIDE R4, R5, R8, c[0x0][0x218] ;  /* 0x0000860005047625 */ /* 0x000fcc00078e0208 */
[----:B------:R-:W3:Y:S02]  /*1ab0*/  LDG.E R4, [R4.64] ;  /* 0x0000002404047981 */ /* 0x000ee4000c1e1900 */
[----:B---3--:R-:W-:-:S05]  /*1ac0*/  FADD.FTZ R3, R3, R4 ;  /* 0x0000000403037221 */ /* 0x008fca0000010000 */
.L_x_2854:
[----:B------:R0:W-:Y:S02]  /*1ad0*/  STS [R0], R3 ;  /* 0x0000000300007388 */ /* 0x0001e40000000800 */
.L_x_2853:
[----:B------:R-:W-:Y:S02]  /*1ae0*/  WARPSYNC 0xffffffff ;  /* 0xffffffff00007948 */ /* 0x000fe40003800000 */
[----:B------:R-:W-:Y:S01]  /*1af0*/  IADD3 R4, R6, 0xf, RZ ;  /* 0x0000000f06047810 */ /* 0x000fe20007ffe0ff */
[----:B------:R-:W-:Y:S01]  /*1b00*/  BAR.SYNC.DEFER_BLOCKING 0x0 ;  /* 0x0000000000007b1d */ /* 0x000fe20000010000 */
[----:B------:R-:W-:Y:S02]  /*1b10*/  LEA.HI R7, R18, R18, RZ, 0x1 ;  /* 0x0000001212077211 */ /* 0x000fe400078f08ff */
[----:B------:R-:W-:Y:S02]  /*1b20*/  SHF.R.S32.HI R5, RZ, 0x1f, R4 ;  /* 0x0000001fff057819 */ /* 0x000fe40000011404 */
[----:B------:R-:W-:Y:S01]  /*1b30*/  LEA.HI.SX32 R156, R7, R26, 0x1f ;  /* 0x0000001a079c7211 */ /* 0x000fe200078ffaff */
[----:B------:R-:W-:Y:S01]  /*1b40*/  BSSY B0, `(.L_x_2855) ;  /* 0x0000279000007945 */ /* 0x000fe20003800000 */
[----:B------:R-:W-:-:S04]  /*1b50*/  LEA.HI R5, R5, R4, RZ, 0x4 ;  /* 0x0000000405057211 */ /* 0x000fc800078f20ff */
[----:B------:R-:W-:-:S05]  /*1b60*/  LOP3.LUT R5, R5, 0xfffffff0, RZ, 0xc0, !PT ;  /* 0xfffffff005057812 */ /* 0x000fca00078ec0ff */
[----:B------:R-:W-:Y:S02]  /*1b70*/  IMAD.IADD R4, R26, 0x1, R5 ;  /* 0x000000011a047824 */ /* 0x000fe400078e0205 */
[----:B------:R-:W-:-:S03]  /*1b80*/  IMAD R5, R42, c[0x0][0x1d0], R19 ;  /* 0x000074002a057a24 */ /* 0x000fc600078e0213 */
[----:B------:R-:W-:Y:S01]  /*1b90*/  ISETP.GE.AND P0, PT, R156, R4, PT ;  /* 0x000000049c00720c */ /* 0x000fe20003f06270 */
[----:B------:R-:W-:-:S12]  /*1ba0*/  IMAD R5, R5, 0x60, RZ ;  /* 0x0000006005057824 */ /* 0x000fd800078e02ff */
[----:B------:R-:W-:Y:S05]  /*1bb0*/  @P0 BRA `(.L_x_2856) ;  /* 0x0000271000000947 */ /* 0x000fea0003800000 */
[----:B------:R-:W-:Y:S02]  /*1bc0*/  LOP3.LUT R7, R7, 0x7ffffffe, RZ, 0xc0, !PT ;  /* 0x7ffffffe07077812 */ /* 0x000fe400078ec0ff */
[----:B------:R-:W-:-:S03]  /*1bd0*/  MOV R25, c[0x0][0x1e8] ;  /* 0x00007a0000197a02 */ /* 0x000fc60000000f00 */
[----:B------:R-:W-:Y:S01]  /*1be0*/  IMAD.IADD R8, R18, 0x1, -R7 ;  /* 0x0000000112087824 */ /* 0x000fe200078e0a07 */
[----:B------:R-:W-:Y:S01]  /*1bf0*/  IADD3 R25, R25, c[0x0][0x210], RZ ;  /* 0x0000840019197a10 */ /* 0x000fe20007ffe0ff */
[----:B------:R-:W-:Y:S02]  /*1c00*/  IMAD.MOV.U32 R7, RZ, RZ, c[0x0][0x1d4] ;  /* 0x00007500ff077624 */ /* 0x000fe400078e00ff */
[----:B------:R-:W-:Y:S01]  /*1c10*/  IMAD.SHL.U32 R6, R8, 0x2, RZ ;  /* 0x0000000208067824 */ /* 0x000fe200078e00ff */
[----:B------:R3:W4:Y:S01]  /*1c20*/  LDS.64 R10, [R8.X8+0x20] ;  /* 0x00002000080a7984 */ /* 0x0007220000008a00 */
[----:B------:R-:W-:Y:S02]  /*1c30*/  IMAD R7, R7, 0x60, RZ ;  /* 0x0000006007077824 */ /* 0x000fe400078e02ff */
[----:B------:R-:W-:Y:S01]  /*1c40*/  IMAD R6, R5, c[0x0][0x1d4], R6 ;  /* 0x0000750005067a24 */ /* 0x000fe200078e0206 */
[----:B------:R3:W0:Y:S04]  /*1c50*/  LDS.64 R12, [R8.X8+0x30] ;  /* 0x00003000080c7984 */ /* 0x0006280000008a00 */
[----:B------:R3:W2:Y:S01]  /*1c60*/  LDS.64 R14, [R8.X8+0x40] ;  /* 0x00004000080e7984 */ /* 0x0006a20000008a00 */
[----:B------:R-:W-:-:S03]  /*1c70*/  SHF.R.S32.HI R27, RZ, 0x1f, R6 ;  /* 0x0000001fff1b7819 */ /* 0x000fc60000011406 */
[----:B------:R3:W1:Y:S04]  /*1c80*/  LDS.64 R20, [R8.X8+0x50] ;  /* 0x0000500008147984 */ /* 0x0006680000008a00 */
[----:B-1----:R3:W1:Y:S04]  /*1c90*/  LDS.64 R32, [R8.X8+0x60] ;  /* 0x0000600008207984 */ /* 0x0026680000008a00 */
        /* <DEDUP_REMOVED lines=26> */
[----:B-12-4-:R3:W0:Y:S02]  /*1e40*/  LDS.64 R86, [R8.X8+0x210] ;  /* 0x0002100008567984 */ /* 0x0166240000008a00 */
.L_x_2860:
[----:B------:R-:W-:Y:S01]  /*1e50*/  IABS R152, c[0x0][0x1d4] ;  /* 0x0000750000987a13 */ /* 0x000fe20000000000 */
[----:B------:R-:W-:Y:S01]  /*1e60*/  IMAD.MOV.U32 R148, RZ, RZ, RZ ;  /* 0x000000ffff947224 */ /* 0x000fe200078e00ff */
[----:B------:R-:W-:Y:S01]  /*1e70*/  ISETP.GE.AND P1, PT, R156, RZ, PT ;  /* 0x000000ff9c00720c */ /* 0x000fe20003f26270 */
[----:B------:R-:W-:Y:S01]  /*1e80*/  IMAD R157, R2, c[0x0][0x1d4], RZ ;  /* 0x00007500029d7a24 */ /* 0x000fe200078e02ff */
[----:B------:R-:W1:Y:S08]  /*1e90*/  I2F.RP R153, R152 ;  /* 0x0000009800997306 */ /* 0x000e700000209400 */
[----:B-1----:R-:W1:Y:S02]  /*1ea0*/  MUFU.RCP R153, R153 ;  /* 0x0000009900997308 */ /* 0x002e640000001000 */
[----:B-1----:R-:W-:-:S06]  /*1eb0*/  IADD3 R149, R153, 0xffffffe, RZ ;  /* 0x0ffffffe99957810 */ /* 0x002fcc0007ffe0ff */
[----:B------:R-:W1:Y:S02]  /*1ec0*/  F2I.FTZ.U32.TRUNC.NTZ R149, R149 ;  /* 0x0000009500957305 */ /* 0x000e64000021f000 */
[----:B-1----:R-:W-:-:S04]  /*1ed0*/  IMAD.MOV R29, RZ, RZ, -R149 ;  /* 0x000000ffff1d7224 */ /* 0x002fc800078e0a95 */
        /* <DEDUP_REMOVED lines=12> */
[----:B------:R-:W-:Y:S02]  /*1fa0*/  @!P0 LOP3.LUT R29, RZ, c[0x0][0x1d4], RZ, 0x33, !PT ;  /* 0x00007500ff1d8a12 */ /* 0x000fe400078e33ff */
[----:B------:R-:W-:Y:S02]  /*1fb0*/  ISETP.GE.AND P0, PT, R156, R17, PT ;  /* 0x000000119c00720c */ /* 0x000fe40003f06270 */
[C---:B------:R-:W-:Y:S02]  /*1fc0*/  IADD3 R153, R29.reuse, c[0x0][0x1d4], RZ ;  /* 0x000075001d997a10 */ /* 0x040fe40007ffe0ff */
[----:B------:R-:W-:Y:S02]  /*1fd0*/  SHF.R.S32.HI R148, RZ, 0x1f, R29 ;  /* 0x0000001fff947819 */ /* 0x000fe4000001141d */
[----:B------:R-:W-:Y:S01]  /*1fe0*/  IADD3 R149, P2, R29, R157, RZ ;  /* 0x0000009d1d957210 */ /* 0x000fe20007f5e0ff */
[----:B------:R-:W-:-:S03]  /*1ff0*/  IMAD.SHL.U32 R158, R153, 0x4, RZ ;  /* 0x00000004999e7824 */ /* 0x000fc600078e00ff */
[----:B------:R-:W-:Y:S02]  /*2000*/  LEA.HI.X.SX32 R152, R157, R148, 0x1, P2 ;  /* 0x000000949d987211 */ /* 0x000fe400010f0eff */
[----:B------:R-:W-:Y:S02]  /*2010*/  ISETP.GE.OR P1, PT, R158, R7, P0 ;  /* 0x000000079e00720c */ /* 0x000fe40000726670 */
[----:B------:R-:W-:-:S04]  /*2020*/  LEA R148, P2, R149, c[0x0][0x1a8], 0x2 ;  /* 0x00006a0095947a11 */ /* 0x000fc800078410ff */
[----:B------:R-:W-:-:S07]  /*2030*/  LEA.HI.X R149, R149, c[0x0][0x1ac], R152, 0x2, P2 ;  /* 0x00006b0095957a11 */ /* 0x000fce00010f1498 */
[----:B------:R-:W2:Y:S01]  /*2040*/  @!P1 LDG.E R152, [R148.64] ;  /* 0x0000002494989981 */ /* 0x000ea2000c1e1900 */
[----:B------:R-:W-:-:S05]  /*2050*/  IADD3 R153, R153, c[0x0][0x1d4], RZ ;  /* 0x0000750099997a10 */ /* 0x000fca0007ffe0ff */
[----:B------:R-:W-:-:S05]  /*2060*/  IMAD.SHL.U32 R164, R153, 0x4, RZ ;  /* 0x0000000499a47824 */ /* 0x000fca00078e00ff */
[----:B------:R-:W-:Y:S02]  /*2070*/  ISETP.GE.OR P3, PT, R164, R7, P0 ;  /* 0x00000007a400720c */ /* 0x000fe40000766670 */
[----:B------:R-:W-:-:S05]  /*2080*/  IADD3 R160, R153, c[0x0][0x1d4], RZ ;  /* 0x0000750099a07a10 */ /* 0x000fca0007ffe0ff */
[----:B------:R-:W-:-:S06]  /*2090*/  IMAD.SHL.U32 R160, R160, 0x4, RZ ;  /* 0x00000004a0a07824 */ /* 0x000fcc00078e00ff */
[----:B------:R-:W4:Y:S01]  /*20a0*/  @!P3 LDG.E R154, [R148.64] ;  /* 0x00000024949ab981 */ /* 0x000f22000c1e1900 */
[----:B------:R-:W-:Y:S02]  /*20b0*/  ISETP.GE.OR P4, PT, R160, R7, P0 ;  /* 0x00000007a000720c */ /* 0x000fe40000786670 */
[----:B------:R-:W-:-:S04]  /*20c0*/  ISETP.GE.AND P2, PT, R156, R17, PT ;  /* 0x000000119c00720c */ /* 0x000fc80003f46270 */
[----:B------:R-:W-:Y:S02]  /*20d0*/  FSEL R89, R89, RZ, P2 ;  /* 0x000000ff59597208 */ /* 0x000fe40001000000 */
[----:B------:R-:W-:-:S05]  /*20e0*/  FSEL R88, R88, RZ, P2 ;  /* 0x000000ff58587208 */ /* 0x000fca0001000000 */
[----:B---3--:R-:W3:Y:S01]  /*20f0*/  @!P4 LDG.E R163, [R148.64] ;  /* 0x0000002494a3c981 */ /* 0x008ee2000c1e1900 */
[----:B--2---:R-:W-:-:S04]  /*2100*/  @!P1 IMAD R152, R152, c[0x0][0x1d8], RZ ;  /* 0x0000760098989a24 */ /* 0x004fc800078e02ff */
[----:B------:R-:W-:-:S04]  /*2110*/  @!P1 IMAD R155, R152, 0x60, RZ ;  /* 0x00000060989b9824 */ /* 0x000fc800078e02ff */
[----:B------:R-:W-:-:S05]  /*2120*/  @!P1 IMAD R152, R155, c[0x0][0x1d4], R158 ;  /* 0x000075009b989a24 */ /* 0x000fca00078e029e */
[----:B------:R-:W-:-:S04]  /*2130*/  @!P1 IADD3 R153, P5, R6, R152, RZ ;  /* 0x0000009806999210 */ /* 0x000fc80007fbe0ff */
[----:B------:R-:W-:Y:S02]  /*2140*/  @!P1 LEA.HI.X.SX32 R158, R152, R27, 0x1, P5 ;  /* 0x0000001b989e9211 */ /* 0x000fe400028f0eff */
[----:B------:R-:W-:-:S04]  /*2150*/  @!P1 LEA R152, P5, R153, c[0x0][0x198], 0x2 ;  /* 0x0000660099989a11 */ /* 0x000fc800078a10ff */
[----:B------:R-:W-:Y:S01]  /*2160*/  @!P1 LEA.HI.X R153, R153, c[0x0][0x19c], R158, 0x2, P5 ;  /* 0x0000670099999a11 */ /* 0x000fe200028f149e */
[----:B------:R-:W-:-:S04]  /*2170*/  IMAD.MOV.U32 R158, RZ, RZ, c[0x0][0x1d4] ;  /* 0x00007500ff9e7624 */ /* 0x000fc800078e00ff */
[----:B------:R-:W-:Y:S01]  /*2180*/  IMAD R159, R158, 0x4, R29 ;  /* 0x000000049e9f7824 */ /* 0x000fe200078e021d */
[----:B------:R1:W2:Y:S04]  /*2190*/  @!P1 LDG.E.64 R88, [R152.64] ;  /* 0x0000002498589981 */ /* 0x0002a8000c1e1b00 */
[----:B------:R-:W-:-:S04]  /*21a0*/  SHF.L.U32 R162, R159, 0x2, RZ ;  /* 0x000000029fa27819 */ /* 0x000fc800000006ff */
[----:B------:R-:W-:-:S13]  /*21b0*/  ISETP.GE.OR P1, PT, R162, R7, P0 ;  /* 0x00000007a200720c */ /* 0x000fda0000726670 */
[----:B------:R-:W2:Y:S01]  /*21c0*/  @!P1 LDG.E R161, [R148.64] ;  /* 0x0000002494a19981 */ /* 0x000ea2000c1e1900 */
[----:B----4-:R-:W-:-:S04]  /*21d0*/  @!P3 IMAD R154, R154, c[0x0][0x1d8], RZ ;  /* 0x000076009a9aba24 */ /* 0x010fc800078e02ff */
[----:B------:R-:W-:-:S04]  /*21e0*/  @!P3 IMAD R155, R154, 0x60, RZ ;  /* 0x000000609a9bb824 */ /* 0x000fc800078e02ff */
[----:B------:R-:W-:Y:S02]  /*21f0*/  @!P3 IMAD R164, R155, c[0x0][0x1d4], R164 ;  /* 0x000075009ba4ba24 */ /* 0x000fe400078e02a4 */
[----:B---3--:R-:W-:-:S03]  /*2200*/  @!P4 IMAD R163, R163, c[0x0][0x1d8], RZ ;  /* 0x00007600a3a3ca24 */ /* 0x008fc600078e02ff */
[----:B------:R-:W-:Y:S01]  /*2210*/  @!P3 IADD3 R155, P5, R6, R164, RZ ;  /* 0x000000a4069bb210 */ /* 0x000fe20007fbe0ff */
[----:B------:R-:W-:-:S03]  /*2220*/  @!P4 IMAD R163, R163, 0x60, RZ ;  /* 0x00000060a3a3c824 */ /* 0x000fc600078e02ff */
[----:B------:R-:W-:Y:S02]  /*2230*/  @!P3 LEA.HI.X.SX32 R164, R164, R27, 0x1, P5 ;  /* 0x0000001ba4a4b211 */ /* 0x000fe400028f0eff */
[----:B------:R-:W-:Y:S02]  /*2240*/  @!P3 LEA R154, P5, R155, c[0x0][0x198], 0x2 ;  /* 0x000066009b9aba11 */ /* 0x000fe400078a10ff */
[----:B------:R-:W-:Y:S02]  /*2250*/  FSEL R91, R91, RZ, P2 ;  /* 0x000000ff5b5b7208 */ /* 0x000fe40001000000 */
[----:B------:R-:W-:Y:S01]  /*2260*/  FSEL R90, R90, RZ, P2 ;  /* 0x000000ff5a5a7208 */ /* 0x000fe20001000000 */
[----:B------:R-:W-:Y:S01]  /*2270*/  @!P4 IMAD R160, R163, c[0x0][0x1d4], R160 ;  /* 0x00007500a3a0ca24 */ /* 0x000fe200078e02a0 */
[----:B------:R-:W-:Y:S02]  /*2280*/  @!P3 LEA.HI.X R155, R155, c[0x0][0x19c], R164, 0x2, P5 ;  /* 0x000067009b9bba11 */ /* 0x000fe400028f14a4 */
[----:B------:R-:W-:-:S03]  /*2290*/  IADD3 R159, R159, c[0x0][0x1d4], RZ ;  /* 0x000075009f9f7a10 */ /* 0x000fc60007ffe0ff */
[----:B------:R3:W4:Y:S01]  /*22a0*/  @!P3 LDG.E.64 R90, [R154.64] ;  /* 0x000000249a5ab981 */ /* 0x000722000c1e1b00 */
[----:B-1----:R-:W-:-:S04]  /*22b0*/  @!P4 IADD3 R153, P3, R6, R160, RZ ;  /* 0x000000a00699c210 */ /* 0x002fc80007f7e0ff */
[----:B------:R-:W-:Y:S02]  /*22c0*/  @!P4 LEA.HI.X.SX32 R160, R160, R27, 0x1, P3 ;  /* 0x0000001ba0a0c211 */ /* 0x000fe400018f0eff */
[----:B------:R-:W-:Y:S02]  /*22d0*/  @!P4 LEA R152, P3, R153, c[0x0][0x198], 0x2 ;  /* 0x000066009998ca11 */ /* 0x000fe400078610ff */
[----:B---3--:R-:W-:Y:S02]  /*22e0*/  IADD3 R154, R159, c[0x0][0x1d4], RZ ;  /* 0x000075009f9a7a10 */ /* 0x008fe40007ffe0ff */
[----:B------:R-:W-:Y:S02]  /*22f0*/  FSEL R93, R93, RZ, P2 ;  /* 0x000000ff5d5d7208 */ /* 0x000fe40001000000 */
[----:B------:R-:W-:Y:S01]  /*2300*/  FSEL R92, R92, RZ, P2 ;  /* 0x000000ff5c5c7208 */ /* 0x000fe20001000000 */
[----:B------:R-:W-:Y:S01]  /*2310*/  IMAD.SHL.U32 R154, R154, 0x4, RZ ;  /* 0x000000049a9a7824 */ /* 0x000fe200078e00ff */
[----:B------:R-:W-:Y:S01]  /*2320*/  @!P4 LEA.HI.X R153, R153, c[0x0][0x19c], R160, 0x2, P3 ;  /* 0x000067009999ca11 */ /* 0x000fe200018f14a0 */
[----:B------:R-:W-:-:S04]  /*2330*/  IMAD.SHL.U32 R160, R159, 0x4, RZ ;  /* 0x000000049fa07824 */ /* 0x000fc800078e00ff */
[----:B------:R1:W3:Y:S01]  /*2340*/  @!P4 LDG.E.64 R92, [R152.64] ;  /* 0x00000024985cc981 */ /* 0x0002e2000c1e1b00 */
[-C--:B------:R-:W-:Y:S02]  /*2350*/  ISETP.GE.OR P4, PT, R154, R7.reuse, P0 ;  /* 0x000000079a00720c */ /* 0x080fe40000786670 */
[----:B------:R-:W-:-:S11]  /*2360*/  ISETP.GE.OR P3, PT, R160, R7, P0 ;  /* 0x00000007a000720c */ /* 0x000fd60000766670 */
[----:B------:R-:W3:Y:S01]  /*2370*/  @!P4 LDG.E R159, [R148.64] ;  /* 0x00000024949fc981 */ /* 0x000ee2000c1e1900 */
[----:B--2---:R-:W-:-:S04]  /*2380*/  @!P1 IMAD R161, R161, c[0x0][0x1d8], RZ ;  /* 0x00007600a1a19a24 */ /* 0x004fc800078e02ff */
[----:B------:R-:W-:-:S04]  /*2390*/  @!P1 IMAD R161, R161, 0x60, RZ ;  /* 0x00000060a1a19824 */ /* 0x000fc800078e02ff */
[----:B------:R-:W-:-:S05]  /*23a0*/  @!P1 IMAD R162, R161, c[0x0][0x1d4], R162 ;  /* 0x00007500a1a29a24 */ /* 0x000fca00078e02a2 */
[----:B------:R-:W-:-:S04]  /*23b0*/  @!P1 IADD3 R155, P5, R6, R162, RZ ;  /* 0x000000a2069b9210 */ /* 0x000fc80007fbe0ff */
[----:B------:R-:W-:Y:S02]  /*23c0*/  @!P1 LEA.HI.X.SX32 R162, R162, R27, 0x1, P5 ;  /* 0x0000001ba2a29211 */ /* 0x000fe400028f0eff */
[----:B-1----:R-:W-:-:S04]  /*23d0*/  @!P1 LEA R152, P5, R155, c[0x0][0x198], 0x2 ;  /* 0x000066009b989a11 */ /* 0x002fc800078a10ff */
[----:B------:R-:W-:Y:S02]  /*23e0*/  @!P1 LEA.HI.X R153, R155, c[0x0][0x19c], R162, 0x2, P5 ;  /* 0x000067009b999a11 */ /* 0x000fe400028f14a2 */
[----:B------:R-:W2:Y:S01]  /*23f0*/  @!P3 LDG.E R155, [R148.64] ;  /* 0x00000024949bb981 */ /* 0x000ea2000c1e1900 */
[----:B------:R-:W-:Y:S02]  /*2400*/  FSEL R95, R95, RZ, P2 ;  /* 0x000000ff5f5f7208 */ /* 0x000fe40001000000 */
[----:B------:R-:W-:-:S06]  /*2410*/  FSEL R94, R94, RZ, P2 ;  /* 0x000000ff5e5e7208 */ /* 0x000fcc0001000000 */
[----:B------:R1:W4:Y:S01]  /*2420*/  @!P1 LDG.E.64 R94, [R152.64] ;  /* 0x00000024985e9981 */ /* 0x000322000c1e1b00 */
[----:B---3--:R-:W-:-:S04]  /*2430*/  @!P4 IMAD R159, R159, c[0x0][0x1d8], RZ ;  /* 0x000076009f9fca24 */ /* 0x008fc800078e02ff */
[----:B------:R-:W-:-:S04]  /*2440*/  @!P4 IMAD R159, R159, 0x60, RZ ;  /* 0x000000609f9fc824 */ /* 0x000fc800078e02ff */
[----:B------:R-:W-:Y:S02]  /*2450*/  @!P4 IMAD R161, R159, c[0x0][0x1d4], R154 ;  /* 0x000075009fa1ca24 */ /* 0x000fe400078e029a */
[----:B------:R-:W-:Y:S02]  /*2460*/  IMAD R159, R158, 0x7, R29 ;  /* 0x000000079e9f7824 */ /* 0x000fe400078e021d */
[----:B--2---:R-:W-:-:S04]  /*2470*/  @!P3 IMAD R155, R155, c[0x0][0x1d8], RZ ;  /* 0x000076009b9bba24 */ /* 0x004fc800078e02ff */
[----:B------:R-:W-:-:S04]  /*2480*/  @!P3 IMAD R155, R155, 0x60, RZ ;  /* 0x000000609b9bb824 */ /* 0x000fc800078e02ff */
[----:B------:R-:W-:Y:S02]  /*2490*/  @!P3 IMAD R155, R155, c[0x0][0x1d4], R160 ;  /* 0x000075009b9bba24 */ /* 0x000fe400078e02a0 */
[----:B------:R-:W-:-:S05]  /*24a0*/  IMAD.SHL.U32 R160, R159, 0x4, RZ ;  /* 0x000000049fa07824 */ /* 0x000fca00078e00ff */
[----:B------:R-:W-:-:S13]  /*24b0*/  ISETP.GE.OR P1, PT, R160, R7, P0 ;  /* 0x00000007a000720c */ /* 0x000fda0000726670 */
[----:B------:R-:W2:Y:S01]  /*24c0*/  @!P1 LDG.E R163, [R148.64] ;  /* 0x0000002494a39981 */ /* 0x000ea2000c1e1900 */
[----:B------:R-:W-:-:S04]  /*24d0*/  @!P3 IADD3 R162, P5, R6, R155, RZ ;  /* 0x0000009b06a2b210 */ /* 0x000fc80007fbe0ff */
[----:B------:R-:W-:Y:S02]  /*24e0*/  @!P3 LEA.HI.X.SX32 R155, R155, R27, 0x1, P5 ;  /* 0x0000001b9b9bb211 */ /* 0x000fe400028f0eff */
[----:B------:R-:W-:Y:S02]  /*24f0*/  @!P3 LEA R154, P5, R162, c[0x0][0x198], 0x2 ;  /* 0x00006600a29aba11 */ /* 0x000fe400078a10ff */
[----:B------:R-:W-:Y:S02]  /*2500*/  FSEL R97, R97, RZ, P2 ;  /* 0x000000ff61617208 */ /* 0x000fe40001000000 */
[----:B------:R-:W-:Y:S02]  /*2510*/  FSEL R96, R96, RZ, P2 ;  /* 0x000000ff60607208 */ /* 0x000fe40001000000 */
        /* <DEDUP_REMOVED lines=10> */
[----:B------:R-:W-:-:S05]  /*25c0*/  @!P4 LEA.HI.X R153, R153, c[0x0][0x19c], R162, 0x2, P3 ;  /* 0x000067009999ca11 */ /* 0x000fca00018f14a2 */
[----:B------:R1:W3:Y:S01]  /*25d0*/  @!P4 LDG.E.64 R98, [R152.64] ;  /* 0x000000249862c981 */ /* 0x0002e2000c1e1b00 */
[----:B------:R-:W-:Y:S01]  /*25e0*/  ISETP.GE.OR P4, PT, R154, R7, P0 ;  /* 0x000000079a00720c */ /* 0x000fe20000786670 */
[----:B--2---:R-:W-:-:S04]  /*25f0*/  @!P1 IMAD R163, R163, c[0x0][0x1d8], RZ ;  /* 0x00007600a3a39a24 */ /* 0x004fc800078e02ff */
[----:B------:R-:W-:-:S04]  /*2600*/  @!P1 IMAD R163, R163, 0x60, RZ ;  /* 0x00000060a3a39824 */ /* 0x000fc800078e02ff */
[----:B------:R-:W-:Y:S02]  /*2610*/  @!P1 IMAD R155, R163, c[0x0][0x1d4], R160 ;  /* 0x00007500a39b9a24 */ /* 0x000fe400078e02a0 */
[----:B------:R-:W-:-:S03]  /*2620*/  IMAD.SHL.U32 R160, R159, 0x4, RZ ;  /* 0x000000049fa07824 */ /* 0x000fc600078e00ff */
[----:B------:R-:W-:Y:S02]  /*2630*/  @!P1 IADD3 R159, P5, R6, R155, RZ ;  /* 0x0000009b069f9210 */ /* 0x000fe40007fbe0ff */
[----:B------:R-:W-:Y:S02]  /*2640*/  ISETP.GE.OR P3, PT, R160, R7, P0 ;  /* 0x00000007a000720c */ /* 0x000fe40000766670 */
[----:B------:R-:W-:Y:S02]  /*2650*/  @!P1 LEA.HI.X.SX32 R162, R155, R27, 0x1, P5 ;  /* 0x0000001b9ba29211 */ /* 0x000fe400028f0eff */
[----:B-1----:R-:W-:-:S04]  /*2660*/  @!P1 LEA R152, P5, R159, c[0x0][0x198], 0x2 ;  /* 0x000066009f989a11 */ /* 0x002fc800078a10ff */
[----:B------:R-:W-:Y:S02]  /*2670*/  @!P1 LEA.HI.X R153, R159, c[0x0][0x19c], R162, 0x2, P5 ;  /* 0x000067009f999a11 */ /* 0x000fe400028f14a2 */
[----:B------:R-:W2:Y:S04]  /*2680*/  @!P4 LDG.E R159, [R148.64] ;  /* 0x00000024949fc981 */ /* 0x000ea8000c1e1900 */
[----:B------:R-:W3:Y:S01]  /*2690*/  @!P3 LDG.E R155, [R148.64] ;  /* 0x00000024949bb981 */ /* 0x000ee2000c1e1900 */
[----:B------:R-:W-:Y:S02]  /*26a0*/  FSEL R101, R101, RZ, P2 ;  /* 0x000000ff65657208 */ /* 0x000fe40001000000 */
[----:B------:R-:W-:-:S06]  /*26b0*/  FSEL R100, R100, RZ, P2 ;  /* 0x000000ff64647208 */ /* 0x000fcc0001000000 */
[----:B------:R1:W4:Y:S01]  /*26c0*/  @!P1 LDG.E.64 R100, [R152.64] ;  /* 0x0000002498649981 */ /* 0x000322000c1e1b00 */
[----:B--2---:R-:W-:Y:S02]  /*26d0*/  @!P4 IMAD R159, R159, c[0x0][0x1d8], RZ ;  /* 0x000076009f9fca24 */ /* 0x004fe400078e02ff */
[----:B---3--:R-:W-:Y:S02]  /*26e0*/  @!P3 IMAD R155, R155, c[0x0][0x1d8], RZ ;  /* 0x000076009b9bba24 */ /* 0x008fe400078e02ff */
[----:B------:R-:W-:Y:S02]  /*26f0*/  @!P4 IMAD R159, R159, 0x60, RZ ;  /* 0x000000609f9fc824 */ /* 0x000fe400078e02ff */
[----:B------:R-:W-:Y:S02]  /*2700*/  @!P3 IMAD R155, R155, 0x60, RZ ;  /* 0x000000609b9bb824 */ /* 0x000fe400078e02ff */
[----:B------:R-:W-:Y:S02]  /*2710*/  @!P4 IMAD R161, R159, c[0x0][0x1d4], R154 ;  /* 0x000075009fa1ca24 */ /* 0x000fe400078e029a */
[----:B------:R-:W-:-:S02]  /*2720*/  IMAD R159, R158, 0xa, R29 ;  /* 0x0000000a9e9f7824 */ /* 0x000fc400078e021d */
        /* <DEDUP_REMOVED lines=78> */
[----:B--2---:R-:W-:-:S04]  /*2c10*/  @!P4 IMAD R159, R159, c[0x0][0x1d8], RZ ;  /* 0x000076009f9fca24 */ /* 0x004fc800078e02ff */
[----:B------:R-:W-:Y:S02]  /*2c20*/  @!P4 IMAD R159, R159, 0x60, RZ ;  /* 0x000000609f9fc824 */ /* 0x000fe400078e02ff */
[----:B---3--:R-:W-:Y:S02]  /*2c30*/  @!P3 IMAD R155, R155, c[0x0][0x1d8], RZ ;  /* 0x000076009b9bba24 */ /* 0x008fe400078e02ff */
[----:B------:R-:W-:Y:S01]  /*2c40*/  @!P4 IMAD R161, R159, c[0x0][0x1d4], R154 ;  /* 0x000075009fa1ca24 */ /* 0x000fe200078e029a */
[----:B------:R-:W-:Y:S01]  /*2c50*/  LEA R159, R158, R29, 0x4 ;  /* 0x0000001d9e9f7211 */ /* 0x000fe200078e20ff */
        /* <DEDUP_REMOVED lines=52> */
[----:B------:R-:W-:-:S05]  /*2fa0*/  @!P3 LEA.HI.X R155, R162, c[0x0][0x19c], R155, 0x2, P5 ;  /* 0x00006700a29bba11 */ /* 0x000fca00028f149b */
[----:B------:R3:W4:Y:S01]  /*2fb0*/  @!P3 LDG.E.64 R120, [R154.64] ;  /* 0x000000249a78b981 */ /* 0x000722000c1e1b00 */
[----:B-1----:R-:W-:Y:S02]  /*2fc0*/  @!P4 IADD3 R153, P3, R6, R161, RZ ;  /* 0x000000a10699c210 */ /* 0x002fe40007f7e0ff */
[----:B------:R-:W-:Y:S02]  /*2fd0*/  IADD3 R159, R159, c[0x0][0x1d4], RZ ;  /* 0x000075009f9f7a10 */ /* 0x000fe40007ffe0ff */
[----:B------:R-:W-:Y:S02]  /*2fe0*/  @!P4 LEA.HI.X.SX32 R162, R161, R27, 0x1, P3 ;  /* 0x0000001ba1a2c211 */ /* 0x000fe400018f0eff */
[----:B------:R-:W-:Y:S02]  /*2ff0*/  @!P4 LEA R152, P3, R153, c[0x0][0x198], 0x2 ;  /* 0x000066009998ca11 */ /* 0x000fe400078610ff */
[----:B------:R-:W-:Y:S02]  /*3000*/  FSEL R123, R123, RZ, P2 ;  /* 0x000000ff7b7b7208 */ /* 0x000fe40001000000 */
[----:B------:R-:W-:Y:S01]  /*3010*/  FSEL R122, R122, RZ, P2 ;  /* 0x000000ff7a7a7208 */ /* 0x000fe20001000000 */
[----:B---3--:R-:W-:Y:S01]  /*3020*/  IMAD.SHL.U32 R154, R159, 0x4, RZ ;  /* 0x000000049f9a7824 */ /* 0x008fe200078e00ff */
[----:B------:R-:W-:-:S05]  /*3030*/  @!P4 LEA.HI.X R153, R153, c[0x0][0x19c], R162, 0x2, P3 ;  /* 0x000067009999ca11 */ /* 0x000fca00018f14a2 */
[----:B------:R1:W3:Y:S01]  /*3040*/  @!P4 LDG.E.64 R122, [R152.64] ;  /* 0x00000024987ac981 */ /* 0x0002e2000c1e1b00 */
[----:B------:R-:W-:Y:S01]  /*3050*/  ISETP.GE.OR P4, PT, R154, R7, P0 ;  /* 0x000000079a00720c */ /* 0x000fe20000786670 */
[----:B--2---:R-:W-:-:S04]  /*3060*/  @!P1 IMAD R163, R163, c[0x0][0x1d8], RZ ;  /* 0x00007600a3a39a24 */ /* 0x004fc800078e02ff */
[----:B------:R-:W-:-:S04]  /*3070*/  @!P1 IMAD R163, R163, 0x60, RZ ;  /* 0x00000060a3a39824 */ /* 0x000fc800078e02ff */
[----:B------:R-:W-:Y:S01]  /*3080*/  @!P1 IMAD R155, R163, c[0x0][0x1d4], R160 ;  /* 0x00007500a39b9a24 */ /* 0x000fe200078e02a0 */
[----:B------:R-:W-:-:S05]  /*3090*/  IADD3 R160, R159, c[0x0][0x1d4], RZ ;  /* 0x000075009fa07a10 */ /* 0x000fca0007ffe0ff */
[----:B------:R-:W-:Y:S01]  /*30a0*/  IMAD.SHL.U32 R160, R160, 0x4, RZ ;  /* 0x00000004a0a07824 */ /* 0x000fe200078e00ff */
[----:B------:R-:W-:-:S04]  /*30b0*/  @!P1 IADD3 R159, P5, R6, R155, RZ ;  /* 0x0000009b069f9210 */ /* 0x000fc80007fbe0ff */
[----:B------:R-:W-:Y:S02]  /*30c0*/  ISETP.GE.OR P3, PT, R160, R7, P0 ;  /* 0x00000007a000720c */ /* 0x000fe40000766670 */
[----:B------:R-:W-:Y:S02]  /*30d0*/  @!P1 LEA.HI.X.SX32 R162, R155, R27, 0x1, P5 ;  /* 0x0000001b9ba29211 */ /* 0x000fe400028f0eff */
[----:B------:R-:W2:Y:S01]  /*30e0*/  @!P4 LDG.E R155, [R148.64] ;  /* 0x00000024949bc981 */ /* 0x000ea2000c1e1900 */
[----:B-1----:R-:W-:-:S04]  /*30f0*/  @!P1 LEA R152, P5, R159, c[0x0][0x198], 0x2 ;  /* 0x000066009f989a11 */ /* 0x002fc800078a10ff */
[----:B------:R-:W-:-:S04]  /*3100*/  @!P1 LEA.HI.X R153, R159, c[0x0][0x19c], R162, 0x2, P5 ;  /* 0x000067009f999a11 */ /* 0x000fc800028f14a2 */
[----:B------:R-:W3:Y:S01]  /*3110*/  @!P3 LDG.E R159, [R148.64] ;  /* 0x00000024949fb981 */ /* 0x000ee2000c1e1900 */
[----:B------:R-:W-:Y:S02]  /*3120*/  FSEL R125, R125, RZ, P2 ;  /* 0x000000ff7d7d7208 */ /* 0x000fe40001000000 */
[----:B------:R-:W-:-:S06]  /*3130*/  FSEL R124, R124, RZ, P2 ;  /* 0x000000ff7c7c7208 */ /* 0x000fcc0001000000 */
[----:B------:R1:W4:Y:S01]  /*3140*/  @!P1 LDG.E.64 R124, [R152.64] ;  /* 0x00000024987c9981 */ /* 0x000322000c1e1b00 */
[----:B------:R-:W-:Y:S02]  /*3150*/  FSEL R127, R127, RZ, P2 ;  /* 0x000000ff7f7f7208 */ /* 0x000fe40001000000 */
[----:B------:R-:W-:Y:S01]  /*3160*/  FSEL R126, R126, RZ, P2 ;  /* 0x000000ff7e7e7208 */ /* 0x000fe20001000000 */
        /* <DEDUP_REMOVED lines=8> */
[----:B------:R-:W-:Y:S01]  /*31f0*/  @!P4 LEA R154, P1, R155, c[0x0][0x198], 0x2 ;  /* 0x000066009b9aca11 */ /* 0x000fe200078210ff */
[----:B------:R-:W-:-:S03]  /*3200*/  IMAD R159, R158, 0x16, R29 ;  /* 0x000000169e9f7824 */ /* 0x000fc600078e021d */
[----:B------:R-:W-:Y:S02]  /*3210*/  @!P4 LEA.HI.X R155, R155, c[0x0][0x19c], R162, 0x2, P1 ;  /* 0x000067009b9bca11 */ /* 0x000fe400008f14a2 */
[----:B-1----:R-:W-:-:S03]  /*3220*/  @!P3 IADD3 R153, P1, R6, R160, RZ ;  /* 0x000000a00699b210 */ /* 0x002fc60007f3e0ff */
[----:B------:R1:W2:Y:S01]  /*3230*/  @!P4 LDG.E.64 R126, [R154.64] ;  /* 0x000000249a7ec981 */ /* 0x0002a2000c1e1b00 */
[----:B------:R-:W-:Y:S01]  /*3240*/  @!P3 LEA.HI.X.SX32 R162, R160, R27, 0x1, P1 ;  /* 0x0000001ba0a2b211 */ /* 0x000fe200008f0eff */
[----:B------:R-:W-:Y:S01]  /*3250*/  IMAD.SHL.U32 R160, R159, 0x4, RZ ;  /* 0x000000049fa07824 */ /* 0x000fe200078e00ff */
[----:B------:R-:W-:Y:S02]  /*3260*/  @!P3 LEA R152, P1, R153, c[0x0][0x198], 0x2 ;  /* 0x000066009998ba11 */ /* 0x000fe400078210ff */
[----:B------:R-:W-:Y:S02]  /*3270*/  IADD3 R159, R159, c[0x0][0x1d4], RZ ;  /* 0x000075009f9f7a10 */ /* 0x000fe40007ffe0ff */
[----:B------:R-:W-:Y:S02]  /*3280*/  ISETP.GE.OR P4, PT, R160, R7, P0 ;  /* 0x00000007a000720c */ /* 0x000fe40000786670 */
[----:B------:R-:W-:Y:S01]  /*3290*/  @!P3 LEA.HI.X R153, R153, c[0x0][0x19c], R162, 0x2, P1 ;  /* 0x000067009999ba11 */ /* 0x000fe200008f14a2 */
[----:B------:R-:W-:-:S05]  /*32a0*/  IMAD.SHL.U32 R162, R159, 0x4, RZ ;  /* 0x000000049fa27824 */ /* 0x000fca00078e00ff */
[----:B------:R-:W-:-:S05]  /*32b0*/  ISETP.GE.OR P1, PT, R162, R7, P0 ;  /* 0x00000007a200720c */ /* 0x000fca0000726670 */
[----:B-1----:R-:W3:Y:S08]  /*32c0*/  @!P4 LDG.E R154, [R148.64] ;  /* 0x00000024949ac981 */ /* 0x002ef0000c1e1900 */
[----:B------:R-:W2:Y:S01]  /*32d0*/  @!P1 LDG.E R161, [R148.64] ;  /* 0x0000002494a19981 */ /* 0x000ea2000c1e1900 */
[----:B------:R-:W-:Y:S02]  /*32e0*/  FSEL R129, R129, RZ, P2 ;  /* 0x000000ff81817208 */ /* 0x000fe40001000000 */
[----:B------:R-:W-:-:S06]  /*32f0*/  FSEL R128, R128, RZ, P2 ;  /* 0x000000ff80807208 */ /* 0x000fcc0001000000 */
[----:B------:R1:W4:Y:S01]  /*3300*/  @!P3 LDG.E.64 R128, [R152.64] ;  /* 0x000000249880b981 */ /* 0x000322000c1e1b00 */
[----:B------:R-:W-:Y:S02]  /*3310*/  IADD3 R159, R159, c[0x0][0x1d4], RZ ;  /* 0x000075009f9f7a10 */ /* 0x000fe40007ffe0ff */
[----:B------:R-:W-:Y:S02]  /*3320*/  FSEL R131, R131, RZ, P2 ;  /* 0x000000ff83837208 */ /* 0x000fe40001000000 */
[----:B------:R-:W-:Y:S01]  /*3330*/  FSEL R130, R130, RZ, P2 ;  /* 0x000000ff82827208 */ /* 0x000fe20001000000 */
[----:B---3--:R-:W-:-:S04]  /*3340*/  @!P4 IMAD R154, R154, c[0x0][0x1d8], RZ ;  /* 0x000076009a9aca24 */ /* 0x008fc800078e02ff */
[----:B------:R-:W-:-:S04]  /*3350*/  @!P4 IMAD R155, R154, 0x60, RZ ;  /* 0x000000609a9bc824 */ /* 0x000fc800078e02ff */
[----:B------:R-:W-:Y:S02]  /*3360*/  @!P4 IMAD R160, R155, c[0x0][0x1d4], R160 ;  /* 0x000075009ba0ca24 */ /* 0x000fe400078e02a0 */
[----:B--2---:R-:W-:-:S03]  /*3370*/  @!P1 IMAD R161, R161, c[0x0][0x1d8], RZ ;  /* 0x00007600a1a19a24 */ /* 0x004fc600078e02ff */
[----:B------:R-:W-:Y:S01]  /*3380*/  @!P4 IADD3 R155, P3, R6, R160, RZ ;  /* 0x000000a0069bc210 */ /* 0x000fe20007f7e0ff */
[----:B------:R-:W-:-:S03]  /*3390*/  @!P1 IMAD R161, R161, 0x60, RZ ;  /* 0x00000060a1a19824 */ /* 0x000fc600078e02ff */
[----:B------:R-:W-:Y:S01]  /*33a0*/  @!P4 LEA.HI.X.SX32 R160, R160, R27, 0x1, P3 ;  /* 0x0000001ba0a0c211 */ /* 0x000fe200018f0eff */
[----:B------:R-:W-:Y:S01]  /*33b0*/  @!P1 IMAD R162, R161, c[0x0][0x1d4], R162 ;  /* 0x00007500a1a29a24 */ /* 0x000fe200078e02a2 */
[----:B------:R-:W-:-:S04]  /*33c0*/  @!P4 LEA R154, P3, R155, c[0x0][0x198], 0x2 ;  /* 0x000066009b9aca11 */ /* 0x000fc800078610ff */
[----:B------:R-:W-:Y:S02]  /*33d0*/  @!P4 LEA.HI.X R155, R155, c[0x0][0x19c], R160, 0x2, P3 ;  /* 0x000067009b9bca11 */ /* 0x000fe400018f14a0 */
[----:B-1----:R-:W-:-:S03]  /*33e0*/  @!P1 IADD3 R153, P3, R6, R162, RZ ;  /* 0x000000a206999210 */ /* 0x002fc60007f7e0ff */
[----:B------:R1:W2:Y:S01]  /*33f0*/  @!P4 LDG.E.64 R130, [R154.64] ;  /* 0x000000249a82c981 */ /* 0x0002a2000c1e1b00 */
[----:B------:R-:W-:Y:S02]  /*3400*/  @!P1 LEA.HI.X.SX32 R162, R162, R27, 0x1, P3 ;  /* 0x0000001ba2a29211 */ /* 0x000fe400018f0eff */
[----:B------:R-:W-:-:S04]  /*3410*/  @!P1 LEA R152, P3, R153, c[0x0][0x198], 0x2 ;  /* 0x0000660099989a11 */ /* 0x000fc800078610ff */
[----:B------:R-:W-:Y:S01]  /*3420*/  @!P1 LEA.HI.X R153, R153, c[0x0][0x19c], R162, 0x2, P3 ;  /* 0x0000670099999a11 */ /* 0x000fe200018f14a2 */
[----:B------:R-:W-:Y:S02]  /*3430*/  IMAD.SHL.U32 R162, R159, 0x4, RZ ;  /* 0x000000049fa27824 */ /* 0x000fe400078e00ff */
[----:B------:R-:W-:-:S03]  /*3440*/  IMAD R159, R158, 0x19, R29 ;  /* 0x000000199e9f7824 */ /* 0x000fc600078e021d */
[----:B------:R-:W-:Y:S01]  /*3450*/  ISETP.GE.OR P5, PT, R162, R7, P0 ;  /* 0x00000007a200720c */ /* 0x000fe200007a6670 */
[----:B------:R-:W-:-:S05]  /*3460*/  IMAD.SHL.U32 R160, R159, 0x4, RZ ;  /* 0x000000049fa07824 */ /* 0x000fca00078e00ff */
[----:B------:R-:W-:-:S07]  /*3470*/  ISETP.GE.OR P4, PT, R160, R7, P0 ;  /* 0x00000007a000720c */ /* 0x000fce0000786670 */
[----:B-1----:R-:W3:Y:S06]  /*3480*/  @!P5 LDG.E R154, [R148.64] ;  /* 0x00000024949ad981 */ /* 0x002eec000c1e1900 */
[----:B------:R-:W2:Y:S01]  /*3490*/  @!P4 LDG.E R161, [R148.64] ;  /* 0x0000002494a1c981 */ /* 0x000ea2000c1e1900 */
[----:B------:R-:W-:Y:S01]  /*34a0*/  IADD3 R159, R159, c[0x0][0x1d4], RZ ;  /* 0x000075009f9f7a10 */ /* 0x000fe20007ffe0ff */
[----:B---3--:R-:W-:-:S04]  /*34b0*/  @!P5 IMAD R154, R154, c[0x0][0x1d8], RZ ;  /* 0x000076009a9ada24 */ /* 0x008fc800078e02ff */
[----:B------:R-:W-:Y:S02]  /*34c0*/  @!P5 IMAD R155, R154, 0x60, RZ ;  /* 0x000000609a9bd824 */ /* 0x000fe400078e02ff */
[----:B--2---:R-:W-:Y:S02]  /*34d0*/  @!P4 IMAD R161, R161, c[0x0][0x1d8], RZ ;  /* 0x00007600a1a1ca24 */ /* 0x004fe400078e02ff */
[----:B------:R-:W-:Y:S02]  /*34e0*/  @!P5 IMAD R154, R155, c[0x0][0x1d4], R162 ;  /* 0x000075009b9ada24 */ /* 0x000fe400078e02a2 */
[----:B------:R-:W-:-:S04]  /*34f0*/  @!P4 IMAD R155, R161, 0x60, RZ ;  /* 0x00000060a19bc824 */ /* 0x000fc800078e02ff */
[----:B------:R-:W-:Y:S02]  /*3500*/  @!P4 IMAD R155, R155, c[0x0][0x1d4], R160 ;  /* 0x000075009b9bca24 */ /* 0x000fe400078e02a0 */
[----:B------:R-:W-:-:S05]  /*3510*/  IMAD.SHL.U32 R160, R159, 0x4, RZ ;  /* 0x000000049fa07824 */ /* 0x000fca00078e00ff */
[----:B------:R-:W-:-:S13]  /*3520*/  ISETP.GE.OR P3, PT, R160, R7, P0 ;  /* 0x00000007a000720c */ /* 0x000fda0000766670 */
[----:B------:R-:W2:Y:S01]  /*3530*/  @!P3 LDG.E R163, [R148.64] ;  /* 0x0000002494a3b981 */ /* 0x000ea2000c1e1900 */
[----:B------:R-:W-:Y:S02]  /*3540*/  FSEL R133, R133, RZ, P2 ;  /* 0x000000ff85857208 */ /* 0x000fe40001000000 */
[----:B------:R-:W-:-:S06]  /*3550*/  FSEL R132, R132, RZ, P2 ;  /* 0x000000ff84847208 */ /* 0x000fcc0001000000 */
[----:B------:R1:W3:Y:S02]  /*3560*/  @!P1 LDG.E.64 R132, [R152.64] ;  /* 0x0000002498849981 */ /* 0x0002e4000c1e1b00 */
[----:B-1----:R-:W-:-:S04]  /*3570*/  @!P5 IADD3 R153, P1, R6, R154, RZ ;  /* 0x0000009a0699d210 */ /* 0x002fc80007f3e0ff */
[----:B------:R-:W-:Y:S02]  /*3580*/  @!P5 LEA.HI.X.SX32 R154, R154, R27, 0x1, P1 ;  /* 0x0000001b9a9ad211 */ /* 0x000fe400008f0eff */
[----:B------:R-:W-:-:S04]  /*3590*/  @!P5 LEA R152, P1, R153, c[0x0][0x198], 0x2 ;  /* 0x000066009998da11 */ /* 0x000fc800078210ff */
[----:B------:R-:W-:Y:S02]  /*35a0*/  @!P5 LEA.HI.X R153, R153, c[0x0][0x19c], R154, 0x2, P1 ;  /* 0x000067009999da11 */ /* 0x000fe400008f149a */
[----:B------:R-:W-:-:S04]  /*35b0*/  @!P4 IADD3 R161, P1, R6, R155, RZ ;  /* 0x0000009b06a1c210 */ /* 0x000fc80007f3e0ff */
[----:B------:R-:W-:Y:S02]  /*35c0*/  @!P4 LEA.HI.X.SX32 R162, R155, R27, 0x1, P1 ;  /* 0x0000001b9ba2c211 */ /* 0x000fe400008f0eff */
[----:B------:R-:W-:Y:S02]  /*35d0*/  @!P4 LEA R154, P1, R161, c[0x0][0x198], 0x2 ;  /* 0x00006600a19aca11 */ /* 0x000fe400078210ff */
[----:B------:R-:W-:Y:S02]  /*35e0*/  FSEL R9, R9, RZ, P2 ;  /* 0x000000ff09097208 */ /* 0x000fe40001000000 */
[----:B------:R-:W-:Y:S02]  /*35f0*/  FSEL R8, R8, RZ, P2 ;  /* 0x000000ff08087208 */ /* 0x000fe40001000000 */
[----:B------:R-:W-:Y:S02]  /*3600*/  @!P4 LEA.HI.X R155, R161, c[0x0][0x19c], R162, 0x2, P1 ;  /* 0x00006700a19bca11 */ /* 0x000fe400008f14a2 */
[----:B------:R-:W-:-:S02]  /*3610*/  IADD3 R162, R159, c[0x0][0x1d4], RZ ;  /* 0x000075009fa27a10 */ /* 0x000fc40007ffe0ff */
[----:B------:R-:W-:Y:S01]  /*3620*/  FSEL R151, R151, RZ, P2 ;  /* 0x000000ff97977208 */ /* 0x000fe20001000000 */
[----:B------:R1:W3:Y:S01]  /*3630*/  @!P5 LDG.E.64 R8, [R152.64] ;  /* 0x000000249808d981 */ /* 0x0002e2000c1e1b00 */
[----:B------:R-:W-:Y:S02]  /*3640*/  FSEL R150, R150, RZ, P2 ;  /* 0x000000ff96967208 */ /* 0x000fe40001000000 */
[----:B------:R-:W-:-:S04]  /*3650*/  SHF.L.U32 R162, R162, 0x2, RZ ;  /* 0x00000002a2a27819 */ /* 0x000fc800000006ff */
[----:B------:R0:W3:Y:S01]  /*3660*/  @!P4 LDG.E.64 R150, [R154.64] ;  /* 0x000000249a96c981 */ /* 0x0000e2000c1e1b00 */
[----:B------:R-:W-:-:S13]  /*3670*/  ISETP.GE.OR P4, PT, R162, R7, P0 ;  /* 0x00000007a200720c */ /* 0x000fda0000786670 */
[----:B0-----:R-:W3:Y:S01]  /*3680*/  @!P4 LDG.E R155, [R148.64] ;  /* 0x00000024949bc981 */ /* 0x001ee2000c1e1900 */
[----:B--2---:R-:W-:-:S04]  /*3690*/  @!P3 IMAD R163, R163, c[0x0][0x1d8], RZ ;  /* 0x00007600a3a3ba24 */ /* 0x004fc800078e02ff */
[----:B------:R-:W-:-:S04]  /*36a0*/  @!P3 IMAD R163, R163, 0x60, RZ ;  /* 0x00000060a3a3b824 */ /* 0x000fc800078e02ff */
[----:B-1----:R-:W-:Y:S02]  /*36b0*/  @!P3 IMAD R152, R163, c[0x0][0x1d4], R160 ;  /* 0x00007500a398ba24 */ /* 0x002fe400078e02a0 */
        /* <DEDUP_REMOVED lines=10> */
[----:B---3--:R-:W-:-:S04]  /*3760*/  @!P4 IMAD R155, R155, c[0x0][0x1d8], RZ ;  /* 0x000076009b9bca24 */ /* 0x008fc800078e02ff */
[----:B------:R-:W-:Y:S02]  /*3770*/  @!P4 IMAD R159, R155, 0x60, RZ ;  /* 0x000000609b9fc824 */ /* 0x000fe400078e02ff */
[----:B--2---:R-:W-:-:S04]  /*3780*/  @!P1 IMAD R154, R154, c[0x0][0x1d8], RZ ;  /* 0x000076009a9a9a24 */ /* 0x004fc800078e02ff */
[----:B------:R-:W-:Y:S02]  /*3790*/  @!P1 IMAD R155, R154, 0x60, RZ ;  /* 0x000000609a9b9824 */ /* 0x000fe400078e02ff */
[----:B------:R-:W-:Y:S02]  /*37a0*/  @!P4 IMAD R154, R159, c[0x0][0x1d4], R162 ;  /* 0x000075009f9aca24 */ /* 0x000fe400078e02a2 */
[----:B------:R-:W-:-:S04]  /*37b0*/  IMAD R159, R158, 0x1c, R29 ;  /* 0x0000001c9e9f7824 */ /* 0x000fc800078e021d */
[----:B------:R-:W-:-:S05]  /*37c0*/  IMAD.SHL.U32 R162, R159, 0x4, RZ ;  /* 0x000000049fa27824 */ /* 0x000fca00078e00ff */
[----:B------:R-:W-:-:S13]  /*37d0*/  ISETP.GE.OR P3, PT, R162, R7, P0 ;  /* 0x00000007a200720c */ /* 0x000fda0000766670 */
[----:B------:R-:W2:Y:S01]  /*37e0*/  @!P3 LDG.E R161, [R148.64] ;  /* 0x0000002494a1b981 */ /* 0x000ea2000c1e1900 */
[----:B------:R-:W-:Y:S01]  /*37f0*/  @!P1 IMAD R155, R155, c[0x0][0x1d4], R160 ;  /* 0x000075009b9b9a24 */ /* 0x000fe200078e02a0 */
[----:B------:R-:W-:-:S04]  /*3800*/  @!P4 IADD3 R160, P5, R6, R154, RZ ;  /* 0x0000009a06a0c210 */ /* 0x000fc80007fbe0ff */
[----:B0-----:R-:W-:Y:S02]  /*3810*/  @!P4 LEA.HI.X.SX32 R153, R154, R27, 0x1, P5 ;  /* 0x0000001b9a99c211 */ /* 0x001fe400028f0eff */
[----:B------:R-:W-:Y:S02]  /*3820*/  @!P4 LEA R152, P5, R160, c[0x0][0x198], 0x2 ;  /* 0x00006600a098ca11 */ /* 0x000fe400078a10ff */
[----:B------:R-:W-:Y:S02]  /*3830*/  FSEL R141, R141, RZ, P2 ;  /* 0x000000ff8d8d7208 */ /* 0x000fe40001000000 */
[----:B------:R-:W-:Y:S02]  /*3840*/  FSEL R140, R140, RZ, P2 ;  /* 0x000000ff8c8c7208 */ /* 0x000fe40001000000 */
[----:B------:R-:W-:-:S05]  /*3850*/  @!P4 LEA.HI.X R153, R160, c[0x0][0x19c], R153, 0x2, P5 ;  /* 0x00006700a099ca11 */ /* 0x000fca00028f1499 */
[----:B------:R0:W3:Y:S01]  /*3860*/  @!P4 LDG.E.64 R140, [R152.64] ;  /* 0x00000024988cc981 */ /* 0x0000e2000c1e1b00 */
[----:B------:R-:W-:-:S04]  /*3870*/  @!P1 IADD3 R160, P4, R6, R155, RZ ;  /* 0x0000009b06a09210 */ /* 0x000fc80007f9e0ff */
[----:B------:R-:W-:Y:S02]  /*3880*/  @!P1 LEA.HI.X.SX32 R155, R155, R27, 0x1, P4 ;  /* 0x0000001b9b9b9211 */ /* 0x000fe400020f0eff */
[----:B------:R-:W-:Y:S02]  /*3890*/  @!P1 LEA R154, P4, R160, c[0x0][0x198], 0x2 ;  /* 0x00006600a09a9a11 */ /* 0x000fe400078810ff */
[----:B------:R-:W-:Y:S02]  /*38a0*/  FSEL R145, R145, RZ, P2 ;  /* 0x000000ff91917208 */ /* 0x000fe40001000000 */
[----:B------:R-:W-:Y:S02]  /*38b0*/  FSEL R144, R144, RZ, P2 ;  /* 0x000000ff90907208 */ /* 0x000fe40001000000 */
[----:B------:R-:W-:Y:S02]  /*38c0*/  @!P1 LEA.HI.X R155, R160, c[0x0][0x19c], R155, 0x2, P4 ;  /* 0x00006700a09b9a11 */ /* 0x000fe400020f149b */
[----:B------:R-:W-:-:S03]  /*38d0*/  IADD3 R159, R159, c[0x0][0x1d4], RZ ;  /* 0x000075009f9f7a10 */ /* 0x000fc60007ffe0ff */
[----:B------:R1:W3:Y:S01]  /*38e0*/  @!P1 LDG.E.64 R144, [R154.64] ;  /* 0x000000249a909981 */ /* 0x0002e2000c1e1b00 */
[----:B------:R-:W-:Y:S01]  /*38f0*/  ISETP.NE.U32.AND P1, PT, RZ, c[0x0][0x200], PT ;  /* 0x00008000ff007a0c */ /* 0x000fe20003f25070 */
[----:B------:R-:W-:-:S03]  /*3900*/  IMAD.SHL.U32 R160, R159, 0x4, RZ ;  /* 0x000000049fa07824 */ /* 0x000fc600078e00ff */
[----:B------:R-:W-:Y:S02]  /*3910*/  ISETP.NE.AND.EX P1, PT, RZ, c[0x0][0x204], PT, P1 ;  /* 0x00008100ff007a0c */ /* 0x000fe40003f25310 */
[----:B------:R-:W-:Y:S01]  /*3920*/  ISETP.GE.OR P4, PT, R160, R7, P0 ;  /* 0x00000007a000720c */ /* 0x000fe20000786670 */
[----:B------:R-:W-:-:S10]  /*3930*/  IMAD R164, R158, 0x1f, R29 ;  /* 0x0000001f9ea47824 */ /* 0x000fd400078e021d */
[--C-:B------:R-:W-:Y:S02]  /*3940*/  @P1 SHF.R.S32.HI R158, RZ, 0x1f, R157.reuse ;  /* 0x0000001fff9e1819 */ /* 0x100fe4000001149d */
[----:B-1----:R-:W-:Y:S01]  /*3950*/  @P1 IADD3 R154, P5, P6, R156, c[0x0][0x200], R157 ;  /* 0x000080009c9a1a10 */ /* 0x002fe20007ebe09d */
[----:B------:R-:W3:Y:S01]  /*3960*/  @!P4 LDG.E R29, [R148.64] ;  /* 0x00000024941dc981 */ /* 0x000ee2000c1e1900 */
[----:B0-----:R-:W-:-:S04]  /*3970*/  @P1 SHF.R.S32.HI R153, RZ, 0x1f, R156 ;  /* 0x0000001fff991819 */ /* 0x001fc8000001149c */
[----:B------:R-:W-:Y:S01]  /*3980*/  @P1 IADD3.X R155, R153, c[0x0][0x204], R158, P5, P6 ;  /* 0x00008100999b1a10 */ /* 0x000fe20002fec49e */
[----:B------:R-:W-:-:S04]  /*3990*/  IMAD.SHL.U32 R164, R164, 0x4, RZ ;  /* 0x00000004a4a47824 */ /* 0x000fc800078e00ff */
[----:B------:R-:W4:Y:S01]  /*39a0*/  @P1 LDG.E.U8 R154, [R154.64] ;  /* 0x000000249a9a1981 */ /* 0x000f22000c1e1100 */
        /* <DEDUP_REMOVED lines=8> */
[----:B------:R-:W-:-:S04]  /*3a30*/  @!P3 LEA R152, P6, R153, c[0x0][0x198], 0x2 ;  /* 0x000066009998ba11 */ /* 0x000fc800078c10ff */
[----:B------:R-:W-:Y:S02]  /*3a40*/  @!P3 LEA.HI.X R153, R153, c[0x0][0x19c], R158, 0x2, P6 ;  /* 0x000067009999ba11 */ /* 0x000fe400030f149e */
[----:B------:R-:W-:-:S03]  /*3a50*/  ISETP.GE.OR P6, PT, R164, R7, P0 ;  /* 0x00000007a400720c */ /* 0x000fc600007c6670 */
[----:B------:R-:W2:Y:S10]  /*3a60*/  @!P5 LDG.E R157, [R148.64] ;  /* 0x00000024949dd981 */ /* 0x000eb4000c1e1900 */
[----:B------:R-:W2:Y:S01]  /*3a70*/  @!P6 LDG.E R161, [R148.64] ;  /* 0x0000002494a1e981 */ /* 0x000ea2000c1e1900 */
[----:B------:R-:W-:-:S02]  /*3a80*/  FSEL R139, R139, RZ, P2 ;  /* 0x000000ff8b8b7208 */ /* 0x000fc40001000000 */
[----:B------:R-:W-:-:S06]  /*3a90*/  FSEL R138, R138, RZ, P2 ;  /* 0x000000ff8a8a7208 */ /* 0x000fcc0001000000 */
[----:B------:R0:W2:Y:S01]  /*3aa0*/  @!P3 LDG.E.64 R138, [R152.64] ;  /* 0x00000024988ab981 */ /* 0x0000a2000c1e1b00 */
[----:B---3--:R-:W-:-:S04]  /*3ab0*/  @!P4 IMAD R29, R29, c[0x0][0x1d8], RZ ;  /* 0x000076001d1dca24 */ /* 0x008fc800078e02ff */
[----:B------:R-:W-:-:S04]  /*3ac0*/  @!P4 IMAD R29, R29, 0x60, RZ ;  /* 0x000000601d1dc824 */ /* 0x000fc800078e02ff */
[----:B------:R-:W-:-:S05]  /*3ad0*/  @!P4 IMAD R160, R29, c[0x0][0x1d4], R160 ;  /* 0x000075001da0ca24 */ /* 0x000fca00078e02a0 */
[----:B------:R-:W-:-:S04]  /*3ae0*/  @!P4 IADD3 R29, P3, R6, R160, RZ ;  /* 0x000000a0061dc210 */ /* 0x000fc80007f7e0ff */
[----:B------:R-:W-:Y:S02]  /*3af0*/  @!P4 LEA.HI.X.SX32 R160, R160, R27, 0x1, P3 ;  /* 0x0000001ba0a0c211 */ /* 0x000fe400018f0eff */
[----:B------:R-:W-:-:S04]  /*3b00*/  @!P4 LEA R158, P3, R29, c[0x0][0x198], 0x2 ;  /* 0x000066001d9eca11 */ /* 0x000fc800078610ff */
[----:B------:R-:W-:Y:S02]  /*3b10*/  @!P4 LEA.HI.X R159, R29, c[0x0][0x19c], R160, 0x2, P3 ;  /* 0x000067001d9fca11 */ /* 0x000fe400018f14a0 */
[----:B------:R-:W-:Y:S02]  /*3b20*/  FSEL R137, R137, RZ, P2 ;  /* 0x000000ff89897208 */ /* 0x000fe40001000000 */
[----:B------:R-:W-:Y:S02]  /*3b30*/  FSEL R136, R136, RZ, P2 ;  /* 0x000000ff88887208 */ /* 0x000fe40001000000 */
[----:B------:R-:W-:Y:S02]  /*3b40*/  FSEL R143, R143, RZ, P2 ;  /* 0x000000ff8f8f7208 */ /* 0x000fe40001000000 */
[----:B------:R-:W-:Y:S02]  /*3b50*/  FSEL R142, R142, RZ, P2 ;  /* 0x000000ff8e8e7208 */ /* 0x000fe40001000000 */
[----:B------:R-:W3:Y:S01]  /*3b60*/  @!P4 LDG.E.64 R136, [R158.64] ;  /* 0x000000249e88c981 */ /* 0x000ee2000c1e1b00 */
[----:B------:R-:W-:-:S02]  /*3b70*/  FSEL R147, R147, RZ, P2 ;  /* 0x000000ff93937208 */ /* 0x000fc40001000000 */
[----:B------:R-:W-:Y:S02]  /*3b80*/  FSEL R146, R146, RZ, P2 ;  /* 0x000000ff92927208 */ /* 0x000fe40001000000 */
[----:B----4-:R-:W-:Y:S01]  /*3b90*/  ISETP.NE.AND P1, PT, R154, RZ, P1 ;  /* 0x000000ff9a00720c */ /* 0x010fe20000f25270 */
[----:B------:R-:W-:-:S04]  /*3ba0*/  FMUL.FTZ R154, R13, R89 ;  /* 0x000000590d9a7220 */ /* 0x000fc80000410000 */
[----:B------:R-:W-:-:S04]  /*3bb0*/  FFMA.FTZ R154, R11, R145, R154 ;  /* 0x000000910b9a7223 */ /* 0x000fc8000001009a */
[----:B------:R-:W-:Y:S02]  /*3bc0*/  FFMA.FTZ R154, R15, R91, R154 ;  /* 0x0000005b0f9a7223 */ /* 0x000fe4000001009a */
[----:B--2---:R-:W-:-:S04]  /*3bd0*/  @!P5 IMAD R157, R157, c[0x0][0x1d8], RZ ;  /* 0x000076009d9dda24 */ /* 0x004fc800078e02ff */
[----:B------:R-:W-:-:S04]  /*3be0*/  @!P5 IMAD R157, R157, 0x60, RZ ;  /* 0x000000609d9dd824 */ /* 0x000fc800078e02ff */
[----:B------:R-:W-:Y:S02]  /*3bf0*/  @!P5 IMAD R162, R157, c[0x0][0x1d4], R162 ;  /* 0x000075009da2da24 */ /* 0x000fe400078e02a2 */
[----:B------:R-:W-:-:S03]  /*3c00*/  @!P6 IMAD R161, R161, c[0x0][0x1d8], RZ ;  /* 0x00007600a1a1ea24 */ /* 0x000fc600078e02ff */
[----:B------:R-:W-:Y:S01]  /*3c10*/  @!P5 IADD3 R29, P3, R6, R162, RZ ;  /* 0x000000a2061dd210 */ /* 0x000fe20007f7e0ff */
[----:B------:R-:W-:-:S03]  /*3c20*/  @!P6 IMAD R161, R161, 0x60, RZ ;  /* 0x00000060a1a1e824 */ /* 0x000fc600078e02ff */
[----:B------:R-:W-:Y:S01]  /*3c30*/  @!P5 LEA.HI.X.SX32 R162, R162, R27, 0x1, P3 ;  /* 0x0000001ba2a2d211 */ /* 0x000fe200018f0eff */
[----:B------:R-:W-:Y:S01]  /*3c40*/  @!P6 IMAD R164, R161, c[0x0][0x1d4], R164 ;  /* 0x00007500a1a4ea24 */ /* 0x000fe200078e02a4 */
[----:B0-----:R-:W-:-:S04]  /*3c50*/  @!P5 LEA R152, P3, R29, c[0x0][0x198], 0x2 ;  /* 0x000066001d98da11 */ /* 0x001fc800078610ff */
[----:B------:R-:W-:Y:S02]  /*3c60*/  @!P5 LEA.HI.X R153, R29, c[0x0][0x19c], R162, 0x2, P3 ;  /* 0x000067001d99da11 */ /* 0x000fe400018f14a2 */
[----:B------:R-:W-:-:S03]  /*3c70*/  @!P6 IADD3 R29, P3, R6, R164, RZ ;  /* 0x000000a4061de210 */ /* 0x000fc60007f7e0ff */
[----:B------:R-:W2:Y:S01]  /*3c80*/  @!P5 LDG.E.64 R142, [R152.64] ;  /* 0x00000024988ed981 */ /* 0x000ea2000c1e1b00 */
[----:B------:R-:W-:Y:S02]  /*3c90*/  @!P6 LEA.HI.X.SX32 R164, R164, R27, 0x1, P3 ;  /* 0x0000001ba4a4e211 */ /* 0x000fe400018f0eff */
[----:B------:R-:W-:-:S04]  /*3ca0*/  @!P6 LEA R148, P3, R29, c[0x0][0x198], 0x2 ;  /* 0x000066001d94ea11 */ /* 0x000fc800078610ff */
[----:B------:R-:W-:-:S05]  /*3cb0*/  @!P6 LEA.HI.X R149, R29, c[0x0][0x19c], R164, 0x2, P3 ;  /* 0x000067001d95ea11 */ /* 0x000fca00018f14a4 */
[----:B------:R-:W4:Y:S01]  /*3cc0*/  @!P6 LDG.E.64 R146, [R148.64] ;  /* 0x000000249492e981 */ /* 0x000f22000c1e1b00 */
[----:B------:R-:W-:-:S04]  /*3cd0*/  FMUL.FTZ R29, R12, R88 ;  /* 0x000000580c1d7220 */ /* 0x000fc80000410000 */
[----:B------:R-:W-:-:S04]  /*3ce0*/  FFMA.FTZ R29, R10, R144, R29 ;  /* 0x000000900a1d7223 */ /* 0x000fc8000001001d */
        /* <DEDUP_REMOVED lines=53> */
[----:B---3--:R-:W-:-:S02]  /*4040*/  FFMA.FTZ R154, R83, R137, R154 ;  /* 0x00000089539a7223 */ /* 0x008fc4000001009a */
[----:B------:R-:W-:Y:S01]  /*4050*/  FFMA.FTZ R29, R82, R136, R29 ;  /* 0x00000088521d7223 */ /* 0x000fe2000001001d */
[----:B------:R-:W-:-:S03]  /*4060*/  LOP3.LUT R155, R18, 0x1, RZ, 0xc0, !PT ;  /* 0x00000001129b7812 */ /* 0x000fc600078ec0ff */
[----:B--2---:R-:W-:Y:S02]  /*4070*/  FFMA.FTZ R29, R84, R142, R29 ;  /* 0x0000008e541d7223 */ /* 0x004fe4000001001d */
[----:B------:R-:W-:Y:S02]  /*4080*/  FFMA.FTZ R154, R85, R143, R154 ;  /* 0x0000008f559a7223 */ /* 0x000fe4000001009a */
[----:B----4-:R-:W-:Y:S02]  /*4090*/  FFMA.FTZ R29, R86, R146, R29 ;  /* 0x00000092561d7223 */ /* 0x010fe4000001001d */
[----:B------:R-:W-:-:S04]  /*40a0*/  FFMA.FTZ R154, R87, R147, R154 ;  /* 0x00000093579a7223 */ /* 0x000fc8000001009a */
[----:B------:R-:W-:Y:S01]  /*40b0*/  FADD.FTZ R158, R29, R154 ;  /* 0x0000009a1d9e7221 */ /* 0x000fe20000010000 */
[----:B------:R-:W-:Y:S05]  /*40c0*/  BRA.DIV ~URZ, `(.L_x_2857) ;  /* 0x00002bb27f007947 */ /* 0x000fea000b800000 */
[----:B------:R0:W1:Y:S02]  /*40d0*/  SHFL.BFLY PT, R29, R158, 0x1, 0x1f ;  /* 0x0c201f009e1d7f89 */ /* 0x00006400000e0000 */
.L_x_2899:
        /* <DEDUP_REMOVED lines=14> */
[----:B------:R-:W2:Y:S04]  /*41c0*/  @P2 LDG.E R153, [R152.64] ;  /* 0x0000002498992981 */ /* 0x000ea8000c1e1900 */
[----:B------:R-:W3:Y:S01]  /*41d0*/  @P0 LDG.E R148, [R148.64] ;  /* 0x0000002494940981 */ /* 0x000ee2000c1e1900 */
[----:B------:R-:W-:-:S04]  /*41e0*/  @P0 ISETP.GE.AND P3, PT, R156, R25, PT ;  /* 0x000000199c00020c */ /* 0x000fc80003f66270 */
[----:B-----5:R-:W-:-:S04]  /*41f0*/  @P0 SEL R154, R28, RZ, !P3 ;  /* 0x000000ff1c9a0207 */ /* 0x020fc80005800000 */
[----:B------:R-:W-:Y:S01]  /*4200*/  @P0 IADD3 R155, R154, R156, -R17 ;  /* 0x0000009c9a9b0210 */ /* 0x000fe20007ffe811 */
[----:B------:R-:W-:Y:S02]  /*4210*/  FMUL.FTZ R154, R29, c[0x0][0x1f0] ;  /* 0x00007c001d9a7a20 */ /* 0x000fe40000410000 */
[----:B------:R-:W-:-:S03]  /*4220*/  IMAD.IADD R29, R156, 0x1, -R26 ;  /* 0x000000019c1d7824 */ /* 0x000fc600078e0a1a */
[----:B------:R-:W3:Y:S01]  /*4230*/  @P0 I2F R155, R155 ;  /* 0x0000009b009b0306 */ /* 0x000ee20000201400 */
[----:B--2---:R-:W-:-:S04]  /*4240*/  @P2 FADD.FTZ R154, R154, R153 ;  /* 0x000000999a9a2221 */ /* 0x004fc80000010000 */
[----:B---3--:R-:W-:-:S05]  /*4250*/  @P0 FFMA.FTZ R154, R155, R148, R154 ;  /* 0x000000949b9a0223 */ /* 0x008fca000001009a */
[----:B------:R1:W-:Y:S01]  /*4260*/  STS [R29.X4+0x220], R154 ;  /* 0x0002209a1d007388 */ /* 0x0003e20000004800 */
[----:B------:R-:W-:-:S03]  /*4270*/  @!P1 FMNMX.FTZ R3, R3, R154, !PT ;  /* 0x0000009a03039209 */ /* 0x000fc60007810000 */
.L_x_2859:
[----:B------:R-:W-:Y:S05]  /*4280*/  BSYNC B1 ;  /* 0x0000000000017941 */ /* 0x000fea0003800000 */
.L_x_2858:
[----:B------:R-:W-:-:S04]  /*4290*/  IADD3 R156, R156, 0x40, RZ ;  /* 0x000000409c9c7810 */ /* 0x000fc80007ffe0ff */
[----:B------:R-:W-:-:S13]  /*42a0*/  ISETP.GE.AND P0, PT, R156, R4, PT ;  /* 0x000000049c00720c */ /* 0x000fda0003f06270 */
[----:B01---5:R-:W-:Y:S01]  /*42b0*/  @P0 CALL.REL.NOINC `(.L_x_2856) ;  /* 0x0000001000000944 */ /* 0x023fe20003c00000 */
[----:B------:R-:W-:Y:S05]  /*42c0*/  BRA `(.L_x_2860) ;  /* 0xffffdb8000007947 */ /* 0x000fea000383ffff */
.L_x_2856:
[----:B------:R-:W-:Y:S05]  /*42d0*/  BSYNC B0 ;  /* 0x0000000000007941 */ /* 0x000fea0003800000 */
.L_x_2855:
[----:B------:R-:W-:Y:S05]  /*42e0*/  BRA.DIV ~URZ, `(.L_x_2861) ;  /* 0x00002a027f007947 */ /* 0x000fea000b800000 */
[----:B------:R3:W4:Y:S02]  /*42f0*/  SHFL.BFLY PT, R29, R3, 0x10, 0x1f ;  /* 0x0e001f00031d7f89 */ /* 0x00072400000e0000 */
.L_x_2900:
[----:B----4-:R-:W-:Y:S01]  /*4300*/  FMNMX.FTZ R6, R29, R3, !PT ;  /* 0x000000031d067209 */ /* 0x010fe20007810000 */
[----:B------:R-:W-:Y:S05]  /*4310*/  BRA.DIV ~URZ, `(.L_x_2862) ;  /* 0x00002a427f007947 */ /* 0x000fea000b800000 */
[----:B0--3--:R-:W0:Y:S02]  /*4320*/  SHFL.BFLY PT, R3, R6, 0x8, 0x1f ;  /* 0x0d001f0006037f89 */ /* 0x009e2400000e0000 */
[----:B0-----:R-:W-:-:S05]  /*4330*/  FMNMX.FTZ R3, R6, R3, !PT ;  /* 0x0000000306037209 */ /* 0x001fca0007810000 */
[----:B------:R-:W0:Y:S02]  /*4340*/  SHFL.BFLY PT, R4, R3, 0x4, 0x1f ;  /* 0x0c801f0003047f89 */ /* 0x000e2400000e0000 */
[----:B0-----:R-:W-:-:S05]  /*4350*/  FMNMX.FTZ R4, R3, R4, !PT ;  /* 0x0000000403047209 */ /* 0x001fca0007810000 */
[----:B------:R0:W3:Y:S02]  /*4360*/  SHFL.BFLY PT, R29, R4, 0x2, 0x1f ;  /* 0x0c401f00041d7f89 */ /* 0x0000e400000e0000 */
.L_x_2901:
[----:B------:R-:W-:Y:S01]  /*4370*/  SHF.R.S32.HI R3, RZ, 0x1f, R18 ;  /* 0x0000001fff037819 */ /* 0x000fe20000011412 */
[----:B------:R-:W-:Y:S01]  /*4380*/  WARPSYNC 0xffffffff ;  /* 0xffffffff00007948 */ /* 0x000fe20003800000 */
[----:B---3--:R-:W-:Y:S02]  /*4390*/  FMNMX.FTZ R29, R29, R4, !PT ;  /* 0x000000041d1d7209 */ /* 0x008fe40007810000 */
[----:B------:R-:W-:-:S04]  /*43a0*/  LEA.HI R3, R3, R18, RZ, 0x5 ;  /* 0x0000001203037211 */ /* 0x000fc800078f28ff */
[----:B------:R-:W-:-:S05]  /*43b0*/  LOP3.LUT R7, R3, 0xffffffe0, RZ, 0xc0, !PT ;  /* 0xffffffe003077812 */ /* 0x000fca00078ec0ff */
[----:B------:R-:W-:-:S05]  /*43c0*/  IMAD.IADD R10, R18, 0x1, -R7 ;  /* 0x00000001120a7824 */ /* 0x000fca00078e0a07 */
[----:B------:R-:W-:-:S13]  /*43d0*/  ISETP.NE.AND P0, PT, R10, RZ, PT ;  /* 0x000000ff0a00720c */ /* 0x000fda0003f05270 */
[----:B0-----:R-:W-:-:S05]  /*43e0*/  @!P0 SHF.R.S32.HI R4, RZ, 0x5, R3 ;  /* 0x00000005ff048819 */ /* 0x001fca0000011403 */
[----:B------:R0:W-:Y:S02]  /*43f0*/  @!P0 STS [R4.X4], R29 ;  /* 0x0000001d04008388 */ /* 0x0001e40000004800 */
[----:B------:R-:W-:Y:S01]  /*4400*/  BAR.SYNC.DEFER_BLOCKING 0x0 ;  /* 0x0000000000007b1d */ /* 0x000fe20000010000 */
[----:B------:R-:W-:Y:S01]  /*4410*/  ISETP.GT.AND P0, PT, R10, 0x3, PT ;  /* 0x000000030a00780c */ /* 0x000fe20003f04270 */
[----:B0-----:R-:W-:Y:S01]  /*4420*/  IMAD.MOV.U32 R4, RZ, RZ, -0x800001 ;  /* 0xff7fffffff047424 */ /* 0x001fe200078e00ff */
[----:B------:R-:W-:Y:S01]  /*4430*/  HFMA2.MMA R8, -RZ, RZ, 0, 0 ;  /* 0x00000000ff087435 */ /* 0x000fe200000001ff */
[----:B------:R-:W-:Y:S02]  /*4440*/  IMAD.IADD R11, R26, 0x1, R18 ;  /* 0x000000011a0b7824 */ /* 0x000fe400078e0212 */
[----:B------:R-:W-:Y:S03]  /*4450*/  BSSY B0, `(.L_x_2863) ;  /* 0x0000024000007945 */ /* 0x000fe60003800000 */
[----:B------:R-:W-:-:S05]  /*4460*/  ISETP.GT.AND P1, PT, R11, R17, PT ;  /* 0x000000110b00720c */ /* 0x000fca0003f24270 */
[----:B------:R-:W0:Y:S04]  /*4470*/  @!P0 LDS R4, [R10.X4] ;  /* 0x000000000a048984 */ /* 0x000e280000004800 */
[----:B0-----:R-:W0:Y:S02]  /*4480*/  SHFL.BFLY PT, R7, R4, 0x2, 0x1f ;  /* 0x0c401f0004077f89 */ /* 0x001e2400000e0000 */
[----:B0-----:R-:W-:-:S05]  /*4490*/  FMNMX.FTZ R7, R7, R4, !PT ;  /* 0x0000000407077209 */ /* 0x001fca0007810000 */
[----:B------:R-:W0:Y:S02]  /*44a0*/  SHFL.BFLY PT, R6, R7, 0x1, 0x1f ;  /* 0x0c201f0007067f89 */ /* 0x000e2400000e0000 */
[----:B0-----:R-:W-:-:S05]  /*44b0*/  FMNMX.FTZ R6, R7, R6, !PT ;  /* 0x0000000607067209 */ /* 0x001fca0007810000 */
[----:B------:R0:W3:Y:S01]  /*44c0*/  SHFL.IDX PT, R13, R6, RZ, 0x1f ;  /* 0x00001fff060d7589 */ /* 0x0000e200000e0000 */
[----:B------:R-:W-:Y:S05]  /*44d0*/  @P1 BRA `(.L_x_2864) ;  /* 0x000001b000001947 */ /* 0x000fea0003800000 */
[----:B------:R-:W-:Y:S01]  /*44e0*/  ISETP.NE.U32.AND P0, PT, RZ, c[0x0][0x200], PT ;  /* 0x00008000ff007a0c */ /* 0x000fe20003f05070 */
[----:B------:R-:W-:Y:S02]  /*44f0*/  IMAD.MOV.U32 R8, RZ, RZ, RZ ;  /* 0x000000ffff087224 */ /* 0x000fe400078e00ff */
[----:B------:R-:W-:Y:S01]  /*4500*/  IMAD.MOV.U32 R4, RZ, RZ, R11 ;  /* 0x000000ffff047224 */ /* 0x000fe200078e000b */
[----:B------:R-:W-:-:S07]  /*4510*/  ISETP.NE.AND.EX P0, PT, RZ, c[0x0][0x204], PT, P0 ;  /* 0x00008100ff007a0c */ /* 0x000fce0003f05300 */
.L_x_2868:
        /* <DEDUP_REMOVED lines=13> */
.L_x_2866:
[----:B------:R-:W0:Y:S02]  /*45f0*/  LDS R6, [R12] ;  /* 0x000000000c067984 */ /* 0x000e240000000800 */
[----:B0--3--:R-:W-:-:S04]  /*4600*/  FADD.FTZ R6, -R13, R6 ;  /* 0x000000060d067221 */ /* 0x009fc80000010100 */
[----:B------:R-:W-:-:S04]  /*4610*/  FMUL.FTZ R6, R6, 1.4426950216293334961 ;  /* 0x3fb8aa3b06067820 */ /* 0x000fc80000410000 */
[----:B------:R0:W3:Y:S03]  /*4620*/  MUFU.EX2 R9, R6 ;  /* 0x0000000600097308 */ /* 0x0000e60000000800 */
.L_x_2867:
[----:B------:R-:W-:Y:S05]  /*4630*/  BSYNC B1 ;  /* 0x0000000000017941 */ /* 0x000fea0003800000 */
.L_x_2865:
[----:B---3--:R3:W-:Y:S01]  /*4640*/  STS [R12], R9 ;  /* 0x000000090c007388 */ /* 0x0087e20000000800 */
[----:B------:R-:W-:Y:S01]  /*4650*/  IADD3 R4, R4, 0x80, RZ ;  /* 0x0000008004047810 */ /* 0x000fe20007ffe0ff */
[----:B------:R-:W-:-:S03]  /*4660*/  FADD.FTZ R8, R9, R8 ;  /* 0x0000000809087221 */ /* 0x000fc60000010000 */
[----:B------:R-:W-:-:S13]  /*4670*/  ISETP.GT.AND P2, PT, R4, R17, PT ;  /* 0x000000110400720c */ /* 0x000fda0003f44270 */
[----:B---3--:R-:W-:Y:S05]  /*4680*/  @!P2 BRA `(.L_x_2868) ;  /* 0xfffffe900000a947 */ /* 0x008fea000383ffff */
.L_x_2864:
[----:B------:R-:W-:Y:S05]  /*4690*/  BSYNC B0 ;  /* 0x0000000000007941 */ /* 0x000fea0003800000 */
.L_x_2863:
[----:B------:R-:W4:Y:S01]  /*46a0*/  SHFL.BFLY PT, R7, R8, 0x10, 0x1f ;  /* 0x0e001f0008077f89 */ /* 0x000f2200000e0000 */
[----:B------:R-:W-:-:S04]  /*46b0*/  LOP3.LUT P0, R12, R18, 0x1f, RZ, 0xc0, !PT ;  /* 0x0000001f120c7812 */ /* 0x000fc8000780c0ff */
[----:B------:R-:W-:Y:S01]  /*46c0*/  ISETP.GT.U32.AND P2, PT, R12, 0x3, PT ;  /* 0x000000030c00780c */ /* 0x000fe20003f44070 */
[----:B----4-:R-:W-:-:S08]  /*46d0*/  FADD.FTZ R7, R7, R8 ;  /* 0x0000000807077221 */ /* 0x010fd00000010000 */
[----:B------:R-:W-:Y:S01]  /*46e0*/  @!P0 SHF.R.U32.HI R8, RZ, 0x3, R18 ;  /* 0x00000003ff088819 */ /* 0x000fe20000011612 */
[----:B------:R-:W4:Y:S03]  /*46f0*/  SHFL.BFLY PT, R4, R7, 0x8, 0x1f ;  /* 0x0d001f0007047f89 */ /* 0x000f2600000e0000 */
[----:B------:R-:W-:Y:S01]  /*4700*/  @!P0 LOP3.LUT R8, R8, 0x1ffffffc, RZ, 0xc0, !PT ;  /* 0x1ffffffc08088812 */ /* 0x000fe200078ec0ff */
[----:B----4-:R-:W-:-:S05]  /*4710*/  FADD.FTZ R4, R7, R4 ;  /* 0x0000000407047221 */ /* 0x010fca0000010000 */
[----:B------:R-:W4:Y:S02]  /*4720*/  SHFL.BFLY PT, R9, R4, 0x4, 0x1f ;  /* 0x0c801f0004097f89 */ /* 0x000f2400000e0000 */
[----:B----4-:R-:W-:-:S05]  /*4730*/  FADD.FTZ R9, R4, R9 ;  /* 0x0000000904097221 */ /* 0x010fca0000010000 */
[----:B0-----:R-:W0:Y:S02]  /*4740*/  SHFL.BFLY PT, R6, R9, 0x2, 0x1f ;  /* 0x0c401f0009067f89 */ /* 0x001e2400000e0000 */
[----:B0-----:R-:W-:-:S05]  /*4750*/  FADD.FTZ R6, R9, R6 ;  /* 0x0000000609067221 */ /* 0x001fca0000010000 */
[----:B---3--:R-:W0:Y:S02]  /*4760*/  SHFL.BFLY PT, R13, R6, 0x1, 0x1f ;  /* 0x0c201f00060d7f89 */ /* 0x008e2400000e0000 */
        /* <DEDUP_REMOVED lines=8> */
[----:B------:R0:W3:Y:S01]  /*47f0*/  SHFL.IDX PT, R14, R7, RZ, 0x1f ;  /* 0x00001fff070e7589 */ /* 0x0000e200000e0000 */
[----:B------:R-:W-:Y:S05]  /*4800*/  @P1 BRA.U `(.L_x_2869) ;  /* 0x000001a100001947 */ /* 0x000fea0003800000 */
[----:B------:R-:W4:Y:S01]  /*4810*/  LDC.U8 R4, c[0x0][0x26c] ;  /* 0x00009b00ff047b82 */ /* 0x000f220000000000 */
[----:B------:R-:W-:Y:S01]  /*4820*/  BSSY B0, `(.L_x_2869) ;  /* 0x0000018000007945 */ /* 0x000fe20003800000 */
[----:B----4-:R-:W-:-:S13]  /*4830*/  ISETP.NE.AND P0, PT, R4, RZ, PT ;  /* 0x000000ff0400720c */ /* 0x010fda0003f05270 */
[----:B0-----:R-:W-:-:S04]  /*4840*/  @P0 IMAD.MOV.U32 R7, RZ, RZ, c[0x0][0x268] ;  /* 0x00009a00ff070624 */ /* 0x001fc800078e00ff */
[----:B------:R-:W-:Y:S02]  /*4850*/  @P0 IMAD R4, R22, R7, c[0x0][0x1ec] ;  /* 0x00007b0016040624 */ /* 0x000fe400078e0207 */
[----:B------:R-:W-:Y:S02]  /*4860*/  CS2R R6, SRZ ;  /* 0x0000000000067805 */ /* 0x000fe4000001ff00 */
[----:B------:R-:W-:-:S04]  /*4870*/  @P0 IMAD R9, R4, c[0x0][0x1d4], RZ ;  /* 0x0000750004090a24 */ /* 0x000fc800078e02ff */
[--C-:B------:R-:W-:Y:S01]  /*4880*/  @P0 IMAD.MOV.U32 R6, RZ, RZ, R9.reuse ;  /* 0x000000ffff060224 */ /* 0x100fe200078e0009 */
[----:B------:R-:W-:Y:S01]  /*4890*/  @P0 SHF.R.S32.HI R7, RZ, 0x1f, R9 ;  /* 0x0000001fff070819 */ /* 0x000fe20000011409 */
[----:B------:R-:W-:Y:S05]  /*48a0*/  @P1 BRA `(.L_x_2870) ;  /* 0x000000f000001947 */ /* 0x000fea0003800000 */
[----:B---3--:R-:W-:-:S04]  /*48b0*/  FADD.FTZ R4, R14, 9.9999999747524270788e-07 ;  /* 0x358637bd0e047421 */ /* 0x008fc80000010000 */
[----:B------:R0:W3:Y:S03]  /*48c0*/  MUFU.RCP R14, R4 ;  /* 0x00000004000e7308 */ /* 0x0000e60000001000 */
.L_x_2871:
[C---:B0-----:R-:W-:Y:S01]  /*48d0*/  IMAD.IADD R4, R11.reuse, 0x1, -R26 ;  /* 0x000000010b047824 */ /* 0x041fe200078e0a1a */
[----:B------:R-:W-:-:S04]  /*48e0*/  @P0 IADD3 R12, P1, R11, R6, RZ ;  /* 0x000000060b0c0210 */ /* 0x000fc80007f3e0ff */
[----:B------:R-:W0:Y:S01]  /*48f0*/  LDS R9, [R4.X4+0x220] ;  /* 0x0002200004097984 */ /* 0x000e220000004800 */
[C---:B------:R-:W-:Y:S02]  /*4900*/  @P0 LEA.HI.X.SX32 R13, R11.reuse, R7, 0x1, P1 ;  /* 0x000000070b0d0211 */ /* 0x040fe400008f0eff */
[----:B------:R-:W-:Y:S02]  /*4910*/  @P0 LEA R8, P1, R12, c[0x0][0x260], 0x2 ;  /* 0x000098000c080a11 */ /* 0x000fe400078210ff */
[----:B------:R-:W-:Y:S02]  /*4920*/  LEA R15, R4, 0x220, 0x2 ;  /* 0x00000220040f7811 */ /* 0x000fe400078e10ff */
[----:B------:R-:W-:Y:S01]  /*4930*/  IADD3 R11, R11, 0x80, RZ ;  /* 0x000000800b0b7810 */ /* 0x000fe20007ffe0ff */
[----:B0--3--:R-:W-:Y:S01]  /*4940*/  FMUL.FTZ R20, R9, R14 ;  /* 0x0000000e09147220 */ /* 0x009fe20000410000 */
[----:B------:R-:W-:Y:S02]  /*4950*/  @P0 LEA.HI.X R9, R12, c[0x0][0x264], R13, 0x2, P1 ;  /* 0x000099000c090a11 */ /* 0x000fe400008f140d */
[----:B------:R-:W-:-:S02]  /*4960*/  ISETP.GT.AND P1, PT, R11, R17, PT ;  /* 0x000000110b00720c */ /* 0x000fc40003f24270 */
[----:B------:R0:W-:Y:S04]  /*4970*/  STS [R15], R20 ;  /* 0x000000140f007388 */ /* 0x0001e80000000800 */
[----:B------:R0:W-:Y:S07]  /*4980*/  @P0 STG.E [R8.64], R20 ;  /* 0x0000001408000986 */ /* 0x0001ee000c101924 */
[----:B------:R-:W-:Y:S05]  /*4990*/  @!P1 BRA `(.L_x_2871) ;  /* 0xffffff3000009947 */ /* 0x000fea000383ffff */
.L_x_2870:
[----:B------:R-:W-:Y:S05]  /*49a0*/  BSYNC B0 ;  /* 0x0000000000007941 */ /* 0x000fea0003800000 */
.L_x_2869:
[----:B------:R-:W-:Y:S01]  /*49b0*/  SHF.R.S32.HI R4, RZ, 0x1f, R17 ;  /* 0x0000001fff047819 */ /* 0x000fe20000011411 */
[----:B0--3--:R-:W-:Y:S01]  /*49c0*/  CS2R R14, SRZ ;  /* 0x00000000000e7805 */ /* 0x009fe2000001ff00 */
[----:B------:R-:W-:Y:S01]  /*49d0*/  SHF.R.S32.HI R21, RZ, 0x5, R3 ;  /* 0x00000005ff157819 */ /* 0x000fe20000011403 */
[----:B------:R-:W-:Y:S01]  /*49e0*/  IMAD.SHL.U32 R3, R10, 0x4, RZ ;  /* 0x000000040a037824 */ /* 0x000fe200078e00ff */
[----:B------:R-:W-:Y:S01]  /*49f0*/  LEA.HI R4, R4, R17, RZ, 0x2 ;  /* 0x0000001104047211 */ /* 0x000fe200078f10ff */
[----:B------:R-:W-:Y:S01]  /*4a00*/  CS2R R12, SRZ ;  /* 0x00000000000c7805 */ /* 0x000fe2000001ff00 */
[----:B------:R-:W-:-:S02]  /*4a10*/  ISETP.GT.AND P1, PT, R10, 0x17, PT ;  /* 0x000000170a00780c */ /* 0x000fc40003f24270 */
[----:B------:R-:W-:Y:S02]  /*4a20*/  LOP3.LUT R4, R4, 0xfffffffc, RZ, 0xc0, !PT ;  /* 0xfffffffc04047812 */ /* 0x000fe400078ec0ff */
[----:B------:R-:W-:-:S03]  /*4a30*/  ISETP.EQ.U32.AND P0, PT, RZ, c[0x0][0x190], PT ;  /* 0x00006400ff007a0c */ /* 0x000fc60003f02070 */
[----:B------:R-:W-:-:S05]  /*4a40*/  IMAD.IADD R4, R17, 0x1, -R4 ;  /* 0x0000000111047824 */ /* 0x000fca00078e0a04 */
[----:B------:R-:W-:-:S04]  /*4a50*/  ISETP.NE.OR P2, PT, R21, R4, P1 ;  /* 0x000000041500720c */ /* 0x000fc80000f45670 */
[----:B------:R-:W-:Y:S01]  /*4a60*/  ISETP.EQ.OR.EX P0, PT, RZ, c[0x0][0x194], P2, P0 ;  /* 0x00006500ff007a0c */ /* 0x000fe20001702700 */
[----:B------:R-:W-:-:S12]  /*4a70*/  BSSY B0, `(.L_x_2872) ;  /* 0x0000188000007945 */ /* 0x000fd80003800000 */
[----:B------:R-:W-:Y:S02]  /*4a80*/  @!P0 IMAD.MOV.U32 R7, RZ, RZ, 0x4 ;  /* 0x00000004ff078424 */ /* 0x000fe400078e00ff */
[----:B------:R-:W-:-:S04]  /*4a90*/  @!P0 IMAD R6, R19, 0x60, R3 ;  /* 0x0000006013068824 */ /* 0x000fc800078e0203 */
[----:B------:R-:W-:Y:S01]  /*4aa0*/  @!P0 IMAD.WIDE R6, R6, R7, c[0x0][0x190] ;  /* 0x0000640006068625 */ /* 0x000fe200078e0207 */
[----:B------:R-:W-:-:S04]  /*4ab0*/  CS2R R10, SRZ ;  /* 0x00000000000a7805 */ /* 0x000fc8000001ff00 */
[----:B------:R0:W5:Y:S01]  /*4ac0*/  @!P0 LDG.E.128 R12, [R6.64] ;  /* 0x00000024060c8981 */ /* 0x000162000c1e1d00 */
[----:B------:R-:W-:Y:S01]  /*4ad0*/  IMAD R20, R22, c[0x0][0x1d4], RZ ;  /* 0x0000750016147a24 */ /* 0x000fe200078e02ff */
[----:B------:R-:W-:Y:S02]  /*4ae0*/  CS2R R8, SRZ ;  /* 0x0000000000087805 */ /* 0x000fe4000001ff00 */
[----:B------:R-:W-:Y:S06]  /*4af0*/  BAR.SYNC.DEFER_BLOCKING 0x0 ;  /* 0x0000000000007b1d */ /* 0x000fec0000010000 */
[----:B------:R-:W-:Y:S05]  /*4b00*/  @P1 BRA `(.L_x_2873) ;  /* 0x000017e000001947 */ /* 0x000fea0003800000 */
[----:B0----5:R-:W-:Y:S01]  /*4b10*/  IMAD.IADD R28, R26, 0x1, R21 ;  /* 0x000000011a1c7824 */ /* 0x021fe200078e0215 */
[----:B------:R-:W-:Y:S01]  /*4b20*/  IMNMX R54, R17, c[0x0][0x1d4], PT ;  /* 0x0000750011367a17 */ /* 0x000fe20003800200 */
[----:B------:R-:W-:Y:S01]  /*4b30*/  IMAD R25, R5, c[0x0][0x1d4], R3 ;  /* 0x0000750005197a24 */ /* 0x000fe200078e0203 */
[----:B------:R-:W-:Y:S01]  /*4b40*/  BSSY B1, `(.L_x_2874) ;  /* 0x0000077000017945 */ /* 0x000fe20003800000 */
[----:B------:R-:W-:Y:S01]  /*4b50*/  CS2R R10, SRZ ;  /* 0x00000000000a7805 */ /* 0x000fe2000001ff00 */
[----:B------:R-:W-:Y:S01]  /*4b60*/  ISETP.GE.AND P0, PT, R28, R54, PT ;  /* 0x000000361c00720c */ /* 0x000fe20003f06270 */
[----:B------:R-:W-:Y:S01]  /*4b70*/  CS2R R8, SRZ ;  /* 0x0000000000087805 */ /* 0x000fe2000001ff00 */
[----:B------:R-:W-:-:S11]  /*4b80*/  SHF.R.S32.HI R27, RZ, 0x1f, R25 ;  /* 0x0000001fff1b7819 */ /* 0x000fd60000011419 */
[----:B------:R-:W-:Y:S05]  /*4b90*/  @P0 BRA `(.L_x_2875) ;  /* 0x0000071000000947 */ /* 0x000fea0003800000 */
[----:B------:R-:W-:Y:S01]  /*4ba0*/  IADD3 R4, -R26, -0x2, -R21 ;  /* 0xfffffffe1a047810 */ /* 0x000fe20007ffe915 */
[----:B------:R-:W-:Y:S01]  /*4bb0*/  BSSY B2, `(.L_x_2876) ;  /* 0x0000026000027945 */ /* 0x000fe20003800000 */
[----:B------:R-:W-:Y:S01]  /*4bc0*/  LOP3.LUT R5, RZ, R54, RZ, 0x33, !PT ;  /* 0x00000036ff057212 */ /* 0x000fe200078e33ff */
[----:B------:R-:W-:Y:S01]  /*4bd0*/  IMAD.MOV.U32 R47, RZ, RZ, R28 ;  /* 0x000000ffff2f7224 */ /* 0x000fe200078e001c */
[----:B------:R-:W-:Y:S01]  /*4be0*/  CS2R R8, SRZ ;  /* 0x0000000000087805 */ /* 0x000fe2000001ff00 */
[----:B------:R-:W-:Y:S01]  /*4bf0*/  CS2R R10, SRZ ;  /* 0x00000000000a7805 */ /* 0x000fe2000001ff00 */
[----:B------:R-:W-:-:S04]  /*4c00*/  IADD3 R5, R4, -R5, RZ ;  /* 0x8000000504057210 */ /* 0x000fc80007ffe0ff */
[C---:B------:R-:W-:Y:S02]  /*4c10*/  LEA.HI R4, R5.reuse, 0x1, RZ, 0x1e ;  /* 0x0000000105047811 */ /* 0x040fe400078ff0ff */
[----:B------:R-:W-:Y:S02]  /*4c20*/  ISETP.GE.U32.AND P0, PT, R5, 0xc, PT ;  /* 0x0000000c0500780c */ /* 0x000fe40003f06070 */
[----:B------:R-:W-:-:S13]  /*4c30*/  LOP3.LUT P3, R4, R4, 0x3, RZ, 0xc0, !PT ;  /* 0x0000000304047812 */ /* 0x000fda000786c0ff */
[----:B------:R-:W-:Y:S05]  /*4c40*/  @!P3 BRA `(.L_x_2877) ;  /* 0x000001c00000b947 */ /* 0x000fea0003800000 */
[----:B------:R-:W-:Y:S02]  /*4c50*/  IMAD.MOV.U32 R29, RZ, RZ, R4 ;  /* 0x000000ffff1d7224 */ /* 0x000fe400078e0004 */
[----:B--2---:R-:W-:Y:S02]  /*4c60*/  IMAD R37, R2, c[0x0][0x1d4], RZ ;  /* 0x0000750002257a24 */ /* 0x004fe400078e02ff */
[----:B------:R-:W-:Y:S02]  /*4c70*/  IMAD.MOV.U32 R47, RZ, RZ, R28 ;  /* 0x000000ffff2f7224 */ /* 0x000fe400078e001c */
[----:B------:R-:W-:-:S03]  /*4c80*/  IMAD.MOV.U32 R8, RZ, RZ, RZ ;  /* 0x000000ffff087224 */ /* 0x000fc600078e00ff */
.L_x_2878:
[----:B------:R-:W-:Y:S02]  /*4c90*/  SHF.R.S32.HI R4, RZ, 0x1f, R47 ;  /* 0x0000001fff047819 */ /* 0x000fe4000001142f */
[----:B------:R-:W-:-:S04]  /*4ca0*/  IADD3 R5, P3, R37, R47, RZ ;  /* 0x0000002f25057210 */ /* 0x000fc80007f7e0ff */
[----:B------:R-:W-:Y:S02]  /*4cb0*/  LEA.HI.X.SX32 R6, R37, R4, 0x1, P3 ;  /* 0x0000000425067211 */ /* 0x000fe400018f0eff */
[----:B------:R-:W-:-:S04]  /*4cc0*/  LEA R4, P3, R5, c[0x0][0x1a8], 0x2 ;  /* 0x00006a0005047a11 */ /* 0x000fc800078610ff */
[----:B------:R-:W-:-:S05]  /*4cd0*/  LEA.HI.X R5, R5, c[0x0][0x1ac], R6, 0x2, P3 ;  /* 0x00006b0005057a11 */ /* 0x000fca00018f1406 */
[----:B------:R-:W2:Y:S01]  /*4ce0*/  LDG.E R4, [R4.64] ;  /* 0x0000002404047981 */ /* 0x000ea2000c1e1900 */
[----:B------:R-:W-:-:S06]  /*4cf0*/  IMAD.IADD R36, R47, 0x1, -R26 ;  /* 0x000000012f247824 */ /* 0x000fcc00078e0a1a */
[----:B------:R-:W0:Y:S01]  /*4d00*/  LDS R36, [R36.X4+0x220] ;  /* 0x0002200024247984 */ /* 0x000e220000004800 */
[----:B--2---:R-:W-:-:S04]  /*4d10*/  IMAD R6, R4, c[0x0][0x1d8], RZ ;  /* 0x0000760004067a24 */ /* 0x004fc800078e02ff */
[----:B------:R-:W-:-:S04]  /*4d20*/  IMAD R6, R6, c[0x0][0x1d4], R47 ;  /* 0x0000750006067a24 */ /* 0x000fc800078e022f */
[----:B------:R-:W-:-:S05]  /*4d30*/  IMAD R6, R6, 0x60, RZ ;  /* 0x0000006006067824 */ /* 0x000fca00078e02ff */
[----:B------:R-:W-:-:S04]  /*4d40*/  IADD3 R7, P3, R25, R6, RZ ;  /* 0x0000000619077210 */ /* 0x000fc80007f7e0ff */
[----:B-1----:R-:W-:Y:S02]  /*4d50*/  LEA.HI.X.SX32 R32, R6, R27, 0x1, P3 ;  /* 0x0000001b06207211 */ /* 0x002fe400018f0eff */
[----:B------:R-:W-:-:S04]  /*4d60*/  LEA R6, P3, R7, c[0x0][0x1a0], 0x2 ;  /* 0x0000680007067a11 */ /* 0x000fc800078610ff */
[----:B------:R-:W-:-:S05]  /*4d70*/  LEA.HI.X R7, R7, c[0x0][0x1a4], R32, 0x2, P3 ;  /* 0x0000690007077a11 */ /* 0x000fca00018f1420 */
[----:B------:R-:W0:Y:S01]  /*4d80*/  LDG.E.128 R32, [R6.64] ;  /* 0x0000002406207981 */ /* 0x000e22000c1e1d00 */
[----:B------:R-:W-:Y:S02]  /*4d90*/  IADD3 R29, R29, -0x1, RZ ;  /* 0xffffffff1d1d7810 */ /* 0x000fe40007ffe0ff */
[----:B------:R-:W-:Y:S02]  /*4da0*/  IADD3 R47, R47, 0x4, RZ ;  /* 0x000000042f2f7810 */ /* 0x000fe40007ffe0ff */
[----:B------:R-:W-:Y:S01]  /*4db0*/  ISETP.NE.AND P3, PT, R29, RZ, PT ;  /* 0x000000ff1d00720c */ /* 0x000fe20003f65270 */
[-C--:B0-----:R-:W-:Y:S02]  /*4dc0*/  FFMA.FTZ R8, R32, R36.reuse, R8 ;  /* 0x0000002420087223 */ /* 0x081fe40000010008 */
[-C--:B------:R-:W-:Y:S02]  /*4dd0*/  FFMA.FTZ R9, R33, R36.reuse, R9 ;  /* 0x0000002421097223 */ /* 0x080fe40000010009 */
[----:B------:R-:W-:-:S02]  /*4de0*/  FFMA.FTZ R10, R34, R36, R10 ;  /* 0x00000024220a7223 */ /* 0x000fc4000001000a */
[----:B------:R-:W-:-:S06]  /*4df0*/  FFMA.FTZ R11, R35, R36, R11 ;  /* 0x00000024230b7223 */ /* 0x000fcc000001000b */
[----:B------:R-:W-:Y:S05]  /*4e00*/  @P3 BRA `(.L_x_2878) ;  /* 0xfffffe8000003947 */ /* 0x000fea000383ffff */
.L_x_2877:
[----:B------:R-:W-:Y:S05]  /*4e10*/  BSYNC B2 ;  /* 0x0000000000027941 */ /* 0x000fea0003800000 */
.L_x_2876:
[----:B------:R-:W-:Y:S05]  /*4e20*/  @!P0 BRA `(.L_x_2875) ;  /* 0x0000048000008947 */ /* 0x000fea0003800000 */
[----:B------:R-:W-:Y:S01]  /*4e30*/  IMAD R6, R2, c[0x0][0x1d4], RZ ;  /* 0x0000750002067a24 */ /* 0x000fe200078e02ff */
[C---:B------:R-:W-:Y:S01]  /*4e40*/  LEA R5, R47.reuse, 0x20, 0x2 ;  /* 0x000000202f057811 */ /* 0x040fe200078e10ff */
[----:B------:R-:W-:Y:S01]  /*4e50*/  IMAD.MOV.U32 R7, RZ, RZ, c[0x0][0x1d4] ;  /* 0x00007500ff077624 */ /* 0x000fe200078e00ff */
[----:B------:R-:W-:Y:S01]  /*4e60*/  SHF.R.S32.HI R4, RZ, 0x1f, R47 ;  /* 0x0000001fff047819 */ /* 0x000fe2000001142f */
[----:B------:R-:W-:Y:S01]  /*4e70*/  IMAD R46, R47, 0x60, RZ ;  /* 0x000000602f2e7824 */ /* 0x000fe200078e02ff */
[----:B------:R-:W-:Y:S01]  /*4e80*/  IADD3 R53, P0, R6, R47, RZ ;  /* 0x0000002f06357210 */ /* 0x000fe20007f1e0ff */
[----:B------:R-:W-:-:S03]  /*4e90*/  IMAD R5, R26, -0x4, R5 ;  /* 0xfffffffc1a057824 */ /* 0x000fc600078e0205 */
[----:B------:R-:W-:Y:S01]  /*4ea0*/  LEA.HI.X.SX32 R6, R6, R4, 0x1, P0 ;  /* 0x0000000406067211 */ /* 0x000fe200000f0eff */
[----:B------:R-:W-:Y:S01]  /*4eb0*/  IMAD R4, R7, c[0x0][0x1d8], RZ ;  /* 0x0000760007047a24 */ /* 0x000fe200078e02ff */
[----:B------:R-:W-:Y:S02]  /*4ec0*/  LEA R44, P0, R53, c[0x0][0x1a8], 0x2 ;  /* 0x00006a00352c7a11 */ /* 0x000fe400078010ff */
[----:B------:R-:W-:Y:S01]  /*4ed0*/  IADD3 R48, R5, 0x220, RZ ;  /* 0x0000022005307810 */ /* 0x000fe20007ffe0ff */
[----:B------:R-:W-:Y:S01]  /*4ee0*/  IMAD R29, R4, 0x60, RZ ;  /* 0x00000060041d7824 */ /* 0x000fe200078e02ff */
[----:B------:R-:W-:-:S05]  /*4ef0*/  LEA.HI.X R53, R53, c[0x0][0x1ac], R6, 0x2, P0 ;  /* 0x00006b0035357a11 */ /* 0x000fca00000f1406 */
.L_x_2879:
[----:B------:R-:W-:Y:S01]  /*4f00*/  IMAD.MOV.U32 R45, RZ, RZ, R53 ;  /* 0x000000ffff2d7224 */ /* 0x000fe200078e0035 */
[----:B------:R-:W0:Y:S04]  /*4f10*/  LDS R49, [R48+-0x20] ;  /* 0xffffe00030317984 */ /* 0x000e280000000800 */
[----:B------:R-:W3:Y:S04]  /*4f20*/  LDG.E R4, [R44.64] ;  /* 0x000000242c047981 */ /* 0x000ee8000c1e1900 */
[----:B------:R-:W4:Y:S04]  /*4f30*/  LDG.E R5, [R44.64+0x10] ;  /* 0x000010242c057981 */ /* 0x000f28000c1e1900 */
[----:B------:R-:W5:Y:S04]  /*4f40*/  LDG.E R6, [R44.64+0x20] ;  /* 0x000020242c067981 */ /* 0x000f68000c1e1900 */
[----:B-12---:R-:W2:Y:S04]  /*4f50*/  LDG.E R32, [R44.64+0x30] ;  /* 0x000030242c207981 */ /* 0x006ea8000c1e1900 */
[----:B------:R-:W1:Y:S04]  /*4f60*/  LDS R50, [R48+-0x10] ;  /* 0xfffff00030327984 */ /* 0x000e680000000800 */
[----:B------:R-:W0:Y:S04]  /*4f70*/  LDS R51, [R48] ;  /* 0x0000000030337984 */ /* 0x000e280000000800 */
[----:B------:R0:W0:Y:S01]  /*4f80*/  LDS R52, [R48+0x10] ;  /* 0x0000100030347984 */ /* 0x0000220000000800 */
[----:B---3--:R-:W-:-:S02]  /*4f90*/  IMAD R4, R29, R4, R46 ;  /* 0x000000041d047224 */ /* 0x008fc400078e022e */
[----:B----4-:R-:W-:-:S03]  /*4fa0*/  IMAD R5, R29, R5, R46 ;  /* 0x000000051d057224 */ /* 0x010fc600078e022e */
[----:B------:R-:W-:Y:S01]  /*4fb0*/  IADD3 R33, P0, R25, R4, RZ ;  /* 0x0000000419217210 */ /* 0x000fe20007f1e0ff */
[--C-:B-----5:R-:W-:Y:S01]  /*4fc0*/  IMAD R7, R29, R6, R46.reuse ;  /* 0x000000061d077224 */ /* 0x120fe200078e022e */
[----:B------:R-:W-:Y:S02]  /*4fd0*/  IADD3 R6, R5, 0x180, RZ ;  /* 0x0000018005067810 */ /* 0x000fe40007ffe0ff */
[----:B------:R-:W-:Y:S01]  /*4fe0*/  LEA.HI.X.SX32 R34, R4, R27, 0x1, P0 ;  /* 0x0000001b04227211 */ /* 0x000fe200000f0eff */
[----:B--2---:R-:W-:Y:S01]  /*4ff0*/  IMAD R32, R29, R32, R46 ;  /* 0x000000201d207224 */ /* 0x004fe200078e022e */
[----:B------:R-:W-:Y:S02]  /*5000*/  LEA R40, P0, R33, c[0x0][0x1a0], 0x2 ;  /* 0x0000680021287a11 */ /* 0x000fe400078010ff */
[----:B------:R-:W-:Y:S02]  /*5010*/  IADD3 R4, R7, 0x300, RZ ;  /* 0x0000030007047810 */ /* 0x000fe40007ffe0ff */
[----:B------:R-:W-:-:S02]  /*5020*/  IADD3 R7, P3, R25, R6, RZ ;  /* 0x0000000619077210 */ /* 0x000fc40007f7e0ff */
[----:B------:R-:W-:Y:S02]  /*5030*/  LEA.HI.X R41, R33, c[0x0][0x1a4], R34, 0x2, P0 ;  /* 0x0000690021297a11 */ /* 0x000fe400000f1422 */
[----:B------:R-:W-:Y:S02]  /*5040*/  IADD3 R5, P4, R25, R4, RZ ;  /* 0x0000000419057210 */ /* 0x000fe40007f9e0ff */
[-C--:B------:R-:W-:Y:S02]  /*5050*/  LEA.HI.X.SX32 R6, R6, R27.reuse, 0x1, P3 ;  /* 0x0000001b06067211 */ /* 0x080fe400018f0eff */
[----:B------:R-:W-:Y:S01]  /*5060*/  LEA R36, P0, R7, c[0x0][0x1a0], 0x2 ;  /* 0x0000680007247a11 */ /* 0x000fe200078010ff */
[----:B------:R-:W2:Y:S01]  /*5070*/  LDG.E.128 R40, [R40.64] ;  /* 0x0000002428287981 */ /* 0x000ea2000c1e1d00 */
[----:B------:R-:W-:Y:S02]  /*5080*/  IADD3 R32, R32, 0x480, RZ ;  /* 0x0000048020207810 */ /* 0x000fe40007ffe0ff */
[----:B------:R-:W-:-:S02]  /*5090*/  LEA.HI.X.SX32 R34, R4, R27, 0x1, P4 ;  /* 0x0000001b04227211 */ /* 0x000fc400020f0eff */
[----:B------:R-:W-:Y:S02]  /*50a0*/  LEA.HI.X R37, R7, c[0x0][0x1a4], R6, 0x2, P0 ;  /* 0x0000690007257a11 */ /* 0x000fe400000f1406 */
[----:B------:R-:W-:Y:S02]  /*50b0*/  LEA R4, P3, R5, c[0x0][0x1a0], 0x2 ;  /* 0x0000680005047a11 */ /* 0x000fe400078610ff */
[----:B------:R-:W-:Y:S02]  /*50c0*/  IADD3 R6, P0, R25, R32, RZ ;  /* 0x0000002019067210 */ /* 0x000fe40007f1e0ff */
[----:B------:R-:W-:Y:S01]  /*50d0*/  LEA.HI.X R5, R5, c[0x0][0x1a4], R34, 0x2, P3 ;  /* 0x0000690005057a11 */ /* 0x000fe200018f1422 */
[----:B------:R-:W1:Y:S01]  /*50e0*/  LDG.E.128 R36, [R36.64] ;  /* 0x0000002424247981 */ /* 0x000e62000c1e1d00 */
[----:B------:R-:W-:Y:S02]  /*50f0*/  LEA.HI.X.SX32 R7, R32, R27, 0x1, P0 ;  /* 0x0000001b20077211 */ /* 0x000fe400000f0eff */
[----:B------:R-:W-:-:S04]  /*5100*/  LEA R32, P0, R6, c[0x0][0x1a0], 0x2 ;  /* 0x0000680006207a11 */ /* 0x000fc800078010ff */
[----:B------:R-:W-:Y:S02]  /*5110*/  LEA.HI.X R33, R6, c[0x0][0x1a4], R7, 0x2, P0 ;  /* 0x0000690006217a11 */ /* 0x000fe400000f1407 */
[----:B------:R-:W3:Y:S04]  /*5120*/  LDG.E.128 R4, [R4.64] ;  /* 0x0000002404047981 */ /* 0x000ee8000c1e1d00 */
[----:B------:R-:W4:Y:S01]  /*5130*/  LDG.E.128 R32, [R32.64] ;  /* 0x0000002420207981 */ /* 0x000f22000c1e1d00 */
[----:B------:R-:W-:Y:S02]  /*5140*/  IADD3 R44, P0, R44, 0x40, RZ ;  /* 0x000000402c2c7810 */ /* 0x000fe40007f1e0ff */
[----:B------:R-:W-:-:S03]  /*5150*/  IADD3 R47, R47, 0x10, RZ ;  /* 0x000000102f2f7810 */ /* 0x000fc60007ffe0ff */
[----:B------:R-:W-:Y:S01]  /*5160*/  IMAD.X R53, RZ, RZ, R45, P0 ;  /* 0x000000ffff357224 */ /* 0x000fe200000e062d */
[----:B------:R-:W-:Y:S02]  /*5170*/  ISETP.GE.AND P0, PT, R47, R54, PT ;  /* 0x000000362f00720c */ /* 0x000fe40003f06270 */
[----:B0-----:R-:W-:Y:S02]  /*5180*/  IADD3 R48, R48, 0x40, RZ ;  /* 0x0000004030307810 */ /* 0x001fe40007ffe0ff */
[----:B------:R-:W-:Y:S01]  /*5190*/  IADD3 R46, R46, 0x600, RZ ;  /* 0x000006002e2e7810 */ /* 0x000fe20007ffe0ff */
[-C--:B--2---:R-:W-:Y:S02]  /*51a0*/  FFMA.FTZ R45, R40, R49.reuse, R8 ;  /* 0x00000031282d7223 */ /* 0x084fe40000010008 */
[-C--:B------:R-:W-:Y:S02]  /*51b0*/  FFMA.FTZ R8, R41, R49.reuse, R9 ;  /* 0x0000003129087223 */ /* 0x080fe40000010009 */
[----:B------:R-:W-:-:S02]  /*51c0*/  FFMA.FTZ R9, R42, R49, R10 ;  /* 0x000000312a097223 */ /* 0x000fc4000001000a */
[----:B------:R-:W-:Y:S02]  /*51d0*/  FFMA.FTZ R10, R43, R49, R11 ;  /* 0x000000312b0a7223 */ /* 0x000fe4000001000b */
[-C--:B-1----:R-:W-:Y:S02]  /*51e0*/  FFMA.FTZ R45, R36, R50.reuse, R45 ;  /* 0x00000032242d7223 */ /* 0x082fe4000001002d */
[-C--:B------:R-:W-:Y:S02]  /*51f0*/  FFMA.FTZ R8, R37, R50.reuse, R8 ;  /* 0x0000003225087223 */ /* 0x080fe40000010008 */
[-C--:B------:R-:W-:Y:S02]  /*5200*/  FFMA.FTZ R9, R38, R50.reuse, R9 ;  /* 0x0000003226097223 */ /* 0x080fe40000010009 */
[----:B------:R-:W-:Y:S02]  /*5210*/  FFMA.FTZ R10, R39, R50, R10 ;  /* 0x00000032270a7223 */ /* 0x000fe4000001000a */
[----:B---3--:R-:W-:-:S02]  /*5220*/  FFMA.FTZ R45, R4, R51, R45 ;  /* 0x00000033042d7223 */ /* 0x008fc4000001002d */
[-C--:B------:R-:W-:Y:S02]  /*5230*/  FFMA.FTZ R4, R5, R51.reuse, R8 ;  /* 0x0000003305047223 */ /* 0x080fe40000010008 */
[-C--:B------:R-:W-:Y:S02]  /*5240*/  FFMA.FTZ R5, R6, R51.reuse, R9 ;  /* 0x0000003306057223 */ /* 0x080fe40000010009 */
[----:B------:R-:W-:Y:S02]  /*5250*/  FFMA.FTZ R6, R7, R51, R10 ;  /* 0x0000003307067223 */ /* 0x000fe4000001000a */
[-C--:B----4-:R-:W-:Y:S02]  /*5260*/  FFMA.FTZ R8, R32, R52.reuse, R45 ;  /* 0x0000003420087223 */ /* 0x090fe4000001002d */
[-C--:B------:R-:W-:Y:S02]  /*5270*/  FFMA.FTZ R9, R33, R52.reuse, R4 ;  /* 0x0000003421097223 */ /* 0x080fe40000010004 */
[----:B------:R-:W-:-:S02]  /*5280*/  FFMA.FTZ R10, R34, R52, R5 ;  /* 0x00000034220a7223 */ /* 0x000fc40000010005 */
[----:B------:R-:W-:Y:S01]  /*5290*/  FFMA.FTZ R11, R35, R52, R6 ;  /* 0x00000034230b7223 */ /* 0x000fe20000010006 */
[----:B------:R-:W-:Y:S05]  /*52a0*/  @!P0 BRA `(.L_x_2879) ;  /* 0xfffffc5000008947 */ /* 0x000fea000383ffff */
.L_x_2875:
[----:B------:R-:W-:Y:S05]  /*52b0*/  BSYNC B1 ;  /* 0x0000000000017941 */ /* 0x000fea0003800000 */
.L_x_2874:
[----:B------:R-:W-:-:S13]  /*52c0*/  ISETP.GE.AND P0, PT, R28, R17, PT ;  /* 0x000000111c00720c */ /* 0x000fda0003f06270 */
[----:B------:R-:W-:Y:S05]  /*52d0*/  @P0 BRA `(.L_x_2873) ;  /* 0x0000101000000947 */ /* 0x000fea0003800000 */
[----:B------:R-:W-:Y:S01]  /*52e0*/  LOP3.LUT R4, RZ, R21, RZ, 0x33, !PT ;  /* 0x00000015ff047212 */ /* 0x000fe200078e33ff */
[----:B------:R-:W-:Y:S03]  /*52f0*/  BSSY B1, `(.L_x_2880) ;  /* 0x000003b000017945 */ /* 0x000fe60003800000 */
[----:B-1----:R-:W-:-:S04]  /*5300*/  IADD3 R35, -R26, R17, R4 ;  /* 0x000000111a237210 */ /* 0x002fc80007ffe104 */
[----:B------:R-:W-:-:S04]  /*5310*/  LEA.HI R4, R35, 0x1, RZ, 0x1e ;  /* 0x0000000123047811 */ /* 0x000fc800078ff0ff */
[----:B------:R-:W-:-:S13]  /*5320*/  LOP3.LUT P0, R4, R4, 0x3, RZ, 0xc0, !PT ;  /* 0x0000000304047812 */ /* 0x000fda000780c0ff */
[----:B------:R-:W-:Y:S05]  /*5330*/  @!P0 BRA `(.L_x_2881) ;  /* 0x0000036000008947 */ /* 0x000fea0003800000 */
[----:B------:R-:W-:Y:S01]  /*5340*/  IMAD.MOV.U32 R29, RZ, RZ, R4 ;  /* 0x000000ffff1d7224 */ /* 0x000fe200078e0004 */
[----:B------:R-:W-:Y:S02]  /*5350*/  LEA R32, R21, 0x220, 0x2 ;  /* 0x0000022015207811 */ /* 0x000fe400078e10ff */
.L_x_2884:
[----:B------:R-:W-:Y:S01]  /*5360*/  ISETP.GE.AND P3, PT, R28, c[0x0][0x1d4], PT ;  /* 0x000075001c007a0c */ /* 0x000fe20003f66270 */
[----:B------:R-:W-:Y:S01]  /*5370*/  BSSY B2, `(.L_x_2882) ;  /* 0x000002f000027945 */ /* 0x000fe20003800000 */
[----:B------:R-:W-:-:S04]  /*5380*/  IADD3 R29, R29, -0x1, RZ ;  /* 0xffffffff1d1d7810 */ /* 0x000fc80007ffe0ff */
[----:B------:R-:W-:-:S07]  /*5390*/  ISETP.NE.AND P0, PT, R29, RZ, PT ;  /* 0x000000ff1d00720c */ /* 0x000fce0003f05270 */
[----:B--2---:R-:W-:Y:S05]  /*53a0*/  @!P3 BRA `(.L_x_2883) ;  /* 0x000002b00000b947 */ /* 0x004fea0003800000 */
[----:B------:R-:W-:Y:S02]  /*53b0*/  IABS R7, c[0x0][0x1d4] ;  /* 0x0000750000077a13 */ /* 0x000fe40000000000 */
[----:B------:R-:W-:Y:S02]  /*53c0*/  IABS R34, R28 ;  /* 0x0000001c00227213 */ /* 0x000fe40000000000 */
[----:B------:R-:W0:Y:S01]  /*53d0*/  I2F.RP R6, R7 ;  /* 0x0000000700067306 */ /* 0x000e220000209400 */
[----:B------:R-:W-:Y:S02]  /*53e0*/  ISETP.GE.AND P4, PT, R28, RZ, PT ;  /* 0x000000ff1c00720c */ /* 0x000fe40003f86270 */
[----:B------:R-:W-:-:S05]  /*53f0*/  ISETP.NE.AND P5, PT, RZ, c[0x0][0x1d4], PT ;  /* 0x00007500ff007a0c */ /* 0x000fca0003fa5270 */
[----:B0-----:R-:W0:Y:S02]  /*5400*/  MUFU.RCP R6, R6 ;  /* 0x0000000600067308 */ /* 0x001e240000001000 */
[----:B0-----:R-:W-:-:S06]  /*5410*/  IADD3 R33, R6, 0xffffffe, RZ ;  /* 0x0ffffffe06217810 */ /* 0x001fcc0007ffe0ff */
[----:B------:R0:W1:Y:S02]  /*5420*/  F2I.FTZ.U32.TRUNC.NTZ R5, R33 ;  /* 0x0000002100057305 */ /* 0x000064000021f000 */
[----:B0-----:R-:W0:Y:S01]  /*5430*/  LDS R33, [R32] ;  /* 0x0000000020217984 */ /* 0x001e220000000800 */
[----:B-1----:R-:W-:-:S04]  /*5440*/  IMAD.MOV R4, RZ, RZ, -R5 ;  /* 0x000000ffff047224 */ /* 0x002fc800078e0a05 */
[----:B--2---:R-:W-:Y:S02]  /*5450*/  IMAD R37, R4, R7, RZ ;  /* 0x0000000704257224 */ /* 0x004fe400078e02ff */
[----:B------:R-:W-:-:S04]  /*5460*/  IMAD.MOV.U32 R4, RZ, RZ, RZ ;  /* 0x000000ffff047224 */ /* 0x000fc800078e00ff */
[----:B------:R-:W-:Y:S01]  /*5470*/  IMAD.HI.U32 R4, R5, R37, R4 ;  /* 0x0000002505047227 */ /* 0x000fe200078e0004 */
[----:B------:R-:W-:-:S05]  /*5480*/  MOV R5, R34 ;  /* 0x0000002200057202 */ /* 0x000fca0000000f00 */
        /* <DEDUP_REMOVED lines=24> */
[----:B------:R-:W0:Y:S02]  /*5610*/  LDG.E.128 R36, [R6.64] ;  /* 0x0000002406247981 */ /* 0x000e24000c1e1d00 */
[-C--:B0-----:R-:W-:Y:S02]  /*5620*/  FFMA.FTZ R8, R36, R33.reuse, R8 ;  /* 0x0000002124087223 */ /* 0x081fe40000010008 */
[-C--:B------:R-:W-:Y:S02]  /*5630*/  FFMA.FTZ R9, R37, R33.reuse, R9 ;  /* 0x0000002125097223 */ /* 0x080fe40000010009 */
[-C--:B------:R-:W-:Y:S02]  /*5640*/  FFMA.FTZ R10, R38, R33.reuse, R10 ;  /* 0x00000021260a7223 */ /* 0x080fe4000001000a */
[----:B------:R-:W-:Y:S02]  /*5650*/  FFMA.FTZ R11, R39, R33, R11 ;  /* 0x00000021270b7223 */ /* 0x000fe4000001000b */
.L_x_2883:
[----:B------:R-:W-:Y:S05]  /*5660*/  BSYNC B2 ;  /* 0x0000000000027941 */ /* 0x000fea0003800000 */
.L_x_2882:
[----:B------:R-:W-:Y:S02]  /*5670*/  IADD3 R28, R28, 0x4, RZ ;  /* 0x000000041c1c7810 */ /* 0x000fe40007ffe0ff */
[----:B------:R-:W-:Y:S01]  /*5680*/  IADD3 R32, R32, 0x10, RZ ;  /* 0x0000001020207810 */ /* 0x000fe20007ffe0ff */
[----:B------:R-:W-:Y:S05]  /*5690*/  @P0 BRA `(.L_x_2884) ;  /* 0xfffffcc000000947 */ /* 0x000fea000383ffff */
.L_x_2881:
[----:B------:R-:W-:Y:S05]  /*56a0*/  BSYNC B1 ;  /* 0x0000000000017941 */ /* 0x000fea0003800000 */
.L_x_2880:
[----:B------:R-:W-:-:S13]  /*56b0*/  ISETP.GE.U32.AND P0, PT, R35, 0xc, PT ;  /* 0x0000000c2300780c */ /* 0x000fda0003f06070 */
[----:B------:R-:W-:Y:S05]  /*56c0*/  @!P0 BRA `(.L_x_2873) ;  /* 0x00000c2000008947 */ /* 0x000fea0003800000 */
[----:B------:R-:W-:-:S05]  /*56d0*/  LEA R5, R28, 0x20, 0x2 ;  /* 0x000000201c057811 */ /* 0x000fca00078e10ff */
[----:B------:R-:W-:-:S05]  /*56e0*/  IMAD R5, R26, -0x4, R5 ;  /* 0xfffffffc1a057824 */ /* 0x000fca00078e0205 */
[----:B------:R-:W-:Y:S02]  /*56f0*/  IADD3 R4, R5, 0x220, RZ ;  /* 0x0000022005047810 */ /* 0x000fe40007ffe0ff */
.L_x_2893:
[C---:B------:R-:W-:Y:S01]  /*5700*/  ISETP.GE.AND P5, PT, R28.reuse, c[0x0][0x1d4], PT ;  /* 0x000075001c007a0c */ /* 0x040fe20003fa6270 */
[----:B------:R-:W-:Y:S01]  /*5710*/  BSSY B1, `(.L_x_2885) ;  /* 0x0000032000017945 */ /* 0x000fe20003800000 */
[C---:B--2---:R-:W-:Y:S02]  /*5720*/  IADD3 R36, R28.reuse, 0x4, RZ ;  /* 0x000000041c247810 */ /* 0x044fe40007ffe0ff */
[C---:B------:R-:W-:Y:S02]  /*5730*/  IADD3 R37, R28.reuse, 0x8, RZ ;  /* 0x000000081c257810 */ /* 0x040fe40007ffe0ff */
[----:B------:R-:W-:Y:S02]  /*5740*/  IADD3 R38, R28, 0xc, RZ ;  /* 0x0000000c1c267810 */ /* 0x000fe40007ffe0ff */
[----:B------:R-:W-:Y:S02]  /*5750*/  ISETP.GE.AND P0, PT, R36, c[0x0][0x1d4], PT ;  /* 0x0000750024007a0c */ /* 0x000fe40003f06270 */
[----:B------:R-:W-:-:S02]  /*5760*/  ISETP.GE.AND P3, PT, R37, c[0x0][0x1d4], PT ;  /* 0x0000750025007a0c */ /* 0x000fc40003f66270 */
[----:B------:R-:W-:Y:S01]  /*5770*/  ISETP.GE.AND P4, PT, R38, c[0x0][0x1d4], PT ;  /* 0x0000750026007a0c */ /* 0x000fe20003f86270 */
[----:B------:R-:W-:Y:S07]  /*5780*/  @!P5 BRA `(.L_x_2886) ;  /* 0x000002a00000d947 */ /* 0x000fee0003800000 */
[----:B------:R-:W-:Y:S01]  /*5790*/  IABS R26, c[0x0][0x1d4] ;  /* 0x00007500001a7a13 */ /* 0x000fe20000000000 */
[----:B------:R-:W-:Y:S01]  /*57a0*/  IMAD.MOV.U32 R6, RZ, RZ, RZ ;  /* 0x000000ffff067224 */ /* 0x000fe200078e00ff */
[----:B------:R-:W-:Y:S02]  /*57b0*/  IABS R32, R28 ;  /* 0x0000001c00207213 */ /* 0x000fe40000000000 */
[----:B------:R-:W0:Y:S08]  /*57c0*/  I2F.RP R29, R26 ;  /* 0x0000001a001d7306 */ /* 0x000e300000209400 */
[----:B0-----:R-:W0:Y:S02]  /*57d0*/  MUFU.RCP R29, R29 ;  /* 0x0000001d001d7308 */ /* 0x001e240000001000 */
[----:B0-----:R-:W-:-:S06]  /*57e0*/  IADD3 R7, R29, 0xffffffe, RZ ;  /* 0x0ffffffe1d077810 */ /* 0x001fcc0007ffe0ff */
[----:B------:R-:W0:Y:S02]  /*57f0*/  F2I.FTZ.U32.TRUNC.NTZ R7, R7 ;  /* 0x0000000700077305 */ /* 0x000e24000021f000 */
[----:B0-----:R-:W-:-:S04]  /*5800*/  IMAD.MOV R5, RZ, RZ, -R7 ;  /* 0x000000ffff057224 */ /* 0x001fc800078e0a07 */
[----:B------:R-:W-:-:S04]  /*5810*/  IMAD R5, R5, R26, RZ ;  /* 0x0000001a05057224 */ /* 0x000fc800078e02ff */
[----:B------:R-:W-:-:S04]  /*5820*/  IMAD.HI.U32 R5, R7, R5, R6 ;  /* 0x0000000507057227 */ /* 0x000fc800078e0006 */
[----:B------:R-:W-:-:S04]  /*5830*/  IMAD.MOV.U32 R6, RZ, RZ, R32 ;  /* 0x000000ffff067224 */ /* 0x000fc800078e0020 */
[----:B------:R-:W-:-:S04]  /*5840*/  IMAD.HI.U32 R5, R5, R6, RZ ;  /* 0x0000000605057227 */ /* 0x000fc800078e00ff */
[----:B------:R-:W-:-:S04]  /*5850*/  IMAD.MOV R5, RZ, RZ, -R5 ;  /* 0x000000ffff057224 */ /* 0x000fc800078e0a05 */
[----:B------:R-:W-:-:S05]  /*5860*/  IMAD R5, R26, R5, R6 ;  /* 0x000000051a057224 */ /* 0x000fca00078e0206 */
[----:B------:R-:W-:-:S13]  /*5870*/  ISETP.GT.U32.AND P5, PT, R26, R5, PT ;  /* 0x000000051a00720c */ /* 0x000fda0003fa4070 */
[----:B------:R-:W-:Y:S01]  /*5880*/  @!P5 IMAD.IADD R5, R5, 0x1, -R26 ;  /* 0x000000010505d824 */ /* 0x000fe200078e0a1a */
[----:B------:R-:W-:-:S04]  /*5890*/  ISETP.GE.AND P5, PT, R28, RZ, PT ;  /* 0x000000ff1c00720c */ /* 0x000fc80003fa6270 */
[----:B------:R-:W-:-:S13]  /*58a0*/  ISETP.GT.U32.AND P6, PT, R26, R5, PT ;  /* 0x000000051a00720c */ /* 0x000fda0003fc4070 */
[----:B------:R-:W-:Y:S01]  /*58b0*/  @!P6 IMAD.IADD R5, R5, 0x1, -R26 ;  /* 0x000000010505e824 */ /* 0x000fe200078e0a1a */
[----:B------:R-:W-:Y:S01]  /*58c0*/  ISETP.NE.AND P6, PT, RZ, c[0x0][0x1d4], PT ;  /* 0x00007500ff007a0c */ /* 0x000fe20003fc5270 */
[----:B------:R-:W-:-:S03]  /*58d0*/  IMAD R26, R2, c[0x0][0x1d4], RZ ;  /* 0x00007500021a7a24 */ /* 0x000fc600078e02ff */
[----:B------:R-:W-:-:S09]  /*58e0*/  @!P5 IADD3 R5, -R5, RZ, RZ ;  /* 0x000000ff0505d210 */ /* 0x000fd20007ffe1ff */
        /* <DEDUP_REMOVED lines=20> */
.L_x_2886:
[----:B------:R-:W-:Y:S05]  /*5a30*/  BSYNC B1 ;  /* 0x0000000000017941 */ /* 0x000fea0003800000 */
.L_x_2885:
[----:B------:R-:W-:Y:S01]  /*5a40*/  BSSY B1, `(.L_x_2887) ;  /* 0x000002c000017945 */ /* 0x000fe20003800000 */
[----:B------:R-:W-:Y:S05]  /*5a50*/  @!P0 BRA `(.L_x_2888) ;  /* 0x000002a000008947 */ /* 0x000fea0003800000 */
[----:B------:R-:W-:Y:S01]  /*5a60*/  IABS R26, c[0x0][0x1d4] ;  /* 0x00007500001a7a13 */ /* 0x000fe20000000000 */
[----:B------:R-:W-:Y:S01]  /*5a70*/  IMAD.MOV.U32 R6, RZ, RZ, RZ ;  /* 0x000000ffff067224 */ /* 0x000fe200078e00ff */
        /* <DEDUP_REMOVED lines=40> */
.L_x_2888:
[----:B------:R-:W-:Y:S05]  /*5d00*/  BSYNC B1 ;  /* 0x0000000000017941 */ /* 0x000fea0003800000 */
.L_x_2887:
        /* <DEDUP_REMOVED lines=44> */
.L_x_2890:
[----:B------:R-:W-:Y:S05]  /*5fd0*/  BSYNC B1 ;  /* 0x0000000000017941 */ /* 0x000fea0003800000 */
.L_x_2889:
        /* <DEDUP_REMOVED lines=44> */
.L_x_2892:
[----:B------:R-:W-:Y:S05]  /*62a0*/  BSYNC B1 ;  /* 0x0000000000017941 */ /* 0x000fea0003800000 */
.L_x_2891:
[----:B------:R-:W-:Y:S02]  /*62b0*/  IADD3 R28, R28, 0x10, RZ ;  /* 0x000000101c1c7810 */ /* 0x000fe40007ffe0ff */
[----:B------:R-:W-:Y:S02]  /*62c0*/  IADD3 R4, R4, 0x40, RZ ;  /* 0x0000004004047810 */ /* 0x000fe40007ffe0ff */
[----:B------:R-:W-:-:S13]  /*62d0*/  ISETP.GE.AND P0, PT, R28, R17, PT ;  /* 0x000000111c00720c */ /* 0x000fda0003f06270 */
[----:B------:R-:W-:Y:S05]  /*62e0*/  @!P0 BRA `(.L_x_2893) ;  /* 0xfffff41000008947 */ /* 0x000fea000383ffff */
.L_x_2873:
[----:B0-----:R-:W-:Y:S05]  /*62f0*/  BSYNC B0 ;  /* 0x0000000000007941 */ /* 0x001fea0003800000 */
.L_x_2872:
[----:B------:R-:W-:Y:S01]  /*6300*/  IADD3 R2, R18, 0x1f, RZ ;  /* 0x0000001f12027810 */ /* 0x000fe20007ffe0ff */
[----:B------:R-:W-:Y:S03]  /*6310*/  BSSY B0, `(.L_x_2894) ;  /* 0x0000035000007945 */ /* 0x000fe60003800000 */
[----:B------:R-:W-:Y:S01]  /*6320*/  ISETP.GT.U32.OR P3, PT, R2, 0x3e, P1 ;  /* 0x0000003e0200780c */ /* 0x000fe20000f64470 */
[----:B------:R-:W-:Y:S07]  /*6330*/  @P2 BRA `(.L_x_2895) ;  /* 0x0000032000002947 */ /* 0x000fee0003800000 */
[----:B------:R-:W-:Y:S01]  /*6340*/  IMAD.MOV.U32 R2, RZ, RZ, c[0x0][0x258] ;  /* 0x00009600ff027624 */ /* 0x000fe200078e00ff */
[----:B------:R-:W0:Y:S01]  /*6350*/  LDS R0, [R0] ;  /* 0x0000000000007984 */ /* 0x000e220000000800 */
[----:B------:R-:W-:-:S03]  /*6360*/  IMAD.IADD R4, R24, 0x1, R3 ;  /* 0x0000000118047824 */ /* 0x000fc600078e0203 */
[----:B------:R-:W-:-:S13]  /*6370*/  ISETP.NE.AND P2, PT, R2, 0x2, PT ;  /* 0x000000020200780c */ /* 0x000fda0003f45270 */
[C---:B------:R-:W-:Y:S01]  /*6380*/  @!P2 IADD3 R24, P0, R4.reuse, c[0x0][0x188], RZ ;  /* 0x000062000418aa10 */ /* 0x040fe20007f1e0ff */
[----:B------:R-:W3:Y:S03]  /*6390*/  @!P2 LDG.E R30, [R30.64+0x4] ;  /* 0x000004241e1ea981 */ /* 0x000ee6000c1e1900 */
[----:B------:R-:W-:-:S05]  /*63a0*/  @!P2 LEA.HI.X.SX32 R25, R4, c[0x0][0x18c], 0x1, P0 ;  /* 0x000063000419aa11 */ /* 0x000fca00000f0eff */
[----:B------:R-:W4:Y:S01]  /*63b0*/  @!P2 LDG.E R24, [R24.64] ;  /* 0x000000241818a981 */ /* 0x000f22000c1e1900 */
[----:B------:R-:W-:Y:S02]  /*63c0*/  ISETP.NE.U32.AND P0, PT, RZ, c[0x0][0x240], PT ;  /* 0x00009000ff007a0c */ /* 0x000fe40003f05070 */
[----:B------:R-:W-:Y:S02]  /*63d0*/  @P2 MOV R5, 0x4 ;  /* 0x0000000400052802 */ /* 0x000fe40000000f00 */
[----:B------:R-:W-:-:S03]  /*63e0*/  ISETP.NE.AND.EX P0, PT, RZ, c[0x0][0x244], PT, P0 ;  /* 0x00009100ff007a0c */ /* 0x000fc60003f05300 */
[----:B------:R-:W-:-:S05]  /*63f0*/  @P2 IMAD.WIDE R4, R4, R5, c[0x0][0x188] ;  /* 0x0000620004042625 */ /* 0x000fca00078e0205 */
[----:B-12---:R1:W2:Y:S05]  /*6400*/  @P2 LDG.E.128 R32, [R4.64] ;  /* 0x0000002404202981 */ /* 0x0062aa000c1e1d00 */
[----:B------:R-:W-:Y:S02]  /*6410*/  @P0 IMAD R6, R16, c[0x0][0x1d8], R19 ;  /* 0x0000760010060a24 */ /* 0x000fe400078e0213 */
[----:B------:R-:W-:Y:S02]  /*6420*/  @P0 IMAD.MOV.U32 R7, RZ, RZ, 0x4 ;  /* 0x00000004ff070424 */ /* 0x000fe400078e00ff */
[----:B------:R-:W-:-:S04]  /*6430*/  @P0 IMAD R6, R6, 0x60, R3 ;  /* 0x0000006006060824 */ /* 0x000fc800078e0203 */
[----:B------:R-:W-:-:S05]  /*6440*/  @P0 IMAD.WIDE R6, R6, R7, c[0x0][0x238] ;  /* 0x00008e0006060625 */ /* 0x000fca00078e0207 */
[----:B------:R-:W2:Y:S01]  /*6450*/  @P0 LDG.E.128 R36, [R6.64] ;  /* 0x0000002406240981 */ /* 0x000ea2000c1e1d00 */
[----:B------:R-:W-:Y:S02]  /*6460*/  IMAD R20, R20, 0x60, R3 ;  /* 0x0000006014147824 */ /* 0x000fe400078e0203 */
[----:B------:R-:W-:-:S03]  /*6470*/  IMAD R23, R23, 0x60, RZ ;  /* 0x0000006017177824 */ /* 0x000fc600078e02ff */
[----:B-1----:R-:W-:Y:S02]  /*6480*/  SHF.R.S32.HI R4, RZ, 0x1f, R20 ;  /* 0x0000001fff047819 */ /* 0x002fe40000011414 */
[----:B------:R-:W-:-:S04]  /*6490*/  IADD3 R20, P4, R23, R20, RZ ;  /* 0x0000001417147210 */ /* 0x000fc80007f9e0ff */
[----:B------:R-:W-:Y:S02]  /*64a0*/  LEA.HI.X.SX32 R23, R23, R4, 0x1, P4 ;  /* 0x0000000417177211 */ /* 0x000fe400020f0eff */
[----:B------:R-:W-:-:S04]  /*64b0*/  LEA R4, P4, R20, c[0x0][0x1a0], 0x2 ;  /* 0x0000680014047a11 */ /* 0x000fc800078810ff */
[----:B------:R-:W-:Y:S02]  /*64c0*/  LEA.HI.X R5, R20, c[0x0][0x1a4], R23, 0x2, P4 ;  /* 0x0000690014057a11 */ /* 0x000fe400020f1417 */
[----:B----4-:R-:W-:Y:S02]  /*64d0*/  @!P2 PRMT R2, R24, 0x9910, RZ ;  /* 0x000099101802a816 */ /* 0x010fe400000000ff */
[--C-:B------:R-:W-:Y:S02]  /*64e0*/  @!P2 SHF.R.U32.HI R16, RZ, 0x10, R24.reuse ;  /* 0x00000010ff10a819 */ /* 0x100fe40000011618 */
[----:B------:R-:W-:Y:S02]  /*64f0*/  @!P2 SHF.R.U32.HI R17, RZ, 0x18, R24 ;  /* 0x00000018ff11a819 */ /* 0x000fe40000011618 */
[----:B------:R-:W-:Y:S01]  /*6500*/  @!P2 SHF.R.S32.HI R2, RZ, 0x8, R2 ;  /* 0x00000008ff02a819 */ /* 0x000fe20000011402 */
[----:B------:R-:W3:Y:S08]  /*6510*/  @!P2 I2F.S8 R19, R24 ;  /* 0x000000180013a306 */ /* 0x000ef00000001400 */
[----:B------:R-:W1:Y:S08]  /*6520*/  @!P2 I2F.S8 R16, R16 ;  /* 0x000000100010a306 */ /* 0x000e700000001400 */
[----:B------:R-:W4:Y:S08]  /*6530*/  @!P2 I2F.S8 R17, R17 ;  /* 0x000000110011a306 */ /* 0x000f300000001400 */
[----:B------:R-:W0:Y:S01]  /*6540*/  @!P2 I2F.S16 R2, R2 ;  /* 0x000000020002a306 */ /* 0x000e220000101400 */
[----:B---3--:R-:W-:-:S02]  /*6550*/  @!P2 FMUL.FTZ R32, R19, R30 ;  /* 0x0000001e1320a220 */ /* 0x008fc40000410000 */
[-C--:B-1----:R-:W-:Y:S02]  /*6560*/  @!P2 FMUL.FTZ R34, R16, R30.reuse ;  /* 0x0000001e1022a220 */ /* 0x082fe40000410000 */
[-C--:B----4-:R-:W-:Y:S02]  /*6570*/  @!P2 FMUL.FTZ R35, R17, R30.reuse ;  /* 0x0000001e1123a220 */ /* 0x090fe40000410000 */
[----:B--2--5:R-:W-:Y:S02]  /*6580*/  FADD.FTZ R12, R32, R12 ;  /* 0x0000000c200c7221 */ /* 0x024fe40000010000 */
[----:B------:R-:W-:Y:S02]  /*6590*/  FADD.FTZ R14, R34, R14 ;  /* 0x0000000e220e7221 */ /* 0x000fe40000010000 */
[----:B0-----:R-:W-:Y:S02]  /*65a0*/  @!P2 FMUL.FTZ R33, R2, R30 ;  /* 0x0000001e0221a220 */ /* 0x001fe40000410000 */
[----:B------:R-:W-:-:S02]  /*65b0*/  FADD.FTZ R15, R35, R15 ;  /* 0x0000000f230f7221 */ /* 0x000fc40000010000 */
[----:B------:R-:W-:Y:S02]  /*65c0*/  FADD.FTZ R13, R33, R13 ;  /* 0x0000000d210d7221 */ /* 0x000fe40000010000 */
[----:B------:R-:W-:Y:S02]  /*65d0*/  @P0 FMUL.FTZ R12, R12, R36 ;  /* 0x000000240c0c0220 */ /* 0x000fe40000410000 */
[----:B------:R-:W-:Y:S02]  /*65e0*/  @P0 FMUL.FTZ R14, R14, R38 ;  /* 0x000000260e0e0220 */ /* 0x000fe40000410000 */
[----:B------:R-:W-:Y:S02]  /*65f0*/  @P0 FMUL.FTZ R15, R15, R39 ;  /* 0x000000270f0f0220 */ /* 0x000fe40000410000 */
[----:B------:R-:W-:-:S05]  /*6600*/  @P0 FMUL.FTZ R13, R13, R37 ;  /* 0x000000250d0d0220 */ /* 0x000fca0000410000 */
[----:B------:R0:W-:Y:S01]  /*6610*/  STG.E.128 [R4.64], R12 ;  /* 0x0000000c04007986 */ /* 0x0001e2000c101d24 */
[C---:B------:R-:W-:Y:S02]  /*6620*/  FFMA.FTZ R8, R0.reuse, R12, R8 ;  /* 0x0000000c00087223 */ /* 0x040fe40000010008 */
[C---:B------:R-:W-:Y:S02]  /*6630*/  FFMA.FTZ R10, R0.reuse, R14, R10 ;  /* 0x0000000e000a7223 */ /* 0x040fe4000001000a */
[C---:B------:R-:W-:Y:S02]  /*6640*/  FFMA.FTZ R11, R0.reuse, R15, R11 ;  /* 0x0000000f000b7223 */ /* 0x040fe4000001000b */
[----:B------:R-:W-:Y:S02]  /*6650*/  FFMA.FTZ R9, R0, R13, R9 ;  /* 0x0000000d00097223 */ /* 0x000fe40000010009 */
.L_x_2895:
[----:B------:R-:W-:Y:S05]  /*6660*/  BSYNC B0 ;  /* 0x0000000000007941 */ /* 0x000fea0003800000 */
.L_x_2894:
[----:B------:R-:W-:Y:S06]  /*6670*/  BAR.SYNC.DEFER_BLOCKING 0x0 ;  /* 0x0000000000007b1d */ /* 0x000fec0000010000 */
[----:B------:R-:W-:Y:S05]  /*6680*/  @P1 BRA `(.L_x_2896) ;  /* 0x0000018000001947 */ /* 0x000fea0003800000 */
[C---:B------:R-:W-:Y:S01]  /*6690*/  LOP3.LUT R0, R18.reuse, 0xffffffc0, RZ, 0xc0, !PT ;  /* 0xffffffc012007812 */ /* 0x040fe200078ec0ff */
[----:B------:R-:W-:Y:S01]  /*66a0*/  IMAD R21, R21, 0x60, R3 ;  /* 0x0000006015157824 */ /* 0x000fe200078e0203 */
[----:B------:R-:W-:Y:S01]  /*66b0*/  WARPSYNC 0xffffffff ;  /* 0xffffffff00007948 */ /* 0x000fe20003800000 */
[----:B------:R-:W-:-:S02]  /*66c0*/  ISETP.GT.AND P1, PT, R18, 0x3f, PT ;  /* 0x0000003f1200780c */ /* 0x000fc40003f24270 */
[----:B------:R-:W-:Y:S02]  /*66d0*/  ISETP.NE.AND P0, PT, R0, 0x40, PT ;  /* 0x000000400000780c */ /* 0x000fe40003f05270 */
[C---:B------:R-:W-:Y:S02]  /*66e0*/  LOP3.LUT R0, R18.reuse, 0xffffffe0, RZ, 0xc0, !PT ;  /* 0xffffffe012007812 */ /* 0x040fe400078ec0ff */
[----:B------:R-:W-:-:S09]  /*66f0*/  ISETP.GT.AND P2, PT, R18, 0x1f, PT ;  /* 0x0000001f1200780c */ /* 0x000fd20003f44270 */
[----:B------:R-:W-:Y:S04]  /*6700*/  @!P0 STS.128 [R21.X4+-0xe0], R8 ;  /* 0xffff200815008388 */ /* 0x000fe80000004c00 */
[----:B------:R-:W-:Y:S01]  /*6710*/  BAR.SYNC.DEFER_BLOCKING 0x0 ;  /* 0x0000000000007b1d */ /* 0x000fe20000010000 */
[----:B------:R-:W-:-:S05]  /*6720*/  ISETP.NE.AND P0, PT, R0, 0x20, PT ;  /* 0x000000200000780c */ /* 0x000fca0003f05270 */
[----:B0-----:R-:W0:Y:S02]  /*6730*/  @!P1 LDS.128 R4, [R21.X4+0x220] ;  /* 0x0002200015049984 */ /* 0x001e240000004c00 */
        /* <DEDUP_REMOVED lines=13> */
.L_x_2896:
[----:B------:R-:W-:Y:S05]  /*6810*/  @P3 EXIT ;  /* 0x000000000000394d */ /* 0x000fea0003800000 */
[----:B------:R-:W-:-:S05]  /*6820*/  IMAD.MOV.U32 R0, RZ, RZ, c[0x0][0x258] ;  /* 0x00009600ff007624 */ /* 0x000fca00078e00ff */
[----:B------:R-:W-:-:S13]  /*6830*/  ISETP.NE.AND P0, PT, R0, 0x2, PT ;  /* 0x000000020000780c */ /* 0x000fda0003f05270 */
[----:B0-----:R-:W-:Y:S02]  /*6840*/  @P0 IMAD.MOV.U32 R5, RZ, RZ, 0x4 ;  /* 0x00000004ff050424 */ /* 0x001fe400078e00ff */
[----:B------:R-:W-:-:S04]  /*6850*/  @P0 IMAD R4, R22, 0x60, R3 ;  /* 0x0000006016040824 */ /* 0x000fc800078e0203 */
[----:B------:R-:W-:-:S05]  /*6860*/  @P0 IMAD.WIDE R4, R4, R5, c[0x0][0x160] ;  /* 0x0000580004040625 */ /* 0x000fca00078e0205 */
[----:B------:R0:W-:Y:S01]  /*6870*/  @P0 STG.E.128 [R4.64], R8 ;  /* 0x0000000804000986 */ /* 0x0001e2000c101d24 */
[----:B------:R-:W-:Y:S05]  /*6880*/  @P0 EXIT ;  /* 0x000000000000094d */ /* 0x000fea0003800000 */
[----:B0-----:R-:W-:Y:S02]  /*6890*/  IMAD.MOV.U32 R4, RZ, RZ, c[0x0][0x250] ;  /* 0x00009400ff047624 */ /* 0x001fe400078e00ff */
[----:B------:R-:W-:-:S05]  /*68a0*/  IMAD.MOV.U32 R5, RZ, RZ, c[0x0][0x254] ;  /* 0x00009500ff057624 */ /* 0x000fca00078e00ff */
[----:B------:R-:W3:Y:S01]  /*68b0*/  LDG.E R4, [R4.64] ;  /* 0x0000002404047981 */ /* 0x000ee2000c1e1900 */
        /* <DEDUP_REMOVED lines=25> */
.L_x_2851:
[----:B------:R-:W-:Y:S01]  /*6a50*/  IMAD.MOV.U32 R29, RZ, RZ, R0 ;  /* 0x000000ffff1d7224 */ /* 0x000fe200078e0000 */
[----:B------:R-:W-:Y:S01]  /*6a60*/  MOV R148, 0x6ab0 ;  /* 0x00006ab000947802 */ /* 0x000fe20000000f00 */
[----:B------:R-:W-:Y:S02]  /*6a70*/  IMAD.MOV.U32 R152, RZ, RZ, 0x10 ;  /* 0x00000010ff987424 */ /* 0x000fe400078e00ff */
[----:B------:R-:W-:Y:S02]  /*6a80*/  IMAD.MOV.U32 R153, RZ, RZ, 0x1f ;  /* 0x0000001fff997424 */ /* 0x000fe400078e00ff */
[----:B------:R-:W-:Y:S02]  /*6a90*/  IMAD.MOV.U32 R154, RZ, RZ, -0x1 ;  /* 0xffffffffff9a7424 */ /* 0x000fe400078e00ff */
[----:B0----5:R-:W-:Y:S05]  /*6aa0*/  CALL.REL.NOINC `($__internal_19_$__cuda_sm70_shflsync_bfly_p) ;  /* 0x0000040000007944 */ /* 0x021fea0003c00000 */
[----:B01----:R-:W-:Y:S05]  /*6ab0*/  BRA `(.L_x_2897) ;  /* 0xffffae6000007947 */ /* 0x003fea000383ffff */
.L_x_2852:
[----:B------:R-:W-:Y:S01]  /*6ac0*/  HFMA2.MMA R153, -RZ, RZ, 0, 1.847743988037109375e-06 ;  /* 0x0000001fff997435 */ /* 0x000fe200000001ff */
[----:B------:R-:W-:Y:S01]  /*6ad0*/  IMAD.MOV.U32 R29, RZ, RZ, R5 ;  /* 0x000000ffff1d7224 */ /* 0x000fe200078e0005 */
[----:B------:R-:W-:Y:S01]  /*6ae0*/  MOV R148, 0x6b20 ;  /* 0x00006b2000947802 */ /* 0x000fe20000000f00 */
[----:B------:R-:W-:-:S02]  /*6af0*/  IMAD.MOV.U32 R152, RZ, RZ, 0x8 ;  /* 0x00000008ff987424 */ /* 0x000fc400078e00ff */
[----:B------:R-:W-:Y:S02]  /*6b00*/  IMAD.MOV.U32 R154, RZ, RZ, -0x1 ;  /* 0xffffffffff9a7424 */ /* 0x000fe400078e00ff */
[----:B-1---5:R-:W-:Y:S05]  /*6b10*/  CALL.REL.NOINC `($__internal_19_$__cuda_sm70_shflsync_bfly_p) ;  /* 0x0000039000007944 */ /* 0x022fea0003c00000 */
[----:B-1----:R-:W-:Y:S01]  /*6b20*/  FADD.FTZ R0, R5, R29 ;  /* 0x0000001d05007221 */ /* 0x002fe20000010000 */
[----:B------:R-:W-:Y:S01]  /*6b30*/  MOV R148, 0x6b90 ;  /* 0x00006b9000947802 */ /* 0x000fe20000000f00 */
[----:B0-----:R-:W-:Y:S02]  /*6b40*/  IMAD.MOV.U32 R152, RZ, RZ, 0x4 ;  /* 0x00000004ff987424 */ /* 0x001fe400078e00ff */
[----:B------:R-:W-:Y:S02]  /*6b50*/  IMAD.MOV.U32 R153, RZ, RZ, 0x1f ;  /* 0x0000001fff997424 */ /* 0x000fe400078e00ff */
[----:B------:R-:W-:Y:S02]  /*6b60*/  IMAD.MOV.U32 R154, RZ, RZ, -0x1 ;  /* 0xffffffffff9a7424 */ /* 0x000fe400078e00ff */
[----:B------:R-:W-:Y:S02]  /*6b70*/  IMAD.MOV.U32 R29, RZ, RZ, R0 ;  /* 0x000000ffff1d7224 */ /* 0x000fe400078e0000 */
[----:B------:R-:W-:Y:S05]  /*6b80*/  CALL.REL.NOINC `($__internal_19_$__cuda_sm70_shflsync_bfly_p) ;  /* 0x0000032000007944 */ /* 0x000fea0003c00000 */
[----:B-1----:R-:W-:Y:S01]  /*6b90*/  FADD.FTZ R0, R0, R29 ;  /* 0x0000001d00007221 */ /* 0x002fe20000010000 */
[----:B------:R-:W-:Y:S01]  /*6ba0*/  MOV R148, 0x6c00 ;  /* 0x00006c0000947802 */ /* 0x000fe20000000f00 */
[----:B0-----:R-:W-:-:S02]  /*6bb0*/  IMAD.MOV.U32 R152, RZ, RZ, 0x2 ;  /* 0x00000002ff987424 */ /* 0x001fc400078e00ff */
[----:B------:R-:W-:Y:S02]  /*6bc0*/  IMAD.MOV.U32 R153, RZ, RZ, 0x1f ;  /* 0x0000001fff997424 */ /* 0x000fe400078e00ff */
[----:B------:R-:W-:Y:S02]  /*6bd0*/  IMAD.MOV.U32 R154, RZ, RZ, -0x1 ;  /* 0xffffffffff9a7424 */ /* 0x000fe400078e00ff */
[----:B------:R-:W-:Y:S02]  /*6be0*/  IMAD.MOV.U32 R29, RZ, RZ, R0 ;  /* 0x000000ffff1d7224 */ /* 0x000fe400078e0000 */
[----:B------:R-:W-:Y:S05]  /*6bf0*/  CALL.REL.NOINC `($__internal_19_$__cuda_sm70_shflsync_bfly_p) ;  /* 0x000002b000007944 */ /* 0x000fea0003c00000 */
[----:B-1----:R-:W-:Y:S01]  /*6c00*/  FADD.FTZ R4, R0, R29 ;  /* 0x0000001d00047221 */ /* 0x002fe20000010000 */
[----:B0-----:R-:W-:Y:S01]  /*6c10*/  MOV R154, 0xffffffff ;  /* 0xffffffff009a7802 */ /* 0x001fe20000000f00 */
[----:B------:R-:W-:Y:S01]  /*6c20*/  IMAD.MOV.U32 R152, RZ, RZ, 0x1 ;  /* 0x00000001ff987424 */ /* 0x000fe200078e00ff */
[----:B------:R-:W-:Y:S01]  /*6c30*/  MOV R148, 0x6c70 ;  /* 0x00006c7000947802 */ /* 0x000fe20000000f00 */
[----:B------:R-:W-:Y:S02]  /*6c40*/  IMAD.MOV.U32 R153, RZ, RZ, 0x1f ;  /* 0x0000001fff997424 */ /* 0x000fe400078e00ff */
[----:B------:R-:W-:-:S02]  /*6c50*/  IMAD.MOV.U32 R29, RZ, RZ, R4 ;  /* 0x000000ffff1d7224 */ /* 0x000fc400078e0004 */
[----:B------:R-:W-:Y:S05]  /*6c60*/  CALL.REL.NOINC `($__internal_19_$__cuda_sm70_shflsync_bfly_p) ;  /* 0x0000024000007944 */ /* 0x000fea0003c00000 */
[----:B01----:R-:W-:Y:S05]  /*6c70*/  BRA `(.L_x_2898) ;  /* 0xffffad3000007947 */ /* 0x003fea000383ffff */
.L_x_2857:
[----:B------:R-:W-:Y:S01]  /*6c80*/  IMAD.MOV.U32 R29, RZ, RZ, R158 ;  /* 0x000000ffff1d7224 */ /* 0x000fe200078e009e */
[----:B------:R-:W-:Y:S01]  /*6c90*/  MOV R148, 0x6ce0 ;  /* 0x00006ce000947802 */ /* 0x000fe20000000f00 */
[----:B------:R-:W-:-:S02]  /*6ca0*/  IMAD.MOV.U32 R152, RZ, RZ, 0x1 ;  /* 0x00000001ff987424 */ /* 0x000fc400078e00ff */
[----:B------:R-:W-:Y:S02]  /*6cb0*/  IMAD.MOV.U32 R153, RZ, RZ, 0x1f ;  /* 0x0000001fff997424 */ /* 0x000fe400078e00ff */
[----:B------:R-:W-:Y:S02]  /*6cc0*/  IMAD.MOV.U32 R154, RZ, RZ, -0x1 ;  /* 0xffffffffff9a7424 */ /* 0x000fe400078e00ff */
[----:B-----5:R-:W-:Y:S05]  /*6cd0*/  CALL.REL.NOINC `($__internal_19_$__cuda_sm70_shflsync_bfly_p) ;  /* 0x000001d000007944 */ /* 0x020fea0003c00000 */
[----:B01----:R-:W-:Y:S05]  /*6ce0*/  BRA `(.L_x_2899) ;  /* 0xffffd3f000007947 */ /* 0x003fea000383ffff */
.L_x_2861:
[----:B------:R-:W-:Y:S01]  /*6cf0*/  IMAD.MOV.U32 R29, RZ, RZ, R3 ;  /* 0x000000ffff1d7224 */ /* 0x000fe200078e0003 */
[----:B------:R-:W-:Y:S01]  /*6d00*/  MOV R148, 0x6d50 ;  /* 0x00006d5000947802 */ /* 0x000fe20000000f00 */
[----:B------:R-:W-:Y:S02]  /*6d10*/  IMAD.MOV.U32 R152, RZ, RZ, 0x10 ;  /* 0x00000010ff987424 */ /* 0x000fe400078e00ff */
[----:B------:R-:W-:Y:S02]  /*6d20*/  IMAD.MOV.U32 R153, RZ, RZ, 0x1f ;  /* 0x0000001fff997424 */ /* 0x000fe400078e00ff */
[----:B------:R-:W-:Y:S02]  /*6d30*/  IMAD.MOV.U32 R154, RZ, RZ, -0x1 ;  /* 0xffffffffff9a7424 */ /* 0x000fe400078e00ff */
[----:B012--5:R-:W-:Y:S05]  /*6d40*/  CALL.REL.NOINC `($__internal_19_$__cuda_sm70_shflsync_bfly_p) ;  /* 0x0000016000007944 */ /* 0x027fea0003c00000 */
[----:B01----:R-:W-:Y:S05]  /*6d50*/  BRA `(.L_x_2900) ;  /* 0xffffd5a000007947 */ /* 0x003fea000383ffff */
.L_x_2862:
[----:B------:R-:W-:Y:S01]  /*6d60*/  HFMA2.MMA R153, -RZ, RZ, 0, 1.847743988037109375e-06 ;  /* 0x0000001fff997435 */ /* 0x000fe200000001ff */
[----:B------:R-:W-:Y:S01]  /*6d70*/  IMAD.MOV.U32 R29, RZ, RZ, R6 ;  /* 0x000000ffff1d7224 */ /* 0x000fe200078e0006 */
[----:B------:R-:W-:Y:S01]  /*6d80*/  MOV R148, 0x6dc0 ;  /* 0x00006dc000947802 */ /* 0x000fe20000000f00 */
[----:B------:R-:W-:-:S02]  /*6d90*/  IMAD.MOV.U32 R152, RZ, RZ, 0x8 ;  /* 0x00000008ff987424 */ /* 0x000fc400078e00ff */
[----:B------:R-:W-:Y:S02]  /*6da0*/  IMAD.MOV.U32 R154, RZ, RZ, -0x1 ;  /* 0xffffffffff9a7424 */ /* 0x000fe400078e00ff */
[----:B0123-5:R-:W-:Y:S05]  /*6db0*/  CALL.REL.NOINC `($__internal_19_$__cuda_sm70_shflsync_bfly_p) ;  /* 0x000000f000007944 */ /* 0x02ffea0003c00000 */
[----:B-1----:R-:W-:Y:S01]  /*6dc0*/  FMNMX.FTZ R4, R6, R29, !PT ;  /* 0x0000001d06047209 */ /* 0x002fe20007810000 */
[----:B0-----:R-:W-:Y:S01]  /*6dd0*/  IMAD.MOV.U32 R152, RZ, RZ, 0x4 ;  /* 0x00000004ff987424 */ /* 0x001fe200078e00ff */
[----:B------:R-:W-:Y:S01]  /*6de0*/  MOV R148, 0x6e30 ;  /* 0x00006e3000947802 */ /* 0x000fe20000000f00 */
[----:B------:R-:W-:Y:S02]  /*6df0*/  IMAD.MOV.U32 R153, RZ, RZ, 0x1f ;  /* 0x0000001fff997424 */ /* 0x000fe400078e00ff */
[----:B------:R-:W-:Y:S02]  /*6e00*/  IMAD.MOV.U32 R154, RZ, RZ, -0x1 ;  /* 0xffffffffff9a7424 */ /* 0x000fe400078e00ff */
[----:B------:R-:W-:Y:S02]  /*6e10*/  IMAD.MOV.U32 R29, RZ, RZ, R4 ;  /* 0x000000ffff1d7224 */ /* 0x000fe400078e0004 */
[----:B------:R-:W-:Y:S05]  /*6e20*/  CALL.REL.NOINC `($__internal_19_$__cuda_sm70_shflsync_bfly_p) ;  /* 0x0000008000007944 */ /* 0x000fea0003c00000 */
[----:B-1----:R-:W-:Y:S01]  /*6e30*/  FMNMX.FTZ R4, R4, R29, !PT ;  /* 0x0000001d04047209 */ /* 0x002fe20007810000 */
[----:B0-----:R-:W-:Y:S01]  /*6e40*/  IMAD.MOV.U32 R152, RZ, RZ, 0x2 ;  /* 0x00000002ff987424 */ /* 0x001fe200078e00ff */
[----:B------:R-:W-:Y:S01]  /*6e50*/  MOV R148, 0x6ea0 ;  /* 0x00006ea000947802 */ /* 0x000fe20000000f00 */
[----:B------:R-:W-:-:S02]  /*6e60*/  IMAD.MOV.U32 R153, RZ, RZ, 0x1f ;  /* 0x0000001fff997424 */ /* 0x000fc400078e00ff */
[----:B------:R-:W-:Y:S02]  /*6e70*/  IMAD.MOV.U32 R154, RZ, RZ, -0x1 ;  /* 0xffffffffff9a7424 */ /* 0x000fe400078e00ff */
[----:B------:R-:W-:Y:S02]  /*6e80*/  IMAD.MOV.U32 R29, RZ, RZ, R4 ;  /* 0x000000ffff1d7224 */ /* 0x000fe400078e0004 */
[----:B------:R-:W-:Y:S05]  /*6e90*/  CALL.REL.NOINC `($__internal_19_$__cuda_sm70_shflsync_bfly_p) ;  /* 0x0000001000007944 */ /* 0x000fea0003c00000 */
[----:B01----:R-:W-:Y:S05]  /*6ea0*/  BRA `(.L_x_2901) ;  /* 0xffffd4c000007947 */ /* 0x003fea000383ffff */
        .weak           $__internal_19_$__cuda_sm70_shflsync_bfly_p
        .type           $__internal_19_$__cuda_sm70_shflsync_bfly_p,@function
        .size           $__internal_19_$__cuda_sm70_shflsync_bfly_p,(.L_x_3270 - $__internal_19_$__cuda_sm70_shflsync_bfly_p)
$__internal_19_$__cuda_sm70_shflsync_bfly_p:
[----:B------:R-:W-:Y:S01]  /*6eb0*/  IMAD.MOV.U32 R149, RZ, RZ, 0x0 ;  /* 0x00000000ff957424 */ /* 0x000fe200078e00ff */
[----:B------:R-:W-:Y:S04]  /*6ec0*/  WARPSYNC R154 ;  /* 0x0000009a00007348 */ /* 0x000fe80003800000 */
[----:B------:R0:W1:Y:S01]  /*6ed0*/  SHFL.BFLY PT, R29, R29, R152, R153 ;  /* 0x0c0000981d1d7389 */ /* 0x00006200000e0099 */
[----:B------:R-:W-:Y:S05]  /*6ee0*/  RET.REL.NODEC R148 `(_ZN4mmha33masked_multihead_attention_kernelIfLi96ELi128ELi2ELi32ELi128ELb0ELb1EEEv26Multihead_attention_paramsIT_XT5_EE) ;  /* 0xffff911094007950 */ /* 0x000fea0003c3ffff */
.L_x_2902:
        /* <DEDUP_REMOVED lines=9> */
.L_x_3270:


//--------------------- .text._ZN4mmha33masked_multihead_attention_kernelIfLi96ELi128ELi4ELi32ELi64ELb0ELb1EEEv26Multihead_attention_paramsIT_XT5_EE --------------------------
	.section	.text._ZN4mmha33masked_multihead_attention_kernelIfLi96ELi128ELi4ELi32ELi64ELb0ELb1EEEv26Multihead_attention_paramsIT_XT5_EE,"ax",@progbits
	.sectioninfo	@"SHI_REGISTERS=110"
	.align	128
        .global         _ZN4mmha33masked_multihead_attention_kernelIfLi96ELi128ELi4ELi32ELi64ELb0ELb1EEEv26Multihead_attention_paramsIT_XT5_EE
        .type           _ZN4mmha33masked_multihead_attention_kernelIfLi96ELi128ELi4ELi32ELi64ELb0ELb1EEEv26Multihead_attention_paramsIT_XT5_EE,@function
        .size           _ZN4mmha33masked_multihead_attention_kernelIfLi96ELi128ELi4ELi32ELi64ELb0ELb1EEEv26Multihead_attention_paramsIT_XT5_EE,(.L_x_3271 - _ZN4mmha33masked_multihead_attention_kernelIfLi96ELi128ELi4ELi32ELi64ELb0ELb1EEEv26Multihead_attention_paramsIT_XT5_EE)
        .other          _ZN4mmha33masked_multihead_attention_kernelIfLi96ELi128ELi4ELi32ELi64ELb0ELb1EEEv26Multihead_attention_paramsIT_XT5_EE,@"STO_CUDA_ENTRY STV_DEFAULT"
_ZN4mmha33masked_multihead_attention_kernelIfLi96ELi128ELi4ELi32ELi64ELb0ELb1EEEv26Multihead_attention_paramsIT_XT5_EE:
.text._ZN4mmha33masked_multihead_attention_kernelIfLi96ELi128ELi4ELi32ELi64ELb0ELb1EEEv26Multihead_attention_paramsIT_XT5_EE:
        /* <DEDUP_REMOVED lines=11> */
.L_x_2903:
        /* <DEDUP_REMOVED lines=18> */
[----:B------:R-:W-:-:S13]  /*01d0*/  ISETP.GT.U32.AND P3, PT, R9, R0, PT ;  /* 0x000000000900720c */ /* 0x000fda0003f64070 */
[----:B------:R-:W-:-:S05]  /*01e0*/  @!P3 IMAD.IADD R0, R0, 0x1, -R9 ;  /* 0x000000010000b824 */ /* 0x000fca00078e0a09 */
[----:B------:R-:W-:Y:S02]  /*01f0*/  ISETP.GE.U32.AND P2, PT, R0, R9, PT ;  /* 0x000000090000720c */ /* 0x000fe40003f46070 */
[----:B------:R-:W-:Y:S02]  /*0200*/  LOP3.LUT R0, R3, c[0x0][0x1d0], RZ, 0x3c, !PT ;  /* 0x0000740003007a12 */ /* 0x000fe400078e3cff */
[----:B------:R-:W-:Y:S02]  /*0210*/  IABS R9, c[0x0][0x1d4] ;  /* 0x0000750000097a13 */ /* 0x000fe40000000000 */
[----:B------:R-:W-:Y:S02]  /*0220*/  ISETP.GE.AND P4, PT, R0, RZ, PT ;  /* 0x000000ff0000720c */ /* 0x000fe40003f86270 */
[----:B------:R-:W0:Y:S01]  /*0230*/  I2F.RP R0, R9 ;  /* 0x0000000900007306 */ /* 0x000e220000209400 */
[----:B------:R-:W-:Y:S02]  /*0240*/  @!P3 IADD3 R7, R7, 0x1, RZ ;  /* 0x000000010707b810 */ /* 0x000fe40007ffe0ff */
[----:B------:R-:W-:-:S05]  /*0250*/  ISETP.NE.U32.AND P1, PT, RZ, c[0x0][0x240], PT ;  /* 0x00009000ff007a0c */ /* 0x000fca0003f25070 */
[----:B0-----:R-:W0:Y:S01]  /*0260*/  MUFU.RCP R0, R0 ;  /* 0x0000000000007308 */ /* 0x001e220000001000 */
[----:B------:R-:W-:Y:S02]  /*0270*/  @P2 IADD3 R7, R7, 0x1, RZ ;  /* 0x0000000107072810 */ /* 0x000fe40007ffe0ff */
[----:B------:R-:W-:Y:S02]  /*0280*/  ISETP.NE.AND P3, PT, RZ, c[0x0][0x1d0], PT ;  /* 0x00007400ff007a0c */ /* 0x000fe40003f65270 */
[----:B------:R-:W-:Y:S01]  /*0290*/  ISETP.NE.AND.EX P1, PT, RZ, c[0x0][0x244], PT, P1 ;  /* 0x00009100ff007a0c */ /* 0x000fe20003f25310 */
[----:B------:R-:W-:Y:S01]  /*02a0*/  IMAD.MOV.U32 R31, RZ, RZ, R7 ;  /* 0x000000ffff1f7224 */ /* 0x000fe200078e0007 */
[----:B0-----:R-:W-:-:S04]  /*02b0*/  IADD3 R6, R0, 0xffffffe, RZ ;  /* 0x0ffffffe00067810 */ /* 0x001fc80007ffe0ff */
[----:B------:R0:W3:Y:S01]  /*02c0*/  F2I.FTZ.U32.TRUNC.NTZ R7, R6 ;  /* 0x0000000600077305 */ /* 0x0000e2000021f000 */
[----:B------:R-:W-:-:S04]  /*02d0*/  @!P4 IMAD.MOV R31, RZ, RZ, -R31 ;  /* 0x000000ffff1fc224 */ /* 0x000fc800078e0a1f */
[----:B------:R-:W-:Y:S02]  /*02e0*/  @!P3 LOP3.LUT R31, RZ, c[0x0][0x1d0], RZ, 0x33, !PT ;  /* 0x00007400ff1fba12 */ /* 0x000fe400078e33ff */
[----:B-1----:R-:W-:Y:S02]  /*02f0*/  @P1 IMAD.MOV.U32 R4, RZ, RZ, 0x4 ;  /* 0x00000004ff041424 */ /* 0x002fe400078e00ff */
[----:B------:R-:W-:Y:S02]  /*0300*/  IMAD.MOV.U32 R26, RZ, RZ, RZ ;  /* 0x000000ffff1a7224 */ /* 0x000fe400078e00ff */
[----:B------:R-:W-:-:S04]  /*0310*/  @P1 IMAD.WIDE R4, R31, R4, c[0x0][0x240] ;  /* 0x000090001f041625 */ /* 0x000fc800078e0204 */
[----:B0-----:R-:W-:Y:S01]  /*0320*/  IMAD.MOV.U32 R6, RZ, RZ, RZ ;  /* 0x000000ffff067224 */ /* 0x001fe200078e00ff */
[----:B------:R0:W5:Y:S01]  /*0330*/  @P1 LDG.E R26, [R4.64] ;  /* 0x00000024041a1981 */ /* 0x000162000c1e1900 */
[----:B---3--:R-:W-:-:S04]  /*0340*/  IMAD.MOV R2, RZ, RZ, -R7 ;  /* 0x000000ffff027224 */ /* 0x008fc800078e0a07 */
[----:B0-----:R-:W-:-:S04]  /*0350*/  IMAD R5, R2, R9, RZ ;  /* 0x0000000902057224 */ /* 0x001fc800078e02ff */
[----:B------:R-:W-:Y:S01]  /*0360*/  IMAD.HI.U32 R7, R7, R5, R6 ;  /* 0x0000000507077227 */ /* 0x000fe200078e0006 */
[----:B------:R-:W0:Y:S04]  /*0370*/  S2R R24, SR_TID.X ;  /* 0x0000000000187919 */ /* 0x000e280000002100 */
[----:B------:R-:W1:Y:S01]  /*0380*/  S2R R60, SR_CTAID.X ;  /* 0x00000000003c7919 */ /* 0x000e620000002500 */
[----:B------:R-:W-:Y:S01]  /*0390*/  IMAD.MOV.U32 R0, RZ, RZ, c[0x0][0x258] ;  /* 0x00009600ff007624 */ /* 0x000fe200078e00ff */
[----:B------:R-:W-:Y:S01]  /*03a0*/  ISETP.NE.AND P2, PT, RZ, c[0x0][0x1c8], PT ;  /* 0x00007200ff007a0c */ /* 0x000fe20003f45270 */
[----:B------:R-:W-:Y:S02]  /*03b0*/  IMAD.MOV.U32 R44, RZ, RZ, 0x1 ;  /* 0x00000001ff2c7424 */ /* 0x000fe400078e00ff */
[C---:B------:R-:W-:Y:S01]  /*03c0*/  IMAD R23, R3.reuse, c[0x0][0x1d4], RZ ;  /* 0x0000750003177a24 */ /* 0x040fe200078e02ff */
[----:B------:R-:W-:Y:S01]  /*03d0*/  BSSY B0, `(.L_x_2904) ;  /* 0x0000038000007945 */ /* 0x000fe20003800000 */
[----:B------:R-:W-:Y:S01]  /*03e0*/  IMAD R29, R44, c[0x0][0x24c], RZ ;  /* 0x000093002c1d7a24 */ /* 0x000fe200078e02ff */
[----:B0-----:R-:W-:Y:S01]  /*03f0*/  ISETP.GE.AND P4, PT, R24, 0x18, PT ;  /* 0x000000181800780c */ /* 0x001fe20003f86270 */
[----:B-1----:R-:W-:-:S04]  /*0400*/  IMAD R19, R3, c[0x0][0x1d8], R60 ;  /* 0x0000760003137a24 */ /* 0x002fc800078e023c */
[----:B------:R-:W-:Y:S02]  /*0410*/  IMAD R19, R19, 0x60, RZ ;  /* 0x0000006013137824 */ /* 0x000fe400078e02ff */
[----:B------:R-:W-:Y:S01]  /*0420*/  IMAD.SHL.U32 R30, R24, 0x4, RZ ;  /* 0x00000004181e7824 */ /* 0x000fe200078e00ff */
[----:B------:R-:W-:-:S05]  /*0430*/  SHF.R.S32.HI R22, RZ, 0x1f, R23 ;  /* 0x0000001fff167819 */ /* 0x000fca0000011417 */
[----:B------:R-:W-:Y:S01]  /*0440*/  @P4 CS2R R34, SRZ ;  /* 0x0000000000224805 */ /* 0x000fe2000001ff00 */
[----:B------:R-:W-:Y:S01]  /*0450*/  @P4 CS2R R32, SRZ ;  /* 0x0000000000204805 */ /* 0x000fe2000001ff00 */
[----:B--2---:R-:W-:Y:S02]  /*0460*/  @P0 IADD3 R25, R25, c[0x0][0x210], RZ ;  /* 0x0000840019190a10 */ /* 0x004fe40007ffe0ff */
[----:B------:R-:W-:-:S04]  /*0470*/  @!P0 MOV R25, c[0x0][0x1ec] ;  /* 0x00007b0000198a02 */ /* 0x000fc80000000f00 */
[----:B------:R-:W-:-:S05]  /*0480*/  IABS R18, R25 ;  /* 0x0000001900127213 */ /* 0x000fca0000000000 */
[----:B------:R-:W-:-:S04]  /*0490*/  IMAD.HI.U32 R7, R7, R18, RZ ;  /* 0x0000001207077227 */ /* 0x000fc800078e00ff */
[----:B------:R-:W-:-:S04]  /*04a0*/  IMAD.MOV R7, RZ, RZ, -R7 ;  /* 0x000000ffff077224 */ /* 0x000fc800078e0a07 */
[----:B------:R-:W-:-:S05]  /*04b0*/  IMAD R18, R9, R7, R18 ;  /* 0x0000000709127224 */ /* 0x000fca00078e0212 */
[----:B------:R-:W-:-:S13]  /*04c0*/  ISETP.GT.U32.AND P0, PT, R9, R18, PT ;  /* 0x000000120900720c */ /* 0x000fda0003f04070 */
[----:B------:R-:W-:-:S05]  /*04d0*/  @!P0 IMAD.IADD R18, R18, 0x1, -R9 ;  /* 0x0000000112128824 */ /* 0x000fca00078e0a09 */
[----:B------:R-:W-:Y:S02]  /*04e0*/  ISETP.GT.U32.AND P1, PT, R9, R18, PT ;  /* 0x000000120900720c */ /* 0x000fe40003f24070 */
[----:B------:R-:W-:Y:S01]  /*04f0*/  ISETP.NE.AND P0, PT, R0, 0x2, PT ;  /* 0x000000020000780c */ /* 0x000fe20003f05270 */
[----:B------:R-:W-:Y:S01]  /*0500*/  IMAD R0, R60, 0x60, RZ ;  /* 0x000000603c007824 */ /* 0x000fe200078e02ff */
[----:B------:R-:W-:-:S03]  /*0510*/  ISETP.GE.AND P3, PT, R25, RZ, PT ;  /* 0x000000ff1900720c */ /* 0x000fc60003f66270 */
[----:B------:R-:W-:-:S06]  /*0520*/  IMAD R2, R3, c[0x0][0x1c8], R0 ;  /* 0x0000720003027a24 */ /* 0x000fcc00078e0200 */
[----:B------:R-:W-:Y:S02]  /*0530*/  @!P1 IMAD.IADD R18, R18, 0x1, -R9 ;  /* 0x0000000112129824 */ /* 0x000fe400078e0a09 */
[----:B------:R-:W-:Y:S01]  /*0540*/  IMAD.MOV.U32 R9, RZ, RZ, c[0x0][0x248] ;  /* 0x00009200ff097624 */ /* 0x000fe200078e00ff */
[----:B------:R-:W-:-:S03]  /*0550*/  SEL R17, R19, R2, !P2 ;  /* 0x0000000213117207 */ /* 0x000fc60005000000 */
[----:B------:R-:W-:Y:S01]  /*0560*/  IMAD.WIDE.U32 R8, R44, R9, c[0x2][0x0] ;  /* 0x008000002c087625 */ /* 0x000fe200078e0009 */
[----:B------:R-:W-:Y:S02]  /*0570*/  ISETP.NE.AND P1, PT, RZ, c[0x0][0x1d4], PT ;  /* 0x00007500ff007a0c */ /* 0x000fe40003f25270 */
[----:B------:R-:W-:Y:S01]  /*0580*/  IADD3 R16, R25, -c[0x0][0x1d4], R44 ;  /* 0x8000750019107a10 */ /* 0x000fe20007ffe02c */
[--C-:B------:R-:W-:Y:S01]  /*0590*/  IMAD.IADD R14, R0, 0x1, R30.reuse ;  /* 0x00000001000e7824 */ /* 0x100fe200078e021e */
[----:B------:R-:W-:Y:S01]  /*05a0*/  @!P3 IADD3 R18, -R18, RZ, RZ ;  /* 0x000000ff1212b210 */ /* 0x000fe20007ffe1ff */
[----:B------:R-:W-:Y:S02]  /*05b0*/  IMAD.IADD R29, R9, 0x1, R29 ;  /* 0x00000001091d7824 */ /* 0x000fe400078e021d */
[----:B------:R-:W-:Y:S01]  /*05c0*/  IMAD.IADD R0, R17, 0x1, R30 ;  /* 0x0000000111007824 */ /* 0x000fe200078e021e */
[----:B------:R-:W-:Y:S05]  /*05d0*/  @P4 BRA `(.L_x_2905) ;  /* 0x0000017000004947 */ /* 0x000fea0003800000 */
[----:B------:R-:W-:-:S05]  /*05e0*/  IMAD.MOV.U32 R2, RZ, RZ, c[0x0][0x258] ;  /* 0x00009600ff027624 */ /* 0x000fca00078e00ff */
[----:B------:R-:W-:-:S13]  /*05f0*/  ISETP.NE.AND P2, PT, R2, 0x2, PT ;  /* 0x000000020200780c */ /* 0x000fda0003f45270 */
[----:B------:R-:W-:-:S04]  /*0600*/  @!P2 IADD3 R6, P3, R0, c[0x0][0x168], RZ ;  /* 0x00005a000006aa10 */ /* 0x000fc80007f7e0ff */
[----:B------:R-:W-:-:S05]  /*0610*/  @!P2 LEA.HI.X.SX32 R7, R0, c[0x0][0x16c], 0x1, P3 ;  /* 0x00005b000007aa11 */ /* 0x000fca00018f0eff */
[----:B------:R-:W2:Y:S01]  /*0620*/  @!P2 LDG.E R6, [R6.64] ;  /* 0x000000240606a981 */ /* 0x000ea2000c1e1900 */
[----:B------:R-:W-:Y:S02]  /*0630*/  @P2 IMAD.MOV.U32 R35, RZ, RZ, 0x4 ;  /* 0x00000004ff232424 */ /* 0x000fe400078e00ff */
[----:B------:R-:W-:Y:S02]  /*0640*/  @!P2 IMAD.MOV.U32 R5, RZ, RZ, c[0x0][0x24c] ;  /* 0x00009300ff05a624 */ /* 0x000fe400078e00ff */
[----:B------:R-:W-:-:S04]  /*0650*/  @P2 IMAD.WIDE R34, R0, R35, c[0x0][0x168] ;  /* 0x00005a0000222625 */ /* 0x000fc800078e0223 */
[----:B------:R-:W-:Y:S02]  /*0660*/  @!P2 IMAD.MOV.U32 R4, RZ, RZ, c[0x0][0x248] ;  /* 0x00009200ff04a624 */ /* 0x000fe400078e00ff */
[----:B------:R-:W5:Y:S04]  /*0670*/  @P2 LDG.E.128 R32, [R34.64] ;  /* 0x0000002422202981 */ /* 0x000f68000c1e1d00 */
[----:B------:R-:W3:Y:S01]  /*0680*/  @!P2 LDG.E R5, [R4.64] ;  /* 0x000000240405a981 */ /* 0x000ee2000c1e1900 */
[----:B--2---:R-:W-:Y:S02]  /*0690*/  @!P2 PRMT R2, R6, 0x9910, RZ ;  /* 0x000099100602a816 */ /* 0x004fe400000000ff */
[--C-:B------:R-:W-:Y:S02]  /*06a0*/  @!P2 SHF.R.U32.HI R10, RZ, 0x10, R6.reuse ;  /* 0x00000010ff0aa819 */ /* 0x100fe40000011606 */
[----:B------:R-:W-:-:S02]  /*06b0*/  @!P2 SHF.R.U32.HI R11, RZ, 0x18, R6 ;  /* 0x00000018ff0ba819 */ /* 0x000fc40000011606 */
[----:B------:R-:W-:Y:S01]  /*06c0*/  @!P2 SHF.R.S32.HI R2, RZ, 0x8, R2 ;  /* 0x00000008ff02a819 */ /* 0x000fe20000011402 */
[----:B------:R-:W3:Y:S08]  /*06d0*/  @!P2 I2F.S8 R12, R6 ;  /* 0x00000006000ca306 */ /* 0x000ef00000001400 */
[----:B------:R-:W0:Y:S08]  /*06e0*/  @!P2 I2F.S8 R10, R10 ;  /* 0x0000000a000aa306 */ /* 0x000e300000001400 */
[----:B------:R-:W1:Y:S08]  /*06f0*/  @!P2 I2F.S8 R11, R11 ;  /* 0x0000000b000ba306 */ /* 0x000e700000001400 */
[----:B------:R-:W2:Y:S01]  /*0700*/  @!P2 I2F.S16 R2, R2 ;  /* 0x000000020002a306 */ /* 0x000ea20000101400 */
[----:B---3--:R-:W-:-:S02]  /*0710*/  @!P2 FMUL.FTZ R32, R12, R5 ;  /* 0x000000050c20a220 */ /* 0x008fc40000410000 */
[-C--:B0-----:R-:W-:Y:S02]  /*0720*/  @!P2 FMUL.FTZ R34, R10, R5.reuse ;  /* 0x000000050a22a220 */ /* 0x081fe40000410000 */
[-C--:B-1----:R-:W-:Y:S02]  /*0730*/  @!P2 FMUL.FTZ R35, R11, R5.reuse ;  /* 0x000000050b23a220 */ /* 0x082fe40000410000 */
[----:B--2---:R-:W-:Y:S02]  /*0740*/  @!P2 FMUL.FTZ R33, R2, R5 ;  /* 0x000000050221a220 */ /* 0x004fe40000410000 */
.L_x_2905:
[----:B------:R-:W-:Y:S05]  /*0750*/  BSYNC B0 ;  /* 0x0000000000007941 */ /* 0x000fea0003800000 */
.L_x_2904:
        /* <DEDUP_REMOVED lines=11> */
[----:B------:R-:W-:-:S06]  /*0810*/  IMAD.WIDE R4, R0, R5, c[0x0][0x178] ;  /* 0x00005e0000047625 */ /* 0x000fcc00078e0205 */
[----:B------:R-:W5:Y:S01]  /*0820*/  LDG.E.128 R4, [R4.64] ;  /* 0x0000002404047981 */ /* 0x000f62000c1e1d00 */
[----:B------:R-:W-:Y:S05]  /*0830*/  BRA `(.L_x_2908) ;  /* 0x0000010000007947 */ /* 0x000fea0003800000 */
.L_x_2907:
[C---:B------:R-:W-:Y:S01]  /*0840*/  IADD3 R4, P0, R0.reuse, c[0x0][0x178], RZ ;  /* 0x00005e0000047a10 */ /* 0x040fe20007f1e0ff */
[----:B------:R-:W2:Y:S03]  /*0850*/  LDG.E R9, [R28.64] ;  /* 0x000000241c097981 */ /* 0x000ea6000c1e1900 */
[----:B------:R-:W-:-:S06]  /*0860*/  LEA.HI.X.SX32 R5, R0, c[0x0][0x17c], 0x1, P0 ;  /* 0x00005f0000057a11 */ /* 0x000fcc00000f0eff */
        /* <DEDUP_REMOVED lines=13> */
.L_x_2908:
[----:B------:R-:W-:Y:S05]  /*0940*/  BSYNC B0 ;  /* 0x0000000000007941 */ /* 0x000fea0003800000 */
.L_x_2906:
[----:B------:R-:W-:Y:S01]  /*0950*/  ISETP.GT.AND P4, PT, R24, 0x17, PT ;  /* 0x000000171800780c */ /* 0x000fe20003f84270 */
[----:B------:R-:W-:Y:S01]  /*0960*/  CS2R R8, SRZ ;  /* 0x0000000000087805 */ /* 0x000fe2000001ff00 */
[----:B------:R-:W-:Y:S01]  /*0970*/  ISETP.EQ.U32.AND P2, PT, RZ, c[0x0][0x170], PT ;  /* 0x00005c00ff007a0c */ /* 0x000fe20003f42070 */
[----:B------:R-:W-:Y:S01]  /*0980*/  CS2R R10, SRZ ;  /* 0x00000000000a7805 */ /* 0x000fe2000001ff00 */
[----:B------:R-:W-:Y:S02]  /*0990*/  ISETP.EQ.U32.AND P1, PT, RZ, c[0x0][0x180], PT ;  /* 0x00006000ff007a0c */ /* 0x000fe40003f22070 */
[----:B------:R-:W-:-:S02]  /*09a0*/  ISETP.EQ.OR.EX P2, PT, RZ, c[0x0][0x174], P4, P2 ;  /* 0x00005d00ff007a0c */ /* 0x000fc40002742720 */
[----:B------:R-:W-:Y:S02]  /*09b0*/  ISETP.GT.AND P3, PT, R24, 0x1f, PT ;  /* 0x0000001f1800780c */ /* 0x000fe40003f64270 */
[----:B------:R-:W-:Y:S02]  /*09c0*/  ISETP.EQ.U32.AND P0, PT, RZ, c[0x0][0x240], PT ;  /* 0x00009000ff007a0c */ /* 0x000fe40003f02070 */
[----:B------:R-:W-:Y:S02]  /*09d0*/  ISETP.EQ.OR.EX P1, PT, RZ, c[0x0][0x184], P4, P1 ;  /* 0x00006100ff007a0c */ /* 0x000fe40002722710 */
[----:B------:R-:W-:Y:S01]  /*09e0*/  ISETP.EQ.OR.EX P0, PT, RZ, c[0x0][0x244], P3, P0 ;  /* 0x00009100ff007a0c */ /* 0x000fe20001f02700 */
[----:B------:R-:W-:Y:S01]  /*09f0*/  CS2R R36, SRZ ;  /* 0x0000000000247805 */ /* 0x000fe2000001ff00 */
[----:B------:R-:W-:Y:S01]  /*0a00*/  CS2R R38, SRZ ;  /* 0x0000000000267805 */ /* 0x000fe2000001ff00 */
[----:B------:R-:W-:Y:S02]  /*0a10*/  P2R R0, PR, RZ, 0x10 ;  /* 0x00000010ff007803 */ /* 0x000fe40000000000 */
[----:B------:R-:W-:Y:S01]  /*0a20*/  @!P2 IMAD.MOV.U32 R13, RZ, RZ, 0x4 ;  /* 0x00000004ff0da424 */ /* 0x000fe200078e00ff */
[----:B------:R-:W-:-:S03]  /*0a30*/  P2R R0, PR, RZ, 0x8 ;  /* 0x00000008ff007803 */ /* 0x000fc60000000000 */
[----:B------:R-:W-:-:S04]  /*0a40*/  @!P2 IMAD.WIDE R12, R14, R13, c[0x0][0x170] ;  /* 0x00005c000e0ca625 */ /* 0x000fc800078e020d */
[----:B------:R-:W-:Y:S01]  /*0a50*/  @!P1 IMAD.MOV.U32 R15, RZ, RZ, 0x4 ;  /* 0x00000004ff0f9424 */ /* 0x000fe200078e00ff */
[----:B------:R0:W2:Y:S01]  /*0a60*/  @!P2 LDG.E.128 R8, [R12.64] ;  /* 0x000000240c08a981 */ /* 0x0000a2000c1e1d00 */
[----:B-----5:R-:W-:Y:S01]  /*0a70*/  @!P0 IMAD R21, R26, c[0x0][0x1d8], R60 ;  /* 0x000076001a158a24 */ /* 0x020fe200078e023c */
[----:B------:R-:W-:Y:S01]  /*0a80*/  ISETP.NE.U32.AND P2, PT, RZ, c[0x0][0x1f8], PT ;  /* 0x00007e00ff007a0c */ /* 0x000fe20003f45070 */
[----:B------:R-:W-:-:S04]  /*0a90*/  @!P1 IMAD.WIDE R14, R14, R15, c[0x0][0x180] ;  /* 0x000060000e0e9625 */ /* 0x000fc800078e020f */
[----:B------:R-:W-:Y:S01]  /*0aa0*/  @!P0 IMAD.MOV.U32 R27, RZ, RZ, 0x4 ;  /* 0x00000004ff1b8424 */ /* 0x000fe200078e00ff */
[----:B------:R-:W3:Y:S01]  /*0ab0*/  @!P1 LDG.E.128 R36, [R14.64] ;  /* 0x000000240e249981 */ /* 0x000ee2000c1e1d00 */
[----:B------:R-:W-:Y:S01]  /*0ac0*/  ISETP.NE.AND.EX P2, PT, RZ, c[0x0][0x1fc], PT, P2 ;  /* 0x00007f00ff007a0c */ /* 0x000fe20003f45320 */
[----:B0-----:R-:W-:-:S04]  /*0ad0*/  @!P0 IMAD R12, R21, 0x60, R30 ;  /* 0x00000060150c8824 */ /* 0x001fc800078e021e */
[----:B------:R-:W-:-:S05]  /*0ae0*/  @!P0 IMAD.WIDE R12, R12, R27, c[0x0][0x230] ;  /* 0x00008c000c0c8625 */ /* 0x000fca00078e021b */
[----:B------:R-:W4:Y:S01]  /*0af0*/  @!P0 LDG.E.128 R40, [R12.64] ;  /* 0x000000240c288981 */ /* 0x000f22000c1e1d00 */
[----:B------:R-:W0:Y:S02]  /*0b00*/  LDC.U8 R0, c[0x0][0x1e4] ;  /* 0x00007900ff007b82 */ /* 0x000e240000000000 */
[----:B------:R-:W-:Y:S01]  /*0b10*/  @P2 MOV R20, 0x4 ;  /* 0x0000000400142802 */ /* 0x000fe20000000f00 */
[----:B------:R-:W-:-:S04]  /*0b20*/  IMAD.MOV.U32 R2, RZ, RZ, RZ ;  /* 0x000000ffff027224 */ /* 0x000fc800078e00ff */
[----:B------:R-:W-:Y:S01]  /*0b30*/  @P2 IMAD.WIDE R20, R3, R20, c[0x0][0x1f8] ;  /* 0x00007e0003142625 */ /* 0x000fe200078e0214 */
[----:B------:R-:W-:-:S04]  /*0b40*/  ISETP.LT.AND P3, PT, RZ, c[0x0][0x1e0], PT ;  /* 0x00007800ff007a0c */ /* 0x000fc80003f61270 */
[----:B------:R1:W5:Y:S01]  /*0b50*/  @P2 LDG.E R2, [R20.64] ;  /* 0x0000002414022981 */ /* 0x000362000c1e1900 */
[----:B0-----:R-:W-:Y:S02]  /*0b60*/  ISETP.NE.AND P2, PT, R0, RZ, PT ;  /* 0x000000ff0000720c */ /* 0x001fe40003f45270 */
[----:B------:R-:W-:Y:S01]  /*0b70*/  ISETP.GE.AND P1, PT, R24, 0x20, PT ;  /* 0x000000201800780c */ /* 0x000fe20003f26270 */
[----:B--2---:R-:W-:Y:S02]  /*0b80*/  FADD.FTZ R32, R8, R32 ;  /* 0x0000002008207221 */ /* 0x004fe40000010000 */
[----:B------:R-:W-:Y:S02]  /*0b90*/  FADD.FTZ R33, R9, R33 ;  /* 0x0000002109217221 */ /* 0x000fe40000010000 */
[----:B------:R-:W-:Y:S02]  /*0ba0*/  FADD.FTZ R34, R10, R34 ;  /* 0x000000220a227221 */ /* 0x000fe40000010000 */
[----:B---3--:R-:W-:-:S02]  /*0bb0*/  FADD.FTZ R36, R36, R4 ;  /* 0x0000000424247221 */ /* 0x008fc40000010000 */
        /* <DEDUP_REMOVED lines=51> */
[----:B------:R-:W-:Y:S02]  /*0ef0*/  IMAD.MOV.U32 R7, RZ, RZ, c[0x4][0xd4] ;  /* 0x01003500ff077624 */ /* 0x000fe400078e00ff */
[----:B------:R-:W-:Y:S02]  /*0f00*/  IMAD.MOV.U32 R8, RZ, RZ, 0x53f ;  /* 0x0000053fff087424 */ /* 0x000fe400078e00ff */
[----:B------:R-:W-:-:S02]  /*0f10*/  IMAD.MOV.U32 R10, RZ, RZ, c[0x4][0x20] ;  /* 0x01000800ff0a7624 */ /* 0x000fc400078e00ff */
[----:B------:R-:W-:Y:S02]  /*0f20*/  IMAD.MOV.U32 R11, RZ, RZ, c[0x4][0x24] ;  /* 0x01000900ff0b7624 */ /* 0x000fe400078e00ff */
[----:B------:R-:W-:Y:S02]  /*0f30*/  IMAD.MOV.U32 R12, RZ, RZ, 0x1 ;  /* 0x00000001ff0c7424 */ /* 0x000fe400078e00ff */
        /* <DEDUP_REMOVED lines=9> */
.L_x_2911:
        /* <DEDUP_REMOVED lines=24> */
[C---:B------:R-:W-:Y:S01]  /*1150*/  IMAD R27, R5.reuse, 0x4, R21 ;  /* 0x00000004051b7824 */ /* 0x040fe200078e0215 */
[----:B------:R-:W-:Y:S01]  /*1160*/  SHF.L.U32 R0, R0, 0x1, RZ ;  /* 0x0000000100007819 */ /* 0x000fe200000006ff */
        /* <DEDUP_REMOVED lines=49> */
.L_x_2915:
[----:B------:R-:W-:Y:S05]  /*1480*/  BSYNC B1 ;  /* 0x0000000000017941 */ /* 0x000fea0003800000 */
.L_x_2914:
        /* <DEDUP_REMOVED lines=8> */
.L_x_2913:
[----:B------:R-:W-:Y:S05]  /*1510*/  BSYNC B0 ;  /* 0x0000000000007941 */ /* 0x000fea0003800000 */
.L_x_2912:
[----:B------:R-:W-:Y:S06]  /*1520*/  BAR.SYNC.DEFER_BLOCKING 0x0 ;  /* 0x0000000000007b1d */ /* 0x000fec0000010000 */
[----:B0-----:R0:W1:Y:S04]  /*1530*/  @P6 LDS.128 R32, [R14] ;  /* 0x000000000e206984 */ /* 0x0010680000000c00 */
[----:B------:R0:W2:Y:S04]  /*1540*/  @P6 LDS.128 R36, [R15] ;  /* 0x000000000f246984 */ /* 0x0000a80000000c00 */
[----:B------:R-:W-:Y:S06]  /*1550*/  BAR.SYNC.DEFER_BLOCKING 0x0 ;  /* 0x0000000000007b1d */ /* 0x000fec0000010000 */
[----:B------:R-:W-:Y:S05]  /*1560*/  BRA `(.L_x_2910) ;  /* 0x000002b000007947 */ /* 0x000fea0003800000 */
.L_x_2909:
        /* <DEDUP_REMOVED lines=42> */
.L_x_2916:
[----:B------:R-:W-:Y:S05]  /*1810*/  BSYNC B0 ;  /* 0x0000000000007941 */ /* 0x000fea0003800000 */
.L_x_2910:
[----:B0-----:R-:W-:Y:S01]  /*1820*/  ISETP.GT.AND P0, PT, R24, 0x1f, PT ;  /* 0x0000001f1800780c */ /* 0x001fe20003f04270 */
[----:B------:R-:W-:Y:S01]  /*1830*/  BSSY B0, `(.L_x_2917) ;  /* 0x000001b000007945 */ /* 0x000fe20003800000 */
[----:B------:R-:W-:-:S11]  /*1840*/  IMAD.MOV.U32 R0, RZ, RZ, RZ ;  /* 0x000000ffff007224 */ /* 0x000fd600078e00ff */
[----:B------:R-:W-:Y:S05]  /*1850*/  @P0 BRA `(.L_x_2918) ;  /* 0x0000018000000947 */ /* 0x000fea0003800000 */
[----:B------:R-:W-:Y:S01]  /*1860*/  ISETP.GT.AND P0, PT, R24, 0x17, PT ;  /* 0x000000171800780c */ /* 0x000fe20003f04270 */
[----:B-1----:R0:W-:-:S12]  /*1870*/  STS.128 [R24.X16+0x10], R32 ;  /* 0x0000102018007388 */ /* 0x0021d8000000cc00 */
[----:B------:R-:W-:Y:S01]  /*1880*/  @!P0 IMAD.IADD R3, R19, 0x1, R30 ;  /* 0x0000000113038824 */ /* 0x000fe200078e021e */
[----:B------:R-:W-:Y:S01]  /*1890*/  @!P0 MOV R5, 0x4 ;  /* 0x0000000400058802 */ /* 0x000fe20000000f00 */
[----:B------:R-:W-:-:S04]  /*18a0*/  @!P0 IMAD.SHL.U32 R0, R18, 0x4, RZ ;  /* 0x0000000412008824 */ /* 0x000fc800078e00ff */
        /* <DEDUP_REMOVED lines=9> */
.L_x_2967:
[----:B--2---:R-:W-:Y:S01]  /*1940*/  FADD.FTZ R7, R3, R0 ;  /* 0x0000000003077221 */ /* 0x004fe20000010000 */
[----:B------:R-:W-:Y:S05]  /*1950*/  BRA.DIV ~URZ, `(.L_x_2920) ;  /* 0x00004c627f007947 */ /* 0x000fea000b800000 */
[----:B------:R-:W2:Y:S02]  /*1960*/  SHFL.BFLY PT, R0, R7, 0x8, 0x1f ;  /* 0x0d001f0007007f89 */ /* 0x000ea400000e0000 */
[----:B--2---:R-:W-:-:S05]  /*1970*/  FADD.FTZ R0, R7, R0 ;  /* 0x0000000007007221 */ /* 0x004fca0000010000 */
[----:B-1----:R-:W1:Y:S02]  /*1980*/  SHFL.BFLY PT, R3, R0, 0x4, 0x1f ;  /* 0x0c801f0000037f89 */ /* 0x002e6400000e0000 */
[----:B-1----:R-:W-:-:S05]  /*1990*/  FADD.FTZ R3, R0, R3 ;  /* 0x0000000300037221 */ /* 0x002fca0000010000 */
[----:B0-----:R-:W0:Y:S02]  /*19a0*/  SHFL.BFLY PT, R4, R3, 0x2, 0x1f ;  /* 0x0c401f0003047f89 */ /* 0x001e2400000e0000 */
[----:B0-----:R-:W-:-:S05]  /*19b0*/  FADD.FTZ R4, R3, R4 ;  /* 0x0000000403047221 */ /* 0x001fca0000010000 */
[----:B------:R0:W1:Y:S02]  /*19c0*/  SHFL.BFLY PT, R5, R4, 0x1, 0x1f ;  /* 0x0c201f0004057f89 */ /* 0x00006400000e0000 */
.L_x_2968:
[----:B-1----:R-:W-:Y:S02]  /*19d0*/  FADD.FTZ R0, R5, R4 ;  /* 0x0000000405007221 */ /* 0x002fe40000010000 */
.L_x_2918:
[----:B------:R-:W-:Y:S05]  /*19e0*/  BSYNC B0 ;  /* 0x0000000000007941 */ /* 0x000fea0003800000 */
.L_x_2917:
[----:B------:R-:W-:Y:S01]  /*19f0*/  ISETP.NE.AND P0, PT, R24, RZ, PT ;  /* 0x000000ff1800720c */ /* 0x000fe20003f05270 */
[----:B------:R-:W-:-:S05]  /*1a00*/  IMAD.IADD R8, R25, 0x1, -R16 ;  /* 0x0000000119087824 */ /* 0x000fca00078e0a10 */
[----:B------:R-:W-:-:S07]  /*1a10*/  LEA R3, R8, 0x210, 0x2 ;  /* 0x0000021008037811 */ /* 0x000fce00078e10ff */
[----:B0-----:R-:W-:Y:S01]  /*1a20*/  @P0 IMAD.MOV.U32 R4, RZ, RZ, -0x800001 ;  /* 0xff7fffffff040424 */ /* 0x001fe200078e00ff */
        /* <DEDUP_REMOVED lines=12> */
.L_x_2922:
[----:B------:R0:W-:Y:S02]  /*1af0*/  STS [R3], R4 ;  /* 0x0000000403007388 */ /* 0x0001e40000000800 */
.L_x_2921:
[----:B------:R-:W-:Y:S02]  /*1b00*/  WARPSYNC 0xffffffff ;  /* 0xffffffff00007948 */ /* 0x000fe40003800000 */
[----:B------:R-:W-:Y:S01]  /*1b10*/  IADD3 R0, R8, 0x7, RZ ;  /* 0x0000000708007810 */ /* 0x000fe20007ffe0ff */
[----:B------:R-:W-:Y:S01]  /*1b20*/  IMAD R6, R31, c[0x0][0x1d0], R60 ;  /* 0x000074001f067a24 */ /* 0x000fe200078e023c */
[----:B------:R-:W-:Y:S01]  /*1b30*/  SHF.R.S32.HI R5, RZ, 0x1f, R24 ;  /* 0x0000001fff057819 */ /* 0x000fe20000011418 */
[----:B------:R-:W-:Y:S01]  /*1b40*/  BAR.SYNC.DEFER_BLOCKING 0x0 ;  /* 0x0000000000007b1d */ /* 0x000fe20000010000 */
[----:B------:R-:W-:Y:S01]  /*1b50*/  SHF.R.S32.HI R7, RZ, 0x1f, R0 ;  /* 0x0000001fff077819 */ /* 0x000fe20000011400 */
[----:B------:R-:W-:-:S03]  /*1b60*/  IMAD R6, R6, 0x60, RZ ;  /* 0x0000006006067824 */ /* 0x000fc600078e02ff */
[----:B------:R-:W-:Y:S01]  /*1b70*/  LEA.HI R0, R7, R0, RZ, 0x3 ;  /* 0x0000000007007211 */ /* 0x000fe200078f18ff */
[----:B------:R-:W-:Y:S01]  /*1b80*/  BSSY B0, `(.L_x_2923) ;  /* 0x0000236000007945 */ /* 0x000fe20003800000 */
[----:B------:R-:W-:Y:S02]  /*1b90*/  LEA.HI R7, R5, R24, RZ, 0x2 ;  /* 0x0000001805077211 */ /* 0x000fe400078f10ff */
[----:B------:R-:W-:Y:S02]  /*1ba0*/  LOP3.LUT R5, R0, 0xfffffff8, RZ, 0xc0, !PT ;  /* 0xfffffff800057812 */ /* 0x000fe400078ec0ff */
[----:B------:R-:W-:-:S03]  /*1bb0*/  LEA.HI.SX32 R50, R7, R16, 0x1e ;  /* 0x0000001007327211 */ /* 0x000fc600078ff2ff */
[----:B------:R-:W-:-:S05]  /*1bc0*/  IMAD.IADD R5, R16, 0x1, R5 ;  /* 0x0000000110057824 */ /* 0x000fca00078e0205 */
[----:B------:R-:W-:-:S13]  /*1bd0*/  ISETP.GE.AND P0, PT, R50, R5, PT ;  /* 0x000000053200720c */ /* 0x000fda0003f06270 */
[----:B------:R-:W-:Y:S05]  /*1be0*/  @P0 BRA `(.L_x_2924) ;  /* 0x000022f000000947 */ /* 0x000fea0003800000 */
[----:B------:R-:W-:Y:S01]  /*1bf0*/  LOP3.LUT R7, R7, 0xfffffffc, RZ, 0xc0, !PT ;  /* 0xfffffffc07077812 */ /* 0x000fe200078ec0ff */
[----:B------:R-:W-:Y:S02]  /*1c00*/  IMAD.MOV.U32 R55, RZ, RZ, c[0x0][0x1e8] ;  /* 0x00007a00ff377624 */ /* 0x000fe400078e00ff */
[----:B------:R-:W-:Y:S02]  /*1c10*/  IMAD.MOV.U32 R61, RZ, RZ, 0x4 ;  /* 0x00000004ff3d7424 */ /* 0x000fe400078e00ff */
[----:B------:R-:W-:Y:S01]  /*1c20*/  IMAD.IADD R57, R24, 0x1, -R7 ;  /* 0x0000000118397824 */ /* 0x000fe200078e0a07 */
[----:B------:R-:W-:Y:S01]  /*1c30*/  IADD3 R55, R55, c[0x0][0x210], RZ ;  /* 0x0000840037377a10 */ /* 0x000fe20007ffe0ff */
[----:B------:R-:W-:Y:S02]  /*1c40*/  IMAD.MOV.U32 R52, RZ, RZ, c[0x0][0x1d4] ;  /* 0x00007500ff347624 */ /* 0x000fe400078e00ff */
[----:B------:R-:W-:Y:S01]  /*1c50*/  IMAD R51, R6, c[0x0][0x1d4], R57 ;  /* 0x0000750006337a24 */ /* 0x000fe200078e0239 */
[----:B------:R3:W4:Y:S01]  /*1c60*/  LDS R7, [R57.X4+0x10] ;  /* 0x0000100039077984 */ /* 0x0007220000004800 */
[----:B------:R-:W-:-:S02]  /*1c70*/  IMAD R53, R60, c[0x0][0x220], R25 ;  /* 0x000088003c357a24 */ /* 0x000fc400078e0219 */
[----:B------:R-:W-:Y:S01]  /*1c80*/  IMAD.WIDE R60, R60, R61, c[0x0][0x228] ;  /* 0x00008a003c3c7625 */ /* 0x000fe200078e023d */
[----:B------:R3:W0:Y:S01]  /*1c90*/  LDS R8, [R57.X4+0x20] ;  /* 0x0000200039087984 */ /* 0x0006220000004800 */
[----:B------:R-:W-:Y:S02]  /*1ca0*/  SHF.R.S32.HI R54, RZ, 0x1f, R51 ;  /* 0x0000001fff367819 */ /* 0x000fe40000011433 */
[----:B------:R-:W-:Y:S01]  /*1cb0*/  IMAD R52, R52, 0x60, RZ ;  /* 0x0000006034347824 */ /* 0x000fe200078e02ff */
[----:B------:R3:W2:Y:S04]  /*1cc0*/  LDS R9, [R57.X4+0x30] ;  /* 0x0000300039097984 */ /* 0x0006a80000004800 */
        /* <DEDUP_REMOVED lines=11> */
[----:B-1----:R3:W1:Y:S04]  /*1d80*/  LDS R32, [R57.X4+0xf0] ;  /* 0x0000f00039207984 */ /* 0x0026680000004800 */
        /* <DEDUP_REMOVED lines=16> */
[----:B-12-4-:R3:W0:Y:S02]  /*1e90*/  LDS R49, [R57.X4+0x200] ;  /* 0x0002000039317984 */ /* 0x0166240000004800 */
.L_x_2929:
[----:B------:R-:W-:Y:S01]  /*1ea0*/  IABS R64, c[0x0][0x1d4] ;  /* 0x0000750000407a13 */ /* 0x000fe20000000000 */
[----:B------:R-:W-:Y:S01]  /*1eb0*/  HFMA2.MMA R62, -RZ, RZ, 0, 0 ;  /* 0x00000000ff3e7435 */ /* 0x000fe200000001ff */
        /* <DEDUP_REMOVED lines=19> */
[----:B------:R-:W-:-:S04]  /*1ff0*/  @!P2 LOP3.LUT R89, RZ, c[0x0][0x1d4], RZ, 0x33, !PT ;  /* 0x00007500ff59aa12 */ /* 0x000fc800078e33ff */
[----:B------:R-:W-:Y:S02]  /*2000*/  IADD3 R65, R89, c[0x0][0x1d4], RZ ;  /* 0x0000750059417a10 */ /* 0x000fe40007ffe0ff */
[----:B------:R-:W-:-:S03]  /*2010*/  IADD3 R63, P2, R23, R89, RZ ;  /* 0x00000059173f7210 */ /* 0x000fc60007f5e0ff */
[----:B------:R-:W-:Y:S01]  /*2020*/  IMAD.SHL.U32 R67, R65, 0x4, RZ ;  /* 0x0000000441437824 */ /* 0x000fe200078e00ff */
[----:B------:R-:W-:Y:S02]  /*2030*/  LEA.HI.X.SX32 R64, R89, R22, 0x1, P2 ;  /* 0x0000001659407211 */ /* 0x000fe400010f0eff */
[----:B------:R-:W-:Y:S02]  /*2040*/  LEA R62, P2, R63, c[0x0][0x1a8], 0x2 ;  /* 0x00006a003f3e7a11 */ /* 0x000fe400078410ff */
[----:B------:R-:W-:Y:S02]  /*2050*/  ISETP.GE.OR P1, PT, R67, R52, P0 ;  /* 0x000000344300720c */ /* 0x000fe40000726670 */
[----:B------:R-:W-:Y:S02]  /*2060*/  LEA.HI.X R63, R63, c[0x0][0x1ac], R64, 0x2, P2 ;  /* 0x00006b003f3f7a11 */ /* 0x000fe400010f1440 */
[----:B------:R-:W-:-:S05]  /*2070*/  IADD3 R64, R65, c[0x0][0x1d4], RZ ;  /* 0x0000750041407a10 */ /* 0x000fca0007ffe0ff */
[----:B------:R-:W-:-:S04]  /*2080*/  IMAD.SHL.U32 R99, R64, 0x4, RZ ;  /* 0x0000000440637824 */ /* 0x000fc800078e00ff */
[----:B------:R-:W2:Y:S01]  /*2090*/  @!P1 LDG.E R65, [R62.64] ;  /* 0x000000243e419981 */ /* 0x000ea2000c1e1900 */
[----:B------:R-:W-:Y:S02]  /*20a0*/  ISETP.GE.OR P5, PT, R99, R52, P0 ;  /* 0x000000346300720c */ /* 0x000fe400007a6670 */
[----:B------:R-:W-:-:S05]  /*20b0*/  IADD3 R64, R64, c[0x0][0x1d4], RZ ;  /* 0x0000750040407a10 */ /* 0x000fca0007ffe0ff */
[----:B------:R-:W-:-:S06]  /*20c0*/  IMAD.SHL.U32 R105, R64, 0x4, RZ ;  /* 0x0000000440697824 */ /* 0x000fcc00078e00ff */
[----:B------:R-:W4:Y:S01]  /*20d0*/  @!P5 LDG.E R102, [R62.64] ;  /* 0x000000243e66d981 */ /* 0x000f22000c1e1900 */
[----:B------:R-:W-:Y:S01]  /*20e0*/  ISETP.GE.OR P4, PT, R105, R52, P0 ;  /* 0x000000346900720c */ /* 0x000fe20000786670 */
[----:B------:R-:W-:-:S04]  /*20f0*/  IMAD.MOV.U32 R86, RZ, RZ, c[0x0][0x1d4] ;  /* 0x00007500ff567624 */ /* 0x000fc800078e00ff */
[----:B------:R-:W-:-:S04]  /*2100*/  IMAD R64, R86, 0x4, R89 ;  /* 0x0000000456407824 */ /* 0x000fc800078e0259 */
[----:B------:R-:W-:-:S04]  /*2110*/  IMAD.SHL.U32 R101, R64, 0x4, RZ ;  /* 0x0000000440657824 */ /* 0x000fc800078e00ff */
[----:B---3--:R-:W3:Y:S01]  /*2120*/  @!P4 LDG.E R104, [R62.64] ;  /* 0x000000243e68c981 */ /* 0x008ee2000c1e1900 */
[----:B------:R-:W-:Y:S02]  /*2130*/  ISETP.GE.OR P6, PT, R101, R52, P0 ;  /* 0x000000346500720c */ /* 0x000fe400007c6670 */
[----:B------:R-:W-:-:S11]  /*2140*/  IADD3 R103, R64, c[0x0][0x1d4], RZ ;  /* 0x0000750040677a10 */ /* 0x000fd60007ffe0ff */
[----:B------:R-:W3:Y:S01]  /*2150*/  @!P6 LDG.E R100, [R62.64] ;  /* 0x000000243e64e981 */ /* 0x000ee2000c1e1900 */
[----:B------:R-:W-:-:S04]  /*2160*/  SHF.L.U32 R69, R103, 0x2, RZ ;  /* 0x0000000267457819 */ /* 0x000fc800000006ff */
[----:B------:R-:W-:-:S13]  /*2170*/  ISETP.GE.OR P2, PT, R69, R52, P0 ;  /* 0x000000344500720c */ /* 0x000fda0000746670 */
[----:B------:R-:W3:Y:S01]  /*2180*/  @!P2 LDG.E R68, [R62.64] ;  /* 0x000000243e44a981 */ /* 0x000ee2000c1e1900 */
[----:B------:R-:W-:-:S05]  /*2190*/  IADD3 R103, R103, c[0x0][0x1d4], RZ ;  /* 0x0000750067677a10 */ /* 0x000fca0007ffe0ff */
[----:B------:R-:W-:Y:S02]  /*21a0*/  IMAD.SHL.U32 R103, R103, 0x4, RZ ;  /* 0x0000000467677824 */ /* 0x000fe400078e00ff */
[----:B--2---:R-:W-:-:S04]  /*21b0*/  @!P1 IMAD R65, R65, c[0x0][0x1d8], RZ ;  /* 0x0000760041419a24 */ /* 0x004fc800078e02ff */
[----:B------:R-:W-:-:S04]  /*21c0*/  @!P1 IMAD R64, R65, 0x60, RZ ;  /* 0x0000006041409824 */ /* 0x000fc800078e02ff */
[----:B------:R-:W-:-:S05]  /*21d0*/  @!P1 IMAD R64, R64, c[0x0][0x1d4], R67 ;  /* 0x0000750040409a24 */ /* 0x000fca00078e0243 */
[----:B------:R-:W-:Y:S01]  /*21e0*/  @!P1 IADD3 R65, P3, R51, R64, RZ ;  /* 0x0000004033419210 */ /* 0x000fe20007f7e0ff */
[----:B----4-:R-:W-:-:S03]  /*21f0*/  @!P5 IMAD R102, R102, c[0x0][0x1d8], RZ ;  /* 0x000076006666da24 */ /* 0x010fc600078e02ff */
[----:B------:R-:W-:Y:S02]  /*2200*/  @!P1 LEA.HI.X.SX32 R64, R64, R54, 0x1, P3 ;  /* 0x0000003640409211 */ /* 0x000fe400018f0eff */
[----:B------:R-:W-:-:S04]  /*2210*/  @!P1 LEA R66, P3, R65, c[0x0][0x198], 0x2 ;  /* 0x0000660041429a11 */ /* 0x000fc800078610ff */
[----:B------:R-:W-:Y:S01]  /*2220*/  @!P1 LEA.HI.X R67, R65, c[0x0][0x19c], R64, 0x2, P3 ;  /* 0x0000670041439a11 */ /* 0x000fe200018f1440 */
[----:B------:R-:W-:Y:S01]  /*2230*/  @!P5 IMAD R64, R102, 0x60, RZ ;  /* 0x000000606640d824 */ /* 0x000fe200078e02ff */
[----:B------:R-:W-:-:S03]  /*2240*/  ISETP.GE.AND P3, PT, R50, R25, PT ;  /* 0x000000193200720c */ /* 0x000fc60003f66270 */
[----:B------:R-:W-:Y:S01]  /*2250*/  @!P5 IMAD R64, R64, c[0x0][0x1d4], R99 ;  /* 0x000075004040da24 */ /* 0x000fe200078e0263 */
[----:B------:R-:W-:Y:S01]  /*2260*/  FSEL R57, R57, RZ, P3 ;  /* 0x000000ff39397208 */ /* 0x000fe20001800000 */
[----:B---3--:R-:W-:-:S05]  /*2270*/  @!P4 IMAD R104, R104, c[0x0][0x1d8], RZ ;  /* 0x000076006868ca24 */ /* 0x008fca00078e02ff */
[----:B------:R1:W2:Y:S01]  /*2280*/  @!P1 LDG.E R57, [R66.64] ;  /* 0x0000002442399981 */ /* 0x0002a2000c1e1900 */
[----:B------:R-:W-:Y:S01]  /*2290*/  @!P5 IADD3 R65, P1, R51, R64, RZ ;  /* 0x000000403341d210 */ /* 0x000fe20007f3e0ff */
[----:B------:R-:W-:Y:S01]  /*22a0*/  @!P4 IMAD R104, R104, 0x60, RZ ;  /* 0x000000606868c824 */ /* 0x000fe200078e02ff */
[----:B------:R-:W-:Y:S02]  /*22b0*/  FSEL R56, R56, RZ, P3 ;  /* 0x000000ff38387208 */ /* 0x000fe40001800000 */
[----:B------:R-:W-:Y:S01]  /*22c0*/  @!P5 LEA.HI.X.SX32 R102, R64, R54, 0x1, P1 ;  /* 0x000000364066d211 */ /* 0x000fe200008f0eff */
[----:B------:R-:W-:Y:S01]  /*22d0*/  @!P4 IMAD R99, R104, c[0x0][0x1d4], R105 ;  /* 0x000075006863ca24 */ /* 0x000fe200078e0269 */
[----:B------:R-:W-:-:S04]  /*22e0*/  @!P5 LEA R64, P1, R65, c[0x0][0x198], 0x2 ;  /* 0x000066004140da11 */ /* 0x000fc800078210ff */
[----:B------:R-:W-:Y:S02]  /*22f0*/  @!P5 LEA.HI.X R65, R65, c[0x0][0x19c], R102, 0x2, P1 ;  /* 0x000067004141da11 */ /* 0x000fe400008f1466 */
[----:B------:R-:W-:-:S03]  /*2300*/  ISETP.GE.OR P1, PT, R103, R52, P0 ;  /* 0x000000346700720c */ /* 0x000fc60000726670 */
[----:B------:R3:W4:Y:S01]  /*2310*/  @!P5 LDG.E R56, [R64.64] ;  /* 0x000000244038d981 */ /* 0x000722000c1e1900 */
[----:B-1----:R-:W-:Y:S01]  /*2320*/  @!P4 IADD3 R67, P5, R51, R99, RZ ;  /* 0x000000633343c210 */ /* 0x002fe20007fbe0ff */
[----:B------:R-:W-:Y:S02]  /*2330*/  IMAD R104, R86, 0x7, R89 ;  /* 0x0000000756687824 */ /* 0x000fe400078e0259 */
[----:B------:R-:W-:Y:S01]  /*2340*/  @!P6 IMAD R100, R100, c[0x0][0x1d8], RZ ;  /* 0x000076006464ea24 */ /* 0x000fe200078e02ff */
[----:B------:R-:W-:Y:S01]  /*2350*/  @!P4 LEA.HI.X.SX32 R102, R99, R54, 0x1, P5 ;  /* 0x000000366366c211 */ /* 0x000fe200028f0eff */
[----:B------:R-:W-:Y:S01]  /*2360*/  IMAD.SHL.U32 R99, R104, 0x4, RZ ;  /* 0x0000000468637824 */ /* 0x000fe200078e00ff */
[----:B------:R-:W-:Y:S01]  /*2370*/  @!P4 LEA R66, P5, R67, c[0x0][0x198], 0x2 ;  /* 0x000066004342ca11 */ /* 0x000fe200078a10ff */
[----:B------:R-:W-:Y:S01]  /*2380*/  @!P6 IMAD R100, R100, 0x60, RZ ;  /* 0x000000606464e824 */ /* 0x000fe200078e02ff */
[----:B------:R-:W-:Y:S02]  /*2390*/  FSEL R59, R59, RZ, P3 ;  /* 0x000000ff3b3b7208 */ /* 0x000fe40001800000 */
[----:B------:R-:W-:-:S02]  /*23a0*/  @!P4 LEA.HI.X R67, R67, c[0x0][0x19c], R102, 0x2, P5 ;  /* 0x000067004343ca11 */ /* 0x000fc400028f1466 */
[----:B------:R-:W2:Y:S01]  /*23b0*/  @!P1 LDG.E R102, [R62.64] ;  /* 0x000000243e669981 */ /* 0x000ea2000c1e1900 */
[----:B------:R-:W-:Y:S01]  /*23c0*/  ISETP.GE.OR P5, PT, R99, R52, P0 ;  /* 0x000000346300720c */ /* 0x000fe200007a6670 */
[----:B------:R-:W-:Y:S01]  /*23d0*/  @!P6 IMAD R101, R100, c[0x0][0x1d4], R101 ;  /* 0x000075006465ea24 */ /* 0x000fe200078e0265 */
[----:B------:R-:W-:Y:S01]  /*23e0*/  IADD3 R104, R104, c[0x0][0x1d4], RZ ;  /* 0x0000750068687a10 */ /* 0x000fe20007ffe0ff */
[----:B------:R1:W4:Y:S03]  /*23f0*/  @!P4 LDG.E R59, [R66.64] ;  /* 0x00000024423bc981 */ /* 0x000326000c1e1900 */
[----:B---3--:R-:W-:-:S04]  /*2400*/  @!P6 IADD3 R65, P4, R51, R101, RZ ;  /* 0x000000653341e210 */ /* 0x008fc80007f9e0ff */
[----:B------:R-:W-:Y:S01]  /*2410*/  @!P6 LEA.HI.X.SX32 R100, R101, R54, 0x1, P4 ;  /* 0x000000366564e211 */ /* 0x000fe200020f0eff */
[----:B------:R-:W-:Y:S01]  /*2420*/  IMAD.SHL.U32 R101, R104, 0x4, RZ ;  /* 0x0000000468657824 */ /* 0x000fe200078e00ff */
[C---:B------:R-:W-:Y:S01]  /*2430*/  @!P6 LEA R64, P4, R65.reuse, c[0x0][0x198], 0x2 ;  /* 0x000066004140ea11 */ /* 0x040fe200078810ff */
[----:B------:R-:W3:Y:S03]  /*2440*/  @!P5 LDG.E R106, [R62.64] ;  /* 0x000000243e6ad981 */ /* 0x000ee6000c1e1900 */
[----:B------:R-:W-:Y:S02]  /*2450*/  @!P6 LEA.HI.X R65, R65, c[0x0][0x19c], R100, 0x2, P4 ;  /* 0x000067004141ea11 */ /* 0x000fe400020f1464 */
[----:B------:R-:W-:Y:S01]  /*2460*/  ISETP.GE.OR P4, PT, R101, R52, P0 ;  /* 0x000000346500720c */ /* 0x000fe20000786670 */
[----:B------:R-:W-:Y:S01]  /*2470*/  @!P2 IMAD R68, R68, c[0x0][0x1d8], RZ ;  /* 0x000076004444aa24 */ /* 0x000fe200078e02ff */
[----:B------:R-:W-:-:S03]  /*2480*/  FSEL R58, R58, RZ, P3 ;  /* 0x000000ff3a3a7208 */ /* 0x000fc60001800000 */
[----:B------:R-:W-:Y:S01]  /*2490*/  @!P2 IMAD R100, R68, 0x60, RZ ;  /* 0x000000604464a824 */ /* 0x000fe200078e02ff */
[----:B------:R-:W-:Y:S02]  /*24a0*/  IADD3 R105, R104, c[0x0][0x1d4], RZ ;  /* 0x0000750068697a10 */ /* 0x000fe40007ffe0ff */
[----:B------:R0:W4:Y:S01]  /*24b0*/  @!P6 LDG.E R58, [R64.64] ;  /* 0x00000024403ae981 */ /* 0x000122000c1e1900 */
[----:B------:R-:W-:-:S04]  /*24c0*/  @!P2 IMAD R69, R100, c[0x0][0x1d4], R69 ;  /* 0x000075006445aa24 */ /* 0x000fc800078e0245 */
[----:B------:R-:W4:Y:S01]  /*24d0*/  @!P4 LDG.E R68, [R62.64] ;  /* 0x000000243e44c981 */ /* 0x000f22000c1e1900 */
[----:B-1----:R-:W-:Y:S01]  /*24e0*/  @!P2 IADD3 R67, P6, R51, R69, RZ ;  /* 0x000000453343a210 */ /* 0x002fe20007fde0ff */
[----:B------:R-:W-:-:S03]  /*24f0*/  IMAD.SHL.U32 R105, R105, 0x4, RZ ;  /* 0x0000000469697824 */ /* 0x000fc600078e00ff */
[----:B------:R-:W-:Y:S02]  /*2500*/  @!P2 LEA.HI.X.SX32 R100, R69, R54, 0x1, P6 ;  /* 0x000000364564a211 */ /* 0x000fe400030f0eff */
[----:B------:R-:W-:-:S04]  /*2510*/  @!P2 LEA R66, P6, R67, c[0x0][0x198], 0x2 ;  /* 0x000066004342aa11 */ /* 0x000fc800078c10ff */
[----:B------:R-:W-:Y:S02]  /*2520*/  @!P2 LEA.HI.X R67, R67, c[0x0][0x19c], R100, 0x2, P6 ;  /* 0x000067004343aa11 */ /* 0x000fe400030f1464 */
[----:B------:R-:W-:-:S13]  /*2530*/  ISETP.GE.OR P6, PT, R105, R52, P0 ;  /* 0x000000346900720c */ /* 0x000fda00007c6670 */
[----:B------:R-:W4:Y:S01]  /*2540*/  @!P6 LDG.E R100, [R62.64] ;  /* 0x000000243e64e981 */ /* 0x000f22000c1e1900 */
[----:B------:R-:W-:Y:S01]  /*2550*/  FSEL R71, R71, RZ, P3 ;  /* 0x000000ff47477208 */ /* 0x000fe20001800000 */
[----:B------:R-:W-:-:S05]  /*2560*/  IMAD R104, R86, 0xa, R89 ;  /* 0x0000000a56687824 */ /* 0x000fca00078e0259 */
[----:B------:R1:W4:Y:S01]  /*2570*/  @!P2 LDG.E R71, [R66.64] ;  /* 0x000000244247a981 */ /* 0x000322000c1e1900 */
[----:B------:R-:W-:Y:S01]  /*2580*/  IMAD.SHL.U32 R69, R104, 0x4, RZ ;  /* 0x0000000468457824 */ /* 0x000fe200078e00ff */
[----:B------:R-:W-:Y:S02]  /*2590*/  FSEL R70, R70, RZ, P3 ;  /* 0x000000ff46467208 */ /* 0x000fe40001800000 */
[----:B------:R-:W-:Y:S02]  /*25a0*/  IADD3 R104, R104, c[0x0][0x1d4], RZ ;  /* 0x0000750068687a10 */ /* 0x000fe40007ffe0ff */
[----:B------:R-:W-:Y:S02]  /*25b0*/  FSEL R73, R73, RZ, P3 ;  /* 0x000000ff49497208 */ /* 0x000fe40001800000 */
[----:B------:R-:W-:Y:S01]  /*25c0*/  FSEL R72, R72, RZ, P3 ;  /* 0x000000ff48487208 */ /* 0x000fe20001800000 */
[----:B--2---:R-:W-:-:S04]  /*25d0*/  @!P1 IMAD R102, R102, c[0x0][0x1d8], RZ ;  /* 0x0000760066669a24 */ /* 0x004fc800078e02ff */
[----:B------:R-:W-:-:S04]  /*25e0*/  @!P1 IMAD R102, R102, 0x60, RZ ;  /* 0x0000006066669824 */ /* 0x000fc800078e02ff */
[----:B------:R-:W-:-:S05]  /*25f0*/  @!P1 IMAD R103, R102, c[0x0][0x1d4], R103 ;  /* 0x0000750066679a24 */ /* 0x000fca00078e0267 */
[----:B0-----:R-:W-:Y:S01]  /*2600*/  @!P1 IADD3 R65, P2, R51, R103, RZ ;  /* 0x0000006733419210 */ /* 0x001fe20007f5e0ff */
[----:B---3--:R-:W-:-:S03]  /*2610*/  @!P5 IMAD R106, R106, c[0x0][0x1d8], RZ ;  /* 0x000076006a6ada24 */ /* 0x008fc600078e02ff */
[----:B------:R-:W-:Y:S01]  /*2620*/  @!P1 LEA.HI.X.SX32 R102, R103, R54, 0x1, P2 ;  /* 0x0000003667669211 */ /* 0x000fe200010f0eff */
[----:B------:R-:W-:Y:S01]  /*2630*/  @!P5 IMAD R106, R106, 0x60, RZ ;  /* 0x000000606a6ad824 */ /* 0x000fe200078e02ff */
[----:B------:R-:W-:-:S03]  /*2640*/  @!P1 LEA R64, P2, R65, c[0x0][0x198], 0x2 ;  /* 0x0000660041409a11 */ /* 0x000fc600078410ff */
[----:B------:R-:W-:Y:S01]  /*2650*/  @!P5 IMAD R99, R106, c[0x0][0x1d4], R99 ;  /* 0x000075006a63da24 */ /* 0x000fe200078e0263 */
[----:B------:R-:W-:Y:S02]  /*2660*/  @!P1 LEA.HI.X R65, R65, c[0x0][0x19c], R102, 0x2, P2 ;  /* 0x0000670041419a11 */ /* 0x000fe400010f1466 */
[----:B------:R-:W-:-:S03]  /*2670*/  ISETP.GE.OR P2, PT, R69, R52, P0 ;  /* 0x000000344500720c */ /* 0x000fc60000746670 */
[----:B------:R0:W2:Y:S01]  /*2680*/  @!P1 LDG.E R70, [R64.64] ;  /* 0x0000002440469981 */ /* 0x0000a2000c1e1900 */
[----:B-1----:R-:W-:Y:S01]  /*2690*/  @!P5 IADD3 R67, P1, R51, R99, RZ ;  /* 0x000000633343d210 */ /* 0x002fe20007f3e0ff */
[----:B----4-:R-:W-:-:S03]  /*26a0*/  @!P4 IMAD R68, R68, c[0x0][0x1d8], RZ ;  /* 0x000076004444ca24 */ /* 0x010fc600078e02ff */
[----:B------:R-:W-:Y:S01]  /*26b0*/  @!P5 LEA.HI.X.SX32 R102, R99, R54, 0x1, P1 ;  /* 0x000000366366d211 */ /* 0x000fe200008f0eff */
[----:B------:R-:W-:Y:S01]  /*26c0*/  IMAD.SHL.U32 R99, R104, 0x4, RZ ;  /* 0x0000000468637824 */ /* 0x000fe200078e00ff */
[C---:B------:R-:W-:Y:S01]  /*26d0*/  @!P5 LEA R66, P1, R67.reuse, c[0x0][0x198], 0x2 ;  /* 0x000066004342da11 */ /* 0x040fe200078210ff */
[----:B------:R-:W-:Y:S02]  /*26e0*/  @!P4 IMAD R68, R68, 0x60, RZ ;  /* 0x000000604444c824 */ /* 0x000fe400078e02ff */
[----:B------:R-:W3:Y:S01]  /*26f0*/  @!P2 LDG.E R106, [R62.64] ;  /* 0x000000243e6aa981 */ /* 0x000ee2000c1e1900 */
[----:B------:R-:W-:Y:S01]  /*2700*/  @!P5 LEA.HI.X R67, R67, c[0x0][0x19c], R102, 0x2, P1 ;  /* 0x000067004343da11 */ /* 0x000fe200008f1466 */
[----:B------:R-:W-:Y:S01]  /*2710*/  @!P4 IMAD R101, R68, c[0x0][0x1d4], R101 ;  /* 0x000075004465ca24 */ /* 0x000fe200078e0265 */
[----:B------:R-:W-:Y:S02]  /*2720*/  ISETP.GE.OR P1, PT, R99, R52, P0 ;  /* 0x000000346300720c */ /* 0x000fe40000726670 */
[----:B0-----:R-:W-:Y:S01]  /*2730*/  IADD3 R65, R104, c[0x0][0x1d4], RZ ;  /* 0x0000750068417a10 */ /* 0x001fe20007ffe0ff */
[----:B------:R0:W4:Y:S01]  /*2740*/  @!P5 LDG.E R73, [R66.64] ;  /* 0x000000244249d981 */ /* 0x000122000c1e1900 */
[----:B------:R-:W-:-:S04]  /*2750*/  @!P4 IADD3 R68, P5, R51, R101, RZ ;  /* 0x000000653344c210 */ /* 0x000fc80007fbe0ff */
[----:B------:R-:W-:Y:S01]  /*2760*/  @!P4 LEA.HI.X.SX32 R103, R101, R54, 0x1, P5 ;  /* 0x000000366567c211 */ /* 0x000fe200028f0eff */
[----:B------:R-:W-:Y:S01]  /*2770*/  IMAD.SHL.U32 R101, R65, 0x4, RZ ;  /* 0x0000000441657824 */ /* 0x000fe200078e00ff */
[----:B------:R-:W-:-:S03]  /*2780*/  @!P4 LEA R64, P5, R68, c[0x0][0x198], 0x2 ;  /* 0x000066004440ca11 */ /* 0x000fc600078a10ff */
[----:B------:R-:W2:Y:S01]  /*2790*/  @!P1 LDG.E R107, [R62.64] ;  /* 0x000000243e6b9981 */ /* 0x000ea2000c1e1900 */
[----:B------:R-:W-:Y:S02]  /*27a0*/  @!P4 LEA.HI.X R65, R68, c[0x0][0x19c], R103, 0x2, P5 ;  /* 0x000067004441ca11 */ /* 0x000fe400028f1467 */
[----:B------:R-:W-:Y:S01]  /*27b0*/  ISETP.GE.OR P5, PT, R101, R52, P0 ;  /* 0x000000346500720c */ /* 0x000fe200007a6670 */
[----:B------:R-:W-:Y:S02]  /*27c0*/  @!P6 IMAD R100, R100, c[0x0][0x1d8], RZ ;  /* 0x000076006464ea24 */ /* 0x000fe400078e02ff */
[----:B------:R1:W4:Y:S02]  /*27d0*/  @!P4 LDG.E R72, [R64.64] ;  /* 0x000000244048c981 */ /* 0x000324000c1e1900 */
[----:B------:R-:W-:-:S04]  /*27e0*/  @!P6 IMAD R100, R100, 0x60, RZ ;  /* 0x000000606464e824 */ /* 0x000fc800078e02ff */
[----:B------:R-:W-:-:S04]  /*27f0*/  @!P6 IMAD R105, R100, c[0x0][0x1d4], R105 ;  /* 0x000075006469ea24 */ /* 0x000fc800078e0269 */
[----:B------:R-:W4:Y:S01]  /*2800*/  @!P5 LDG.E R68, [R62.64] ;  /* 0x000000243e44d981 */ /* 0x000f22000c1e1900 */
[----:B0-----:R-:W-:Y:S01]  /*2810*/  @!P6 IADD3 R67, P4, R51, R105, RZ ;  /* 0x000000693343e210 */ /* 0x001fe20007f9e0ff */
[----:B------:R-:W-:-:S03]  /*2820*/  IMAD R102, R86, 0xd, R89 ;  /* 0x0000000d56667824 */ /* 0x000fc600078e0259 */
[----:B------:R-:W-:Y:S01]  /*2830*/  @!P6 LEA.HI.X.SX32 R100, R105, R54, 0x1, P4 ;  /* 0x000000366964e211 */ /* 0x000fe200020f0eff */
[----:B------:R-:W-:Y:S01]  /*2840*/  IMAD.SHL.U32 R103, R102, 0x4, RZ ;  /* 0x0000000466677824 */ /* 0x000fe200078e00ff */
[----:B------:R-:W-:-:S04]  /*2850*/  @!P6 LEA R66, P4, R67, c[0x0][0x198], 0x2 ;  /* 0x000066004342ea11 */ /* 0x000fc800078810ff */
[----:B------:R-:W-:Y:S02]  /*2860*/  @!P6 LEA.HI.X R67, R67, c[0x0][0x19c], R100, 0x2, P4 ;  /* 0x000067004343ea11 */ /* 0x000fe400020f1464 */
[----:B------:R-:W-:-:S13]  /*2870*/  ISETP.GE.OR P4, PT, R103, R52, P0 ;  /* 0x000000346700720c */ /* 0x000fda0000786670 */
[----:B------:R-:W4:Y:S01]  /*2880*/  @!P4 LDG.E R100, [R62.64] ;  /* 0x000000243e64c981 */ /* 0x000f22000c1e1900 */
[----:B------:R-:W-:Y:S02]  /*2890*/  FSEL R75, R75, RZ, P3 ;  /* 0x000000ff4b4b7208 */ /* 0x000fe40001800000 */
[----:B------:R-:W-:-:S04]  /*28a0*/  IADD3 R104, R102, c[0x0][0x1d4], RZ ;  /* 0x0000750066687a10 */ /* 0x000fc80007ffe0ff */
[----:B------:R0:W4:Y:S01]  /*28b0*/  @!P6 LDG.E R75, [R66.64] ;  /* 0x00000024424be981 */ /* 0x000122000c1e1900 */
[----:B------:R-:W-:Y:S02]  /*28c0*/  FSEL R74, R74, RZ, P3 ;  /* 0x000000ff4a4a7208 */ /* 0x000fe40001800000 */
[----:B0-----:R-:W-:Y:S02]  /*28d0*/  IADD3 R67, R104, c[0x0][0x1d4], RZ ;  /* 0x0000750068437a10 */ /* 0x001fe40007ffe0ff */
[----:B------:R-:W-:Y:S02]  /*28e0*/  FSEL R76, R76, RZ, P3 ;  /* 0x000000ff4c4c7208 */ /* 0x000fe40001800000 */
[----:B------:R-:W-:Y:S01]  /*28f0*/  FSEL R77, R77, RZ, P3 ;  /* 0x000000ff4d4d7208 */ /* 0x000fe20001800000 */
[----:B---3--:R-:W-:-:S04]  /*2900*/  @!P2 IMAD R106, R106, c[0x0][0x1d8], RZ ;  /* 0x000076006a6aaa24 */ /* 0x008fc800078e02ff */
[----:B------:R-:W-:-:S04]  /*2910*/  @!P2 IMAD R106, R106, 0x60, RZ ;  /* 0x000000606a6aa824 */ /* 0x000fc800078e02ff */
[----:B------:R-:W-:-:S05]  /*2920*/  @!P2 IMAD R69, R106, c[0x0][0x1d4], R69 ;  /* 0x000075006a45aa24 */ /* 0x000fca00078e0245 */
[----:B-1----:R-:W-:Y:S01]  /*2930*/  @!P2 IADD3 R65, P6, R51, R69, RZ ;  /* 0x000000453341a210 */ /* 0x002fe20007fde0ff */
[----:B--2---:R-:W-:-:S03]  /*2940*/  @!P1 IMAD R107, R107, c[0x0][0x1d8], RZ ;  /* 0x000076006b6b9a24 */ /* 0x004fc600078e02ff */
[----:B------:R-:W-:Y:S01]  /*2950*/  @!P2 LEA.HI.X.SX32 R102, R69, R54, 0x1, P6 ;  /* 0x000000364566a211 */ /* 0x000fe200030f0eff */
[----:B------:R-:W-:Y:S01]  /*2960*/  IMAD.SHL.U32 R69, R104, 0x4, RZ ;  /* 0x0000000468457824 */ /* 0x000fe200078e00ff */
[----:B------:R-:W-:Y:S01]  /*2970*/  @!P2 LEA R64, P6, R65, c[0x0][0x198], 0x2 ;  /* 0x000066004140aa11 */ /* 0x000fe200078c10ff */
[----:B------:R-:W-:-:S03]  /*2980*/  @!P1 IMAD R106, R107, 0x60, RZ ;  /* 0x000000606b6a9824 */ /* 0x000fc600078e02ff */
[----:B------:R-:W-:Y:S01]  /*2990*/  @!P2 LEA.HI.X R65, R65, c[0x0][0x19c], R102, 0x2, P6 ;  /* 0x000067004141aa11 */ /* 0x000fe200030f1466 */
[----:B------:R-:W-:Y:S01]  /*29a0*/  @!P1 IMAD R99, R106, c[0x0][0x1d4], R99 ;  /* 0x000075006a639a24 */ /* 0x000fe200078e0263 */
[----:B------:R-:W-:-:S03]  /*29b0*/  ISETP.GE.OR P6, PT, R69, R52, P0 ;  /* 0x000000344500720c */ /* 0x000fc600007c6670 */
[----:B------:R0:W2:Y:S01]  /*29c0*/  @!P2 LDG.E R74, [R64.64] ;  /* 0x00000024404aa981 */ /* 0x0000a2000c1e1900 */
[----:B------:R-:W-:Y:S01]  /*29d0*/  @!P1 IADD3 R102, P2, R51, R99, RZ ;  /* 0x0000006333669210 */ /* 0x000fe20007f5e0ff */
[----:B----4-:R-:W-:-:S03]  /*29e0*/  @!P5 IMAD R68, R68, c[0x0][0x1d8], RZ ;  /* 0x000076004444da24 */ /* 0x010fc600078e02ff */
[----:B------:R-:W-:Y:S01]  /*29f0*/  @!P1 LEA.HI.X.SX32 R105, R99, R54, 0x1, P2 ;  /* 0x0000003663699211 */ /* 0x000fe200010f0eff */
[----:B------:R-:W-:Y:S01]  /*2a00*/  IMAD.SHL.U32 R99, R67, 0x4, RZ ;  /* 0x0000000443637824 */ /* 0x000fe200078e00ff */
[----:B------:R-:W-:Y:S01]  /*2a10*/  @!P1 LEA R66, P2, R102, c[0x0][0x198], 0x2 ;  /* 0x0000660066429a11 */ /* 0x000fe200078410ff */
[----:B------:R-:W-:Y:S02]  /*2a20*/  @!P5 IMAD R68, R68, 0x60, RZ ;  /* 0x000000604444d824 */ /* 0x000fe400078e02ff */
[----:B------:R-:W3:Y:S01]  /*2a30*/  @!P6 LDG.E R104, [R62.64] ;  /* 0x000000243e68e981 */ /* 0x000ee2000c1e1900 */
[----:B------:R-:W-:Y:S01]  /*2a40*/  @!P1 LEA.HI.X R67, R102, c[0x0][0x19c], R105, 0x2, P2 ;  /* 0x0000670066439a11 */ /* 0x000fe200010f1469 */
[----:B------:R-:W-:Y:S01]  /*2a50*/  @!P5 IMAD R101, R68, c[0x0][0x1d4], R101 ;  /* 0x000075004465da24 */ /* 0x000fe200078e0265 */
[----:B------:R-:W-:Y:S02]  /*2a60*/  ISETP.GE.OR P2, PT, R99, R52, P0 ;  /* 0x000000346300720c */ /* 0x000fe40000746670 */
[----:B------:R-:W-:Y:S01]  /*2a70*/  LEA R102, R86, R89, 0x4 ;  /* 0x0000005956667211 */ /* 0x000fe200078e20ff */
[----:B------:R1:W4:Y:S01]  /*2a80*/  @!P1 LDG.E R76, [R66.64] ;  /* 0x00000024424c9981 */ /* 0x000322000c1e1900 */
[----:B0-----:R-:W-:-:S04]  /*2a90*/  @!P5 IADD3 R65, P1, R51, R101, RZ ;  /* 0x000000653341d210 */ /* 0x001fc80007f3e0ff */
[----:B------:R-:W-:Y:S01]  /*2aa0*/  @!P5 LEA.HI.X.SX32 R68, R101, R54, 0x1, P1 ;  /* 0x000000366544d211 */ /* 0x000fe200008f0eff */
[----:B------:R-:W-:Y:S01]  /*2ab0*/  IMAD.SHL.U32 R101, R102, 0x4, RZ ;  /* 0x0000000466657824 */ /* 0x000fe200078e00ff */
[----:B------:R-:W-:-:S03]  /*2ac0*/  @!P5 LEA R64, P1, R65, c[0x0][0x198], 0x2 ;  /* 0x000066004140da11 */ /* 0x000fc600078210ff */
[----:B------:R-:W2:Y:S01]  /*2ad0*/  @!P2 LDG.E R105, [R62.64] ;  /* 0x000000243e69a981 */ /* 0x000ea2000c1e1900 */
[----:B------:R-:W-:Y:S02]  /*2ae0*/  @!P5 LEA.HI.X R65, R65, c[0x0][0x19c], R68, 0x2, P1 ;  /* 0x000067004141da11 */ /* 0x000fe400008f1444 */
[----:B------:R-:W-:Y:S01]  /*2af0*/  ISETP.GE.OR P1, PT, R101, R52, P0 ;  /* 0x000000346500720c */ /* 0x000fe20000726670 */
[----:B------:R-:W-:Y:S01]  /*2b00*/  @!P4 IMAD R100, R100, c[0x0][0x1d8], RZ ;  /* 0x000076006464ca24 */ /* 0x000fe200078e02ff */
[----:B------:R-:W-:Y:S01]  /*2b10*/  IADD3 R102, R102, c[0x0][0x1d4], RZ ;  /* 0x0000750066667a10 */ /* 0x000fe20007ffe0ff */
[----:B------:R0:W4:Y:S02]  /*2b20*/  @!P5 LDG.E R77, [R64.64] ;  /* 0x00000024404dd981 */ /* 0x000124000c1e1900 */
[----:B------:R-:W-:-:S04]  /*2b30*/  @!P4 IMAD R100, R100, 0x60, RZ ;  /* 0x000000606464c824 */ /* 0x000fc800078e02ff */
[----:B------:R-:W-:-:S04]  /*2b40*/  @!P4 IMAD R103, R100, c[0x0][0x1d4], R103 ;  /* 0x000075006467ca24 */ /* 0x000fc800078e0267 */
[----:B------:R-:W4:Y:S01]  /*2b50*/  @!P1 LDG.E R68, [R62.64] ;  /* 0x000000243e449981 */ /* 0x000f22000c1e1900 */
[----:B-1----:R-:W-:-:S04]  /*2b60*/  @!P4 IADD3 R67, P5, R51, R103, RZ ;  /* 0x000000673343c210 */ /* 0x002fc80007fbe0ff */
[----:B------:R-:W-:Y:S01]  /*2b70*/  @!P4 LEA.HI.X.SX32 R100, R103, R54, 0x1, P5 ;  /* 0x000000366764c211 */ /* 0x000fe200028f0eff */
[----:B------:R-:W-:Y:S01]  /*2b80*/  IMAD.SHL.U32 R103, R102, 0x4, RZ ;  /* 0x0000000466677824 */ /* 0x000fe200078e00ff */
[----:B------:R-:W-:-:S04]  /*2b90*/  @!P4 LEA R66, P5, R67, c[0x0][0x198], 0x2 ;  /* 0x000066004342ca11 */ /* 0x000fc800078a10ff */
[----:B------:R-:W-:Y:S02]  /*2ba0*/  @!P4 LEA.HI.X R67, R67, c[0x0][0x19c], R100, 0x2, P5 ;  /* 0x000067004343ca11 */ /* 0x000fe400028f1464 */
[----:B------:R-:W-:-:S13]  /*2bb0*/  ISETP.GE.OR P5, PT, R103, R52, P0 ;  /* 0x000000346700720c */ /* 0x000fda00007a6670 */
[----:B------:R-:W4:Y:S01]  /*2bc0*/  @!P5 LDG.E R100, [R62.64] ;  /* 0x000000243e64d981 */ /* 0x000f22000c1e1900 */
[----:B------:R-:W-:-:S06]  /*2bd0*/  FSEL R0, R0, RZ, P3 ;  /* 0x000000ff00007208 */ /* 0x000fcc0001800000 */
[----:B------:R1:W4:Y:S01]  /*2be0*/  @!P4 LDG.E R0, [R66.64] ;  /* 0x000000244200c981 */ /* 0x000322000c1e1900 */
[----:B------:R-:W-:Y:S02]  /*2bf0*/  IADD3 R102, R102, c[0x0][0x1d4], RZ ;  /* 0x0000750066667a10 */ /* 0x000fe40007ffe0ff */
[----:B------:R-:W-:Y:S02]  /*2c00*/  FSEL R97, R97, RZ, P3 ;  /* 0x000000ff61617208 */ /* 0x000fe40001800000 */
[----:B------:R-:W-:Y:S02]  /*2c10*/  FSEL R98, R98, RZ, P3 ;  /* 0x000000ff62627208 */ /* 0x000fe40001800000 */
[----:B------:R-:W-:Y:S01]  /*2c20*/  FSEL R81, R81, RZ, P3 ;  /* 0x000000ff51517208 */ /* 0x000fe20001800000 */
[----:B---3--:R-:W-:-:S04]  /*2c30*/  @!P6 IMAD R104, R104, c[0x0][0x1d8], RZ ;  /* 0x000076006868ea24 */ /* 0x008fc800078e02ff */
[----:B------:R-:W-:-:S04]  /*2c40*/  @!P6 IMAD R104, R104, 0x60, RZ ;  /* 0x000000606868e824 */ /* 0x000fc800078e02ff */
[----:B------:R-:W-:-:S05]  /*2c50*/  @!P6 IMAD R69, R104, c[0x0][0x1d4], R69 ;  /* 0x000075006845ea24 */ /* 0x000fca00078e0245 */
[----:B0-----:R-:W-:Y:S01]  /*2c60*/  @!P6 IADD3 R65, P4, R51, R69, RZ ;  /* 0x000000453341e210 */ /* 0x001fe20007f9e0ff */
[----:B--2---:R-:W-:-:S03]  /*2c70*/  @!P2 IMAD R105, R105, c[0x0][0x1d8], RZ ;  /* 0x000076006969aa24 */ /* 0x004fc600078e02ff */
[----:B------:R-:W-:Y:S02]  /*2c80*/  @!P6 LEA.HI.X.SX32 R104, R69, R54, 0x1, P4 ;  /* 0x000000364568e211 */ /* 0x000fe400020f0eff */
[----:B------:R-:W-:Y:S01]  /*2c90*/  @!P6 LEA R64, P4, R65, c[0x0][0x198], 0x2 ;  /* 0x000066004140ea11 */ /* 0x000fe200078810ff */
[----:B------:R-:W-:-:S03]  /*2ca0*/  @!P2 IMAD R106, R105, 0x60, RZ ;  /* 0x00000060696aa824 */ /* 0x000fc600078e02ff */
[----:B------:R-:W-:Y:S01]  /*2cb0*/  @!P6 LEA.HI.X R65, R65, c[0x0][0x19c], R104, 0x2, P4 ;  /* 0x000067004141ea11 */ /* 0x000fe200020f1468 */
[----:B------:R-:W-:Y:S02]  /*2cc0*/  @!P2 IMAD R69, R106, c[0x0][0x1d4], R99 ;  /* 0x000075006a45aa24 */ /* 0x000fe400078e0263 */
[----:B------:R-:W-:Y:S02]  /*2cd0*/  IMAD.SHL.U32 R99, R102, 0x4, RZ ;  /* 0x0000000466637824 */ /* 0x000fe400078e00ff */
[----:B------:R0:W2:Y:S01]  /*2ce0*/  @!P6 LDG.E R97, [R64.64] ;  /* 0x000000244061e981 */ /* 0x0000a2000c1e1900 */
[----:B-1----:R-:W-:Y:S01]  /*2cf0*/  @!P2 IADD3 R67, P4, R51, R69, RZ ;  /* 0x000000453343a210 */ /* 0x002fe20007f9e0ff */
[----:B------:R-:W-:Y:S01]  /*2d00*/  IMAD R104, R86, 0x13, R89 ;  /* 0x0000001356687824 */ /* 0x000fe200078e0259 */
[----:B------:R-:W-:Y:S01]  /*2d10*/  ISETP.GE.OR P6, PT, R99, R52, P0 ;  /* 0x000000346300720c */ /* 0x000fe200007c6670 */
[----:B----4-:R-:W-:Y:S01]  /*2d20*/  @!P1 IMAD R68, R68, c[0x0][0x1d8], RZ ;  /* 0x0000760044449a24 */ /* 0x010fe200078e02ff */
[----:B------:R-:W-:Y:S01]  /*2d30*/  @!P2 LEA.HI.X.SX32 R102, R69, R54, 0x1, P4 ;  /* 0x000000364566a211 */ /* 0x000fe200020f0eff */
[----:B------:R-:W-:Y:S01]  /*2d40*/  IMAD.SHL.U32 R69, R104, 0x4, RZ ;  /* 0x0000000468457824 */ /* 0x000fe200078e00ff */
[----:B------:R-:W-:Y:S01]  /*2d50*/  @!P2 LEA R66, P4, R67, c[0x0][0x198], 0x2 ;  /* 0x000066004342aa11 */ /* 0x000fe200078810ff */
[----:B------:R-:W-:-:S03]  /*2d60*/  @!P1 IMAD R68, R68, 0x60, RZ ;  /* 0x0000006044449824 */ /* 0x000fc600078e02ff */
[----:B------:R-:W-:Y:S01]  /*2d70*/  @!P2 LEA.HI.X R67, R67, c[0x0][0x19c], R102, 0x2, P4 ;  /* 0x000067004343aa11 */ /* 0x000fe200020f1466 */
[----:B------:R-:W-:Y:S01]  /*2d80*/  @!P1 IMAD R101, R68, c[0x0][0x1d4], R101 ;  /* 0x0000750044659a24 */ /* 0x000fe200078e0265 */
[----:B------:R-:W-:-:S03]  /*2d90*/  ISETP.GE.OR P4, PT, R69, R52, P0 ;  /* 0x000000344500720c */ /* 0x000fc60000786670 */
[----:B------:R-:W3:Y:S01]  /*2da0*/  @!P6 LDG.E R102, [R62.64] ;  /* 0x000000243e66e981 */ /* 0x000ee2000c1e1900 */
[----:B------:R-:W-:-:S03]  /*2db0*/  IADD3 R104, R104, c[0x0][0x1d4], RZ ;  /* 0x0000750068687a10 */ /* 0x000fc60007ffe0ff */
[----:B------:R1:W4:Y:S01]  /*2dc0*/  @!P2 LDG.E R98, [R66.64] ;  /* 0x000000244262a981 */ /* 0x000322000c1e1900 */
[----:B0-----:R-:W-:-:S04]  /*2dd0*/  @!P1 IADD3 R65, P2, R51, R101, RZ ;  /* 0x0000006533419210 */ /* 0x001fc80007f5e0ff */
[----:B------:R-:W-:Y:S01]  /*2de0*/  @!P1 LEA.HI.X.SX32 R68, R101, R54, 0x1, P2 ;  /* 0x0000003665449211 */ /* 0x000fe200010f0eff */
[----:B------:R-:W-:Y:S01]  /*2df0*/  IMAD.SHL.U32 R101, R104, 0x4, RZ ;  /* 0x0000000468657824 */ /* 0x000fe200078e00ff */
[C---:B------:R-:W-:Y:S01]  /*2e00*/  @!P1 LEA R64, P2, R65.reuse, c[0x0][0x198], 0x2 ;  /* 0x0000660041409a11 */ /* 0x040fe200078410ff */
[----:B------:R-:W2:Y:S03]  /*2e10*/  @!P4 LDG.E R106, [R62.64] ;  /* 0x000000243e6ac981 */ /* 0x000ea6000c1e1900 */
[----:B------:R-:W-:Y:S02]  /*2e20*/  @!P1 LEA.HI.X R65, R65, c[0x0][0x19c], R68, 0x2, P2 ;  /* 0x0000670041419a11 */ /* 0x000fe400010f1444 */
[----:B------:R-:W-:Y:S01]  /*2e30*/  ISETP.GE.OR P2, PT, R101, R52, P0 ;  /* 0x000000346500720c */ /* 0x000fe20000746670 */
[----:B------:R-:W-:Y:S01]  /*2e40*/  @!P5 IMAD R100, R100, c[0x0][0x1d8], RZ ;  /* 0x000076006464da24 */ /* 0x000fe200078e02ff */
[----:B-1----:R-:W-:Y:S01]  /*2e50*/  IADD3 R67, R104, c[0x0][0x1d4], RZ ;  /* 0x0000750068437a10 */ /* 0x002fe20007ffe0ff */
[----:B------:R0:W4:Y:S02]  /*2e60*/  @!P1 LDG.E R81, [R64.64] ;  /* 0x0000002440519981 */ /* 0x000124000c1e1900 */
[----:B------:R-:W-:-:S04]  /*2e70*/  @!P5 IMAD R100, R100, 0x60, RZ ;  /* 0x000000606464d824 */ /* 0x000fc800078e02ff */
[----:B------:R-:W-:-:S04]  /*2e80*/  @!P5 IMAD R103, R100, c[0x0][0x1d4], R103 ;  /* 0x000075006467da24 */ /* 0x000fc800078e0267 */
[----:B------:R-:W4:Y:S01]  /*2e90*/  @!P2 LDG.E R107, [R62.64] ;  /* 0x000000243e6ba981 */ /* 0x000f22000c1e1900 */
[----:B------:R-:W-:-:S04]  /*2ea0*/  @!P5 IADD3 R68, P1, R51, R103, RZ ;  /* 0x000000673344d210 */ /* 0x000fc80007f3e0ff */
        /* <DEDUP_REMOVED lines=8> */
[----:B------:R-:W-:Y:S02]  /*2f30*/  FSEL R95, R95, RZ, P3 ;  /* 0x000000ff5f5f7208 */ /* 0x000fe40001800000 */
[----:B------:R-:W-:Y:S02]  /*2f40*/  FSEL R80, R80, RZ, P3 ;  /* 0x000000ff50507208 */ /* 0x000fe40001800000 */
[----:B------:R-:W-:Y:S01]  /*2f50*/  FSEL R79, R79, RZ, P3 ;  /* 0x000000ff4f4f7208 */ /* 0x000fe20001800000 */
[----:B---3--:R-:W-:-:S04]  /*2f60*/  @!P6 IMAD R102, R102, c[0x0][0x1d8], RZ ;  /* 0x000076006666ea24 */ /* 0x008fc800078e02ff */
[----:B------:R-:W-:-:S04]  /*2f70*/  @!P6 IMAD R102, R102, 0x60, RZ ;  /* 0x000000606666e824 */ /* 0x000fc800078e02ff */
[----:B------:R-:W-:Y:S02]  /*2f80*/  @!P6 IMAD R99, R102, c[0x0][0x1d4], R99 ;  /* 0x000075006663ea24 */ /* 0x000fe400078e0263 */
[----:B--2---:R-:W-:-:S03]  /*2f90*/  @!P4 IMAD R106, R106, c[0x0][0x1d8], RZ ;  /* 0x000076006a6aca24 */ /* 0x004fc600078e02ff */
[----:B0-----:R-:W-:Y:S01]  /*2fa0*/  @!P6 IADD3 R65, P5, R51, R99, RZ ;  /* 0x000000633341e210 */ /* 0x001fe20007fbe0ff */
[----:B------:R-:W-:-:S03]  /*2fb0*/  @!P4 IMAD R106, R106, 0x60, RZ ;  /* 0x000000606a6ac824 */ /* 0x000fc600078e02ff */
[-C--:B------:R-:W-:Y:S02]  /*2fc0*/  @!P6 LEA.HI.X.SX32 R100, R99, R54.reuse, 0x1, P5 ;  /* 0x000000366364e211 */ /* 0x080fe400028f0eff */
[C---:B------:R-:W-:Y:S01]  /*2fd0*/  @!P6 LEA R64, P5, R65.reuse, c[0x0][0x198], 0x2 ;  /* 0x000066004140ea11 */ /* 0x040fe200078a10ff */
[----:B------:R-:W-:Y:S02]  /*2fe0*/  @!P4 IMAD R99, R106, c[0x0][0x1d4], R69 ;  /* 0x000075006a63ca24 */ /* 0x000fe400078e0245 */
[----:B------:R-:W-:Y:S01]  /*2ff0*/  IMAD R102, R86, 0x16, R89 ;  /* 0x0000001656667824 */ /* 0x000fe200078e0259 */
[----:B------:R-:W-:Y:S02]  /*3000*/  @!P6 LEA.HI.X R65, R65, c[0x0][0x19c], R100, 0x2, P5 ;  /* 0x000067004141ea11 */ /* 0x000fe400028f1464 */
[----:B------:R-:W-:Y:S01]  /*3010*/  @!P4 IADD3 R100, P5, R51, R99, RZ ;  /* 0x000000633364c210 */ /* 0x000fe20007fbe0ff */
[----:B------:R-:W-:Y:S02]  /*3020*/  IMAD.SHL.U32 R69, R102, 0x4, RZ ;  /* 0x0000000466457824 */ /* 0x000fe400078e00ff */
[----:B----4-:R-:W-:Y:S01]  /*3030*/  @!P2 IMAD R107, R107, c[0x0][0x1d8], RZ ;  /* 0x000076006b6baa24 */ /* 0x010fe200078e02ff */
[----:B------:R-:W-:Y:S01]  /*3040*/  @!P4 LEA.HI.X.SX32 R99, R99, R54, 0x1, P5 ;  /* 0x000000366363c211 */ /* 0x000fe200028f0eff */
[----:B------:R0:W2:Y:S01]  /*3050*/  @!P6 LDG.E R95, [R64.64] ;  /* 0x00000024405fe981 */ /* 0x0000a2000c1e1900 */
[----:B-1----:R-:W-:Y:S01]  /*3060*/  @!P4 LEA R66, P5, R100, c[0x0][0x198], 0x2 ;  /* 0x000066006442ca11 */ /* 0x002fe200078a10ff */
[----:B------:R-:W-:Y:S01]  /*3070*/  @!P2 IMAD R104, R107, 0x60, RZ ;  /* 0x000000606b68a824 */ /* 0x000fe200078e02ff */
[----:B------:R-:W-:-:S02]  /*3080*/  ISETP.GE.OR P6, PT, R69, R52, P0 ;  /* 0x000000344500720c */ /* 0x000fc400007c6670 */
[----:B------:R-:W-:Y:S02]  /*3090*/  IADD3 R102, R102, c[0x0][0x1d4], RZ ;  /* 0x0000750066667a10 */ /* 0x000fe40007ffe0ff */
[----:B------:R-:W-:Y:S01]  /*30a0*/  @!P4 LEA.HI.X R67, R100, c[0x0][0x19c], R99, 0x2, P5 ;  /* 0x000067006443ca11 */ /* 0x000fe200028f1463 */
[----:B------:R-:W-:Y:S02]  /*30b0*/  @!P2 IMAD R99, R104, c[0x0][0x1d4], R101 ;  /* 0x000075006863aa24 */ /* 0x000fe400078e0265 */
[C---:B------:R-:W-:Y:S01]  /*30c0*/  IMAD.SHL.U32 R101, R102.reuse, 0x4, RZ ;  /* 0x0000000466657824 */ /* 0x040fe200078e00ff */
[----:B------:R-:W-:Y:S01]  /*30d0*/  IADD3 R105, R102, c[0x0][0x1d4], RZ ;  /* 0x0000750066697a10 */ /* 0x000fe20007ffe0ff */
[----:B------:R1:W3:Y:S01]  /*30e0*/  @!P4 LDG.E R80, [R66.64] ;  /* 0x000000244250c981 */ /* 0x0002e2000c1e1900 */
[----:B0-----:R-:W-:Y:S02]  /*30f0*/  @!P2 IADD3 R65, P4, R51, R99, RZ ;  /* 0x000000633341a210 */ /* 0x001fe40007f9e0ff */
[----:B------:R-:W-:Y:S01]  /*3100*/  ISETP.GE.OR P5, PT, R101, R52, P0 ;  /* 0x000000346500720c */ /* 0x000fe200007a6670 */
[----:B------:R-:W4:Y:S01]  /*3110*/  @!P6 LDG.E R104, [R62.64] ;  /* 0x000000243e68e981 */ /* 0x000f22000c1e1900 */
[----:B------:R-:W-:Y:S01]  /*3120*/  @!P2 LEA.HI.X.SX32 R100, R99, R54, 0x1, P4 ;  /* 0x000000366364a211 */ /* 0x000fe200020f0eff */
[----:B------:R-:W-:Y:S01]  /*3130*/  IMAD.SHL.U32 R105, R105, 0x4, RZ ;  /* 0x0000000469697824 */ /* 0x000fe200078e00ff */
[----:B------:R-:W-:-:S04]  /*3140*/  @!P2 LEA R64, P4, R65, c[0x0][0x198], 0x2 ;  /* 0x000066004140aa11 */ /* 0x000fc800078810ff */
[----:B------:R-:W-:Y:S02]  /*3150*/  @!P2 LEA.HI.X R65, R65, c[0x0][0x19c], R100, 0x2, P4 ;  /* 0x000067004141aa11 */ /* 0x000fe400020f1464 */
[----:B------:R-:W-:Y:S01]  /*3160*/  ISETP.GE.OR P4, PT, R105, R52, P0 ;  /* 0x000000346900720c */ /* 0x000fe20000786670 */
[----:B------:R-:W-:Y:S02]  /*3170*/  @!P1 IMAD R68, R68, c[0x0][0x1d8], RZ ;  /* 0x0000760044449a24 */ /* 0x000fe400078e02ff */
[----:B------:R-:W2:Y:S02]  /*3180*/  @!P5 LDG.E R106, [R62.64] ;  /* 0x000000243e6ad981 */ /* 0x000ea4000c1e1900 */
[----:B------:R-:W-:Y:S02]  /*3190*/  @!P1 IMAD R68, R68, 0x60, RZ ;  /* 0x0000006044449824 */ /* 0x000fe400078e02ff */
[----:B------:R0:W3:Y:S02]  /*31a0*/  @!P2 LDG.E R79, [R64.64] ;  /* 0x00000024404fa981 */ /* 0x0000e4000c1e1900 */
[----:B------:R-:W-:-:S04]  /*31b0*/  @!P1 IMAD R103, R68, c[0x0][0x1d4], R103 ;  /* 0x0000750044679a24 */ /* 0x000fc800078e0267 */
[----:B------:R-:W3:Y:S01]  /*31c0*/  @!P4 LDG.E R107, [R62.64] ;  /* 0x000000243e6bc981 */ /* 0x000ee2000c1e1900 */
[----:B-1----:R-:W-:Y:S01]  /*31d0*/  @!P1 IADD3 R67, P2, R51, R103, RZ ;  /* 0x0000006733439210 */ /* 0x002fe20007f5e0ff */
[----:B------:R-:W-:-:S03]  /*31e0*/  IMAD R100, R86, 0x19, R89 ;  /* 0x0000001956647824 */ /* 0x000fc600078e0259 */
[----:B------:R-:W-:Y:S01]  /*31f0*/  @!P1 LEA.HI.X.SX32 R68, R103, R54, 0x1, P2 ;  /* 0x0000003667449211 */ /* 0x000fe200010f0eff */
[----:B------:R-:W-:Y:S01]  /*3200*/  IMAD.SHL.U32 R99, R100, 0x4, RZ ;  /* 0x0000000464637824 */ /* 0x000fe200078e00ff */
[----:B------:R-:W-:-:S04]  /*3210*/  @!P1 LEA R66, P2, R67, c[0x0][0x198], 0x2 ;  /* 0x0000660043429a11 */ /* 0x000fc800078410ff */
[----:B------:R-:W-:Y:S02]  /*3220*/  @!P1 LEA.HI.X R67, R67, c[0x0][0x19c], R68, 0x2, P2 ;  /* 0x0000670043439a11 */ /* 0x000fe400010f1444 */
[----:B------:R-:W-:-:S13]  /*3230*/  ISETP.GE.OR P2, PT, R99, R52, P0 ;  /* 0x000000346300720c */ /* 0x000fda0000746670 */
[----:B------:R-:W3:Y:S01]  /*3240*/  @!P2 LDG.E R102, [R62.64] ;  /* 0x000000243e66a981 */ /* 0x000ee2000c1e1900 */
[----:B------:R-:W-:-:S06]  /*3250*/  FSEL R94, R94, RZ, P3 ;  /* 0x000000ff5e5e7208 */ /* 0x000fcc0001800000 */
[----:B------:R1:W3:Y:S01]  /*3260*/  @!P1 LDG.E R94, [R66.64] ;  /* 0x00000024425e9981 */ /* 0x0002e2000c1e1900 */
[----:B------:R-:W-:Y:S02]  /*3270*/  FSEL R83, R83, RZ, P3 ;  /* 0x000000ff53537208 */ /* 0x000fe40001800000 */
[----:B------:R-:W-:Y:S02]  /*3280*/  IADD3 R100, R100, c[0x0][0x1d4], RZ ;  /* 0x0000750064647a10 */ /* 0x000fe40007ffe0ff */
[----:B------:R-:W-:Y:S02]  /*3290*/  FSEL R96, R96, RZ, P3 ;  /* 0x000000ff60607208 */ /* 0x000fe40001800000 */
[----:B------:R-:W-:Y:S02]  /*32a0*/  SHF.L.U32 R103, R100, 0x2, RZ ;  /* 0x0000000264677819 */ /* 0x000fe400000006ff */
[----:B------:R-:W-:Y:S01]  /*32b0*/  FSEL R85, R85, RZ, P3 ;  /* 0x000000ff55557208 */ /* 0x000fe20001800000 */
[----:B----4-:R-:W-:-:S04]  /*32c0*/  @!P6 IMAD R104, R104, c[0x0][0x1d8], RZ ;  /* 0x000076006868ea24 */ /* 0x010fc800078e02ff */
[----:B------:R-:W-:-:S04]  /*32d0*/  @!P6 IMAD R104, R104, 0x60, RZ ;  /* 0x000000606868e824 */ /* 0x000fc800078e02ff */
[----:B------:R-:W-:Y:S02]  /*32e0*/  @!P6 IMAD R69, R104, c[0x0][0x1d4], R69 ;  /* 0x000075006845ea24 */ /* 0x000fe400078e0245 */
[----:B--2---:R-:W-:-:S03]  /*32f0*/  @!P5 IMAD R106, R106, c[0x0][0x1d8], RZ ;  /* 0x000076006a6ada24 */ /* 0x004fc600078e02ff */
[----:B0-----:R-:W-:Y:S01]  /*3300*/  @!P6 IADD3 R64, P1, R51, R69, RZ ;  /* 0x000000453340e210 */ /* 0x001fe20007f3e0ff */
[----:B------:R-:W-:-:S03]  /*3310*/  @!P5 IMAD R106, R106, 0x60, RZ ;  /* 0x000000606a6ad824 */ /* 0x000fc600078e02ff */
[-C--:B------:R-:W-:Y:S02]  /*3320*/  @!P6 LEA.HI.X.SX32 R69, R69, R54.reuse, 0x1, P1 ;  /* 0x000000364545e211 */ /* 0x080fe400008f0eff */
[----:B------:R-:W-:Y:S01]  /*3330*/  @!P6 LEA R68, P1, R64, c[0x0][0x198], 0x2 ;  /* 0x000066004044ea11 */ /* 0x000fe200078210ff */
[----:B------:R-:W-:Y:S02]  /*3340*/  @!P5 IMAD R101, R106, c[0x0][0x1d4], R101 ;  /* 0x000075006a65da24 */ /* 0x000fe400078e0265 */
[----:B---3--:R-:W-:Y:S01]  /*3350*/  @!P4 IMAD R107, R107, c[0x0][0x1d8], RZ ;  /* 0x000076006b6bca24 */ /* 0x008fe200078e02ff */
[----:B------:R-:W-:Y:S02]  /*3360*/  @!P6 LEA.HI.X R69, R64, c[0x0][0x19c], R69, 0x2, P1 ;  /* 0x000067004045ea11 */ /* 0x000fe400008f1445 */
[----:B------:R-:W-:Y:S01]  /*3370*/  @!P5 IADD3 R65, P1, R51, R101, RZ ;  /* 0x000000653341d210 */ /* 0x000fe20007f3e0ff */
[----:B------:R-:W-:Y:S02]  /*3380*/  @!P4 IMAD R64, R107, 0x60, RZ ;  /* 0x000000606b40c824 */ /* 0x000fe400078e02ff */
[----:B------:R0:W2:Y:S01]  /*3390*/  @!P6 LDG.E R83, [R68.64] ;  /* 0x000000244453e981 */ /* 0x0000a2000c1e1900 */
[----:B-1----:R-:W-:Y:S01]  /*33a0*/  @!P5 LEA.HI.X.SX32 R66, R101, R54, 0x1, P1 ;  /* 0x000000366542d211 */ /* 0x002fe200008f0eff */
[----:B------:R-:W-:Y:S01]  /*33b0*/  @!P4 IMAD R105, R64, c[0x0][0x1d4], R105 ;  /* 0x000075004069ca24 */ /* 0x000fe200078e0269 */
[----:B------:R-:W-:-:S04]  /*33c0*/  @!P5 LEA R64, P1, R65, c[0x0][0x198], 0x2 ;  /* 0x000066004140da11 */ /* 0x000fc800078210ff */
[----:B------:R-:W-:Y:S02]  /*33d0*/  @!P5 LEA.HI.X R65, R65, c[0x0][0x19c], R66, 0x2, P1 ;  /* 0x000067004141da11 */ /* 0x000fe400008f1442 */
[----:B------:R-:W-:Y:S02]  /*33e0*/  ISETP.NE.U32.AND P1, PT, RZ, c[0x0][0x200], PT ;  /* 0x00008000ff007a0c */ /* 0x000fe40003f25070 */
[----:B------:R-:W-:Y:S01]  /*33f0*/  @!P4 IADD3 R67, P6, R51, R105, RZ ;  /* 0x000000693343c210 */ /* 0x000fe20007fde0ff */
[----:B------:R1:W3:Y:S01]  /*3400*/  @!P5 LDG.E R96, [R64.64] ;  /* 0x000000244060d981 */ /* 0x0002e2000c1e1900 */
[----:B------:R-:W-:Y:S02]  /*3410*/  ISETP.NE.AND.EX P1, PT, RZ, c[0x0][0x204], PT, P1 ;  /* 0x00008100ff007a0c */ /* 0x000fe40003f25310 */
[----:B------:R-:W-:Y:S02]  /*3420*/  @!P4 LEA.HI.X.SX32 R104, R105, R54, 0x1, P6 ;  /* 0x000000366968c211 */ /* 0x000fe400030f0eff */
[----:B------:R-:W-:-:S02]  /*3430*/  @!P4 LEA R66, P6, R67, c[0x0][0x198], 0x2 ;  /* 0x000066004342ca11 */ /* 0x000fc400078c10ff */
[----:B------:R-:W-:Y:S01]  /*3440*/  ISETP.GE.OR P5, PT, R103, R52, P0 ;  /* 0x000000346700720c */ /* 0x000fe200007a6670 */
[----:B------:R-:W-:Y:S01]  /*3450*/  @!P2 IMAD R102, R102, c[0x0][0x1d8], RZ ;  /* 0x000076006666aa24 */ /* 0x000fe200078e02ff */
[----:B------:R-:W-:Y:S02]  /*3460*/  @!P4 LEA.HI.X R67, R67, c[0x0][0x19c], R104, 0x2, P6 ;  /* 0x000067004343ca11 */ /* 0x000fe400030f1468 */
[----:B0-----:R-:W-:Y:S01]  /*3470*/  IADD3 R69, R100, c[0x0][0x1d4], RZ ;  /* 0x0000750064457a10 */ /* 0x001fe20007ffe0ff */
[----:B------:R-:W-:Y:S02]  /*3480*/  @!P2 IMAD R102, R102, 0x60, RZ ;  /* 0x000000606666a824 */ /* 0x000fe400078e02ff */
[----:B------:R0:W4:Y:S01]  /*3490*/  @!P4 LDG.E R85, [R66.64] ;  /* 0x000000244255c981 */ /* 0x000122000c1e1900 */
[----:B------:R-:W-:Y:S01]  /*34a0*/  @P1 SHF.R.S32.HI R101, RZ, 0x1f, R50 ;  /* 0x0000001fff651819 */ /* 0x000fe20000011432 */
[----:B------:R-:W-:Y:S01]  /*34b0*/  IMAD.SHL.U32 R105, R69, 0x4, RZ ;  /* 0x0000000445697824 */ /* 0x000fe200078e00ff */
[----:B------:R-:W-:Y:S01]  /*34c0*/  @P1 IADD3 R68, P4, P6, R50, c[0x0][0x200], R23 ;  /* 0x0000800032441a10 */ /* 0x000fe20007e9e017 */
[----:B------:R-:W-:-:S02]  /*34d0*/  @!P2 IMAD R99, R102, c[0x0][0x1d4], R99 ;  /* 0x000075006663aa24 */ /* 0x000fc400078e0263 */
[----:B------:R-:W2:Y:S01]  /*34e0*/  @!P5 LDG.E R100, [R62.64] ;  /* 0x000000243e64d981 */ /* 0x000ea2000c1e1900 */
[----:B------:R-:W-:Y:S02]  /*34f0*/  @P1 IADD3.X R69, R101, c[0x0][0x204], R22, P4, P6 ;  /* 0x0000810065451a10 */ /* 0x000fe400027ec416 */
[----:B------:R-:W-:Y:S02]  /*3500*/  ISETP.GE.OR P6, PT, R105, R52, P0 ;  /* 0x000000346900720c */ /* 0x000fe400007c6670 */
[----:B-1----:R-:W-:Y:S01]  /*3510*/  @!P2 IADD3 R65, P4, R51, R99, RZ ;  /* 0x000000633341a210 */ /* 0x002fe20007f9e0ff */
[----:B------:R-:W-:Y:S01]  /*3520*/  IMAD.SHL.U32 R101, R89, 0x4, RZ ;  /* 0x0000000459657824 */ /* 0x000fe200078e00ff */
[----:B------:R-:W-:Y:S01]  /*3530*/  FSEL R84, R84, RZ, P3 ;  /* 0x000000ff54547208 */ /* 0x000fe20001800000 */
[----:B------:R1:W3:Y:S01]  /*3540*/  @P1 LDG.E.U8 R68, [R68.64] ;  /* 0x0000002444441981 */ /* 0x0002e2000c1e1100 */
[----:B0-----:R-:W-:Y:S02]  /*3550*/  @!P2 LEA.HI.X.SX32 R66, R99, R54, 0x1, P4 ;  /* 0x000000366342a211 */ /* 0x001fe400020f0eff */
[----:B------:R-:W-:-:S04]  /*3560*/  @!P2 LEA R64, P4, R65, c[0x0][0x198], 0x2 ;  /* 0x000066004140aa11 */ /* 0x000fc800078810ff */
[----:B------:R-:W-:Y:S01]  /*3570*/  @!P2 LEA.HI.X R65, R65, c[0x0][0x19c], R66, 0x2, P4 ;  /* 0x000067004141aa11 */ /* 0x000fe200020f1442 */
[----:B------:R-:W3:Y:S01]  /*3580*/  @!P6 LDG.E R67, [R62.64] ;  /* 0x000000243e43e981 */ /* 0x000ee2000c1e1900 */
[----:B------:R-:W-:-:S03]  /*3590*/  ISETP.GE.OR P4, PT, R101, R52, P0 ;  /* 0x000000346500720c */ /* 0x000fc60000786670 */
[----:B------:R0:W4:Y:S10]  /*35a0*/  @!P2 LDG.E R84, [R64.64] ;  /* 0x000000244054a981 */ /* 0x000134000c1e1900 */
[----:B------:R-:W4:Y:S01]  /*35b0*/  @!P4 LDG.E R99, [R62.64] ;  /* 0x000000243e63c981 */ /* 0x000f22000c1e1900 */
[----:B------:R-:W-:-:S02]  /*35c0*/  FSEL R87, R87, RZ, P3 ;  /* 0x000000ff57577208 */ /* 0x000fc40001800000 */
[----:B------:R-:W-:Y:S01]  /*35d0*/  FSEL R82, R82, RZ, P3 ;  /* 0x000000ff52527208 */ /* 0x000fe20001800000 */
[----:B--2---:R-:W-:-:S04]  /*35e0*/  @!P5 IMAD R100, R100, c[0x0][0x1d8], RZ ;  /* 0x000076006464da24 */ /* 0x004fc800078e02ff */
[----:B------:R-:W-:-:S04]  /*35f0*/  @!P5 IMAD R66, R100, 0x60, RZ ;  /* 0x000000606442d824 */ /* 0x000fc800078e02ff */
[----:B------:R-:W-:Y:S02]  /*3600*/  @!P5 IMAD R66, R66, c[0x0][0x1d4], R103 ;  /* 0x000075004242da24 */ /* 0x000fe400078e0267 */
[----:B---3--:R-:W-:-:S03]  /*3610*/  @!P6 IMAD R100, R67, c[0x0][0x1d8], RZ ;  /* 0x000076004364ea24 */ /* 0x008fc600078e02ff */
[----:B------:R-:W-:Y:S01]  /*3620*/  @!P5 IADD3 R67, P2, R51, R66, RZ ;  /* 0x000000423343d210 */ /* 0x000fe20007f5e0ff */
[----:B------:R-:W-:-:S03]  /*3630*/  @!P6 IMAD R100, R100, 0x60, RZ ;  /* 0x000000606464e824 */ /* 0x000fc600078e02ff */
[----:B------:R-:W-:Y:S02]  /*3640*/  @!P5 LEA.HI.X.SX32 R102, R66, R54, 0x1, P2 ;  /* 0x000000364266d211 */ /* 0x000fe400010f0eff */
[----:B------:R-:W-:Y:S01]  /*3650*/  @!P5 LEA R66, P2, R67, c[0x0][0x198], 0x2 ;  /* 0x000066004342da11 */ /* 0x000fe200078410ff */
[----:B------:R-:W-:-:S03]  /*3660*/  @!P6 IMAD R100, R100, c[0x0][0x1d4], R105 ;  /* 0x000075006464ea24 */ /* 0x000fc600078e0269 */
[----:B------:R-:W-:Y:S01]  /*3670*/  @!P5 LEA.HI.X R67, R67, c[0x0][0x19c], R102, 0x2, P2 ;  /* 0x000067004343da11 */ /* 0x000fe200010f1466 */
[----:B------:R-:W-:Y:S02]  /*3680*/  IMAD R102, R86, 0x1c, R89 ;  /* 0x0000001c56667824 */ /* 0x000fe400078e0259 */
[----:B----4-:R-:W-:Y:S01]  /*3690*/  @!P4 IMAD R99, R99, c[0x0][0x1d8], RZ ;  /* 0x000076006363ca24 */ /* 0x010fe200078e02ff */
[----:B0-----:R-:W-:Y:S01]  /*36a0*/  @!P6 IADD3 R65, P2, R51, R100, RZ ;  /* 0x000000643341e210 */ /* 0x001fe20007f5e0ff */
[----:B------:R-:W-:Y:S01]  /*36b0*/  IMAD.SHL.U32 R103, R102, 0x4, RZ ;  /* 0x0000000466677824 */ /* 0x000fe200078e00ff */
[----:B------:R0:W2:Y:S01]  /*36c0*/  @!P5 LDG.E R87, [R66.64] ;  /* 0x000000244257d981 */ /* 0x0000a2000c1e1900 */
[----:B------:R-:W-:Y:S01]  /*36d0*/  @!P4 IMAD R99, R99, 0x60, RZ ;  /* 0x000000606363c824 */ /* 0x000fe200078e02ff */
[----:B------:R-:W-:Y:S02]  /*36e0*/  @!P6 LEA.HI.X.SX32 R100, R100, R54, 0x1, P2 ;  /* 0x000000366464e211 */ /* 0x000fe400010f0eff */
[----:B------:R-:W-:Y:S01]  /*36f0*/  ISETP.GE.OR P2, PT, R103, R52, P0 ;  /* 0x000000346700720c */ /* 0x000fe20000746670 */
[----:B------:R-:W-:Y:S01]  /*3700*/  @!P4 IMAD R99, R99, c[0x0][0x1d4], R101 ;  /* 0x000075006363ca24 */ /* 0x000fe200078e0265 */
[----:B------:R-:W-:-:S02]  /*3710*/  @!P6 LEA R64, P5, R65, c[0x0][0x198], 0x2 ;  /* 0x000066004140ea11 */ /* 0x000fc400078a10ff */
[----:B------:R-:W-:Y:S02]  /*3720*/  IADD3 R102, R102, c[0x0][0x1d4], RZ ;  /* 0x0000750066667a10 */ /* 0x000fe40007ffe0ff */
[----:B------:R-:W-:Y:S02]  /*3730*/  @!P6 LEA.HI.X R65, R65, c[0x0][0x19c], R100, 0x2, P5 ;  /* 0x000067004141ea11 */ /* 0x000fe400028f1464 */
[----:B------:R-:W-:Y:S01]  /*3740*/  @!P4 IADD3 R100, P5, R51, R99, RZ ;  /* 0x000000633364c210 */ /* 0x000fe20007fbe0ff */
[C---:B------:R-:W-:Y:S01]  /*3750*/  IMAD.SHL.U32 R101, R102.reuse, 0x4, RZ ;  /* 0x0000000466657824 */ /* 0x040fe200078e00ff */
[----:B0-----:R-:W-:Y:S01]  /*3760*/  IADD3 R67, R102, c[0x0][0x1d4], RZ ;  /* 0x0000750066437a10 */ /* 0x001fe20007ffe0ff */
[----:B------:R0:W3:Y:S01]  /*3770*/  @!P6 LDG.E R82, [R64.64] ;  /* 0x000000244052e981 */ /* 0x0000e2000c1e1900 */
[----:B------:R-:W-:Y:S01]  /*3780*/  @!P4 LEA.HI.X.SX32 R99, R99, R54, 0x1, P5 ;  /* 0x000000366363c211 */ /* 0x000fe200028f0eff */
[----:B------:R-:W-:Y:S01]  /*3790*/  IMAD R86, R86, 0x1f, R89 ;  /* 0x0000001f56567824 */ /* 0x000fe200078e0259 */
[----:B------:R-:W-:Y:S01]  /*37a0*/  ISETP.GE.OR P6, PT, R101, R52, P0 ;  /* 0x000000346500720c */ /* 0x000fe200007c6670 */
[----:B------:R-:W-:Y:S01]  /*37b0*/  IMAD.SHL.U32 R105, R67, 0x4, RZ ;  /* 0x0000000443697824 */ /* 0x000fe200078e00ff */
[----:B------:R-:W-:Y:S01]  /*37c0*/  @!P4 LEA R66, P5, R100, c[0x0][0x198], 0x2 ;  /* 0x000066006442ca11 */ /* 0x000fe200078a10ff */
[----:B------:R-:W4:Y:S01]  /*37d0*/  @!P2 LDG.E R102, [R62.64] ;  /* 0x000000243e66a981 */ /* 0x000f22000c1e1900 */
[----:B------:R-:W-:-:S02]  /*37e0*/  IMAD.SHL.U32 R89, R86, 0x4, RZ ;  /* 0x0000000456597824 */ /* 0x000fc400078e00ff */
[----:B------:R-:W-:Y:S02]  /*37f0*/  @!P4 LEA.HI.X R67, R100, c[0x0][0x19c], R99, 0x2, P5 ;  /* 0x000067006443ca11 */ /* 0x000fe400028f1463 */
[-C--:B------:R-:W-:Y:S02]  /*3800*/  ISETP.GE.OR P5, PT, R105, R52.reuse, P0 ;  /* 0x000000346900720c */ /* 0x080fe400007a6670 */
[----:B------:R-:W-:-:S03]  /*3810*/  ISETP.GE.OR P0, PT, R89, R52, P0 ;  /* 0x000000345900720c */ /* 0x000fc60000706670 */
[----:B0-----:R-:W2:Y:S08]  /*3820*/  @!P6 LDG.E R65, [R62.64] ;  /* 0x000000243e41e981 */ /* 0x001eb0000c1e1900 */
[----:B------:R-:W3:Y:S04]  /*3830*/  @!P5 LDG.E R99, [R62.64] ;  /* 0x000000243e63d981 */ /* 0x000ee8000c1e1900 */
[----:B------:R0:W3:Y:S01]  /*3840*/  @!P0 LDG.E R104, [R62.64] ;  /* 0x000000243e688981 */ /* 0x0000e2000c1e1900 */
[----:B------:R-:W-:-:S06]  /*3850*/  FSEL R92, R92, RZ, P3 ;  /* 0x000000ff5c5c7208 */ /* 0x000fcc0001800000 */
[----:B------:R0:W3:Y:S01]  /*3860*/  @!P4 LDG.E R92, [R66.64] ;  /* 0x00000024425cc981 */ /* 0x0000e2000c1e1900 */
[----:B------:R-:W-:Y:S02]  /*3870*/  FSEL R91, R91, RZ, P3 ;  /* 0x000000ff5b5b7208 */ /* 0x000fe40001800000 */
[----:B------:R-:W-:Y:S02]  /*3880*/  FSEL R88, R88, RZ, P3 ;  /* 0x000000ff58587208 */ /* 0x000fe40001800000 */
[----:B------:R-:W-:Y:S02]  /*3890*/  FSEL R93, R93, RZ, P3 ;  /* 0x000000ff5d5d7208 */ /* 0x000fe40001800000 */
[----:B------:R-:W-:Y:S01]  /*38a0*/  FSEL R90, R90, RZ, P3 ;  /* 0x000000ff5a5a7208 */ /* 0x000fe20001800000 */
[----:B-1----:R-:W-:Y:S02]  /*38b0*/  FMUL.FTZ R69, R8, R57 ;  /* 0x0000003908457220 */ /* 0x002fe40000410000 */
[----:B----4-:R-:W-:-:S04]  /*38c0*/  @!P2 IMAD R102, R102, c[0x0][0x1d8], RZ ;  /* 0x000076006666aa24 */ /* 0x010fc800078e02ff */
[----:B------:R-:W-:-:S04]  /*38d0*/  @!P2 IMAD R64, R102, 0x60, RZ ;  /* 0x000000606640a824 */ /* 0x000fc800078e02ff */
[----:B------:R-:W-:Y:S02]  /*38e0*/  @!P2 IMAD R64, R64, c[0x0][0x1d4], R103 ;  /* 0x000075004040aa24 */ /* 0x000fe400078e0267 */
[----:B--2---:R-:W-:-:S03]  /*38f0*/  @!P6 IMAD R86, R65, c[0x0][0x1d8], RZ ;  /* 0x000076004156ea24 */ /* 0x004fc600078e02ff */
[----:B------:R-:W-:Y:S01]  /*3900*/  @!P2 IADD3 R65, P4, R51, R64, RZ ;  /* 0x000000403341a210 */ /* 0x000fe20007f9e0ff */
[----:B------:R-:W-:-:S03]  /*3910*/  @!P6 IMAD R86, R86, 0x60, RZ ;  /* 0x000000605656e824 */ /* 0x000fc600078e02ff */
[----:B------:R-:W-:Y:S01]  /*3920*/  @!P2 LEA.HI.X.SX32 R64, R64, R54, 0x1, P4 ;  /* 0x000000364040a211 */ /* 0x000fe200020f0eff */
[----:B---3--:R-:W-:Y:S01]  /*3930*/  @!P5 IMAD R99, R99, c[0x0][0x1d8], RZ ;  /* 0x000076006363da24 */ /* 0x008fe200078e02ff */
[----:B------:R-:W-:Y:S01]  /*3940*/  @!P2 LEA R100, P4, R65, c[0x0][0x198], 0x2 ;  /* 0x000066004164aa11 */ /* 0x000fe200078810ff */
[----:B0-----:R-:W-:Y:S02]  /*3950*/  @!P6 IMAD R62, R86, c[0x0][0x1d4], R101 ;  /* 0x00007500563eea24 */ /* 0x001fe400078e0265 */
[----:B------:R-:W-:Y:S01]  /*3960*/  @!P5 IMAD R102, R99, 0x60, RZ ;  /* 0x000000606366d824 */ /* 0x000fe200078e02ff */
[----:B------:R-:W-:Y:S01]  /*3970*/  @!P2 LEA.HI.X R101, R65, c[0x0][0x19c], R64, 0x2, P4 ;  /* 0x000067004165aa11 */ /* 0x000fe200020f1440 */
[----:B------:R-:W-:Y:S01]  /*3980*/  @!P0 IMAD R104, R104, c[0x0][0x1d8], RZ ;  /* 0x0000760068688a24 */ /* 0x000fe200078e02ff */
[----:B------:R-:W-:Y:S01]  /*3990*/  @!P6 IADD3 R65, P4, R51, R62, RZ ;  /* 0x0000003e3341e210 */ /* 0x000fe20007f9e0ff */
[----:B------:R-:W-:Y:S02]  /*39a0*/  @!P5 IMAD R63, R102, c[0x0][0x1d4], R105 ;  /* 0x00007500663fda24 */ /* 0x000fe400078e0269 */
[----:B------:R-:W-:Y:S01]  /*39b0*/  @!P0 IMAD R66, R104, 0x60, RZ ;  /* 0x0000006068428824 */ /* 0x000fe200078e02ff */
[----:B------:R-:W2:Y:S01]  /*39c0*/  @!P2 LDG.E R91, [R100.64] ;  /* 0x00000024645ba981 */ /* 0x000ea2000c1e1900 */
[----:B------:R-:W-:-:S02]  /*39d0*/  @!P6 LEA.HI.X.SX32 R62, R62, R54, 0x1, P4 ;  /* 0x000000363e3ee211 */ /* 0x000fc400020f0eff */
[----:B------:R-:W-:Y:S01]  /*39e0*/  @!P6 LEA R64, P2, R65, c[0x0][0x198], 0x2 ;  /* 0x000066004140ea11 */ /* 0x000fe200078410ff */
[----:B------:R-:W-:Y:S01]  /*39f0*/  @!P0 IMAD R66, R66, c[0x0][0x1d4], R89 ;  /* 0x0000750042428a24 */ /* 0x000fe200078e0259 */
[----:B------:R-:W-:Y:S02]  /*3a00*/  @!P5 IADD3 R86, P4, R51, R63, RZ ;  /* 0x0000003f3356d210 */ /* 0x000fe40007f9e0ff */
[----:B------:R-:W-:Y:S02]  /*3a10*/  @!P6 LEA.HI.X R65, R65, c[0x0][0x19c], R62, 0x2, P2 ;  /* 0x000067004141ea11 */ /* 0x000fe400010f143e */
[----:B------:R-:W-:Y:S02]  /*3a20*/  @!P5 LEA.HI.X.SX32 R63, R63, R54, 0x1, P4 ;  /* 0x000000363f3fd211 */ /* 0x000fe400020f0eff */
[----:B------:R-:W-:Y:S01]  /*3a30*/  @!P5 LEA R62, P2, R86, c[0x0][0x198], 0x2 ;  /* 0x00006600563eda11 */ /* 0x000fe200078410ff */
[----:B------:R-:W3:Y:S01]  /*3a40*/  @!P6 LDG.E R88, [R64.64] ;  /* 0x000000244058e981 */ /* 0x000ee2000c1e1900 */
[----:B------:R-:W-:-:S02]  /*3a50*/  @!P0 IADD3 R67, P4, R51, R66, RZ ;  /* 0x0000004233438210 */ /* 0x000fc40007f9e0ff */
[----:B------:R-:W-:Y:S02]  /*3a60*/  @!P5 LEA.HI.X R63, R86, c[0x0][0x19c], R63, 0x2, P2 ;  /* 0x00006700563fda11 */ /* 0x000fe400010f143f */
[----:B------:R-:W-:Y:S02]  /*3a70*/  @!P0 LEA.HI.X.SX32 R86, R66, R54, 0x1, P4 ;  /* 0x0000003642568211 */ /* 0x000fe400020f0eff */
[C---:B------:R-:W-:Y:S01]  /*3a80*/  @!P0 LEA R66, P2, R67.reuse, c[0x0][0x198], 0x2 ;  /* 0x0000660043428a11 */ /* 0x040fe200078410ff */
[----:B------:R-:W4:Y:S03]  /*3a90*/  @!P5 LDG.E R93, [R62.64] ;  /* 0x000000243e5dd981 */ /* 0x000f26000c1e1900 */
[----:B------:R-:W-:-:S05]  /*3aa0*/  @!P0 LEA.HI.X R67, R67, c[0x0][0x19c], R86, 0x2, P2 ;  /* 0x0000670043438a11 */ /* 0x000fca00010f1456 */
[----:B------:R-:W4:Y:S01]  /*3ab0*/  @!P0 LDG.E R90, [R66.64] ;  /* 0x00000024425a8981 */ /* 0x000f22000c1e1900 */
        /* <DEDUP_REMOVED lines=27> */
[----:B------:R-:W-:-:S03]  /*3c70*/  ISETP.NE.AND P1, PT, R68, RZ, P1 ;  /* 0x000000ff4400720c */ /* 0x000fc60000f25270 */
[----:B--2---:R-:W-:-:S04]  /*3c80*/  FFMA.FTZ R69, R46, R91, R69 ;  /* 0x0000005b2e457223 */ /* 0x004fc80000010045 */
[----:B---3--:R-:W-:-:S04]  /*3c90*/  FFMA.FTZ R69, R47, R88, R69 ;  /* 0x000000582f457223 */ /* 0x008fc80000010045 */
[----:B----4-:R-:W-:-:S04]  /*3ca0*/  FFMA.FTZ R69, R48, R93, R69 ;  /* 0x0000005d30457223 */ /* 0x010fc80000010045 */
[----:B------:R-:W-:Y:S01]  /*3cb0*/  FFMA.FTZ R69, R49, R90, R69 ;  /* 0x0000005a31457223 */ /* 0x000fe20000010045 */
[----:B------:R-:W-:Y:S05]  /*3cc0*/  BRA.DIV ~URZ, `(.L_x_2925) ;  /* 0x00002ac27f007947 */ /* 0x000fea000b800000 */
[----:B------:R0:W1:Y:S02]  /*3cd0*/  SHFL.BFLY PT, R62, R69, 0x2, 0x1f ;  /* 0x0c401f00453e7f89 */ /* 0x00006400000e0000 */
.L_x_2969:
[----:B01----:R-:W-:Y:S01]  /*3ce0*/  FADD.FTZ R69, R69, R62 ;  /* 0x0000003e45457221 */ /* 0x003fe20000010000 */
[----:B------:R-:W-:Y:S05]  /*3cf0*/  BRA.DIV ~URZ, `(.L_x_2926) ;  /* 0x00002b127f007947 */ /* 0x000fea000b800000 */
[----:B------:R0:W1:Y:S02]  /*3d00*/  SHFL.BFLY PT, R62, R69, 0x1, 0x1f ;  /* 0x0c201f00453e7f89 */ /* 0x00006400000e0000 */
.L_x_2970:
[----:B------:R-:W-:Y:S01]  /*3d10*/  LOP3.LUT P0, RZ, R24, 0x3, RZ, 0xc0, !PT ;  /* 0x0000000318ff7812 */ /* 0x000fe2000780c0ff */
[----:B------:R-:W-:Y:S01]  /*3d20*/  BSSY B1, `(.L_x_2927) ;  /* 0x0000017000017945 */ /* 0x000fe20003800000 */
[----:B-1----:R-:W-:Y:S02]  /*3d30*/  FADD.FTZ R64, R69, R62 ;  /* 0x0000003e45407221 */ /* 0x002fe40000010000 */
[----:B------:R-:W-:-:S13]  /*3d40*/  ISETP.GE.OR P0, PT, R50, R25, P0 ;  /* 0x000000193200720c */ /* 0x000fda0000706670 */
        /* <DEDUP_REMOVED lines=8> */
[----:B------:R-:W2:Y:S05]  /*3dd0*/  @P0 LDG.E R67, [R60.64] ;  /* 0x000000243c430981 */ /* 0x000eaa000c1e1900 */
[----:B------:R-:W3:Y:S01]  /*3de0*/  @P2 LDG.E R62, [R62.64] ;  /* 0x000000243e3e2981 */ /* 0x000ee2000c1e1900 */
[----:B------:R-:W-:-:S04]  /*3df0*/  @P0 ISETP.GE.AND P3, PT, R50, R55, PT ;  /* 0x000000373200020c */ /* 0x000fc80003f66270 */
[----:B-----5:R-:W-:-:S04]  /*3e00*/  @P0 SEL R65, R2, RZ, !P3 ;  /* 0x000000ff02410207 */ /* 0x020fc80005800000 */
[----:B------:R-:W-:-:S06]  /*3e10*/  @P0 IADD3 R66, R65, R50, -R25 ;  /* 0x0000003241420210 */ /* 0x000fcc0007ffe819 */
[----:B------:R-:W2:Y:S01]  /*3e20*/  @P0 I2F R66, R66 ;  /* 0x0000004200420306 */ /* 0x000ea20000201400 */
[----:B------:R-:W-:Y:S02]  /*3e30*/  FMUL.FTZ R65, R64, c[0x0][0x1f0] ;  /* 0x00007c0040417a20 */ /* 0x000fe40000410000 */
[----:B------:R-:W-:Y:S02]  /*3e40*/  IMAD.IADD R64, R50, 0x1, -R16 ;  /* 0x0000000132407824 */ /* 0x000fe400078e0a10 */
[----:B---3--:R-:W-:-:S04]  /*3e50*/  @P2 FADD.FTZ R65, R65, R62 ;  /* 0x0000003e41412221 */ /* 0x008fc80000010000 */
[----:B--2---:R-:W-:-:S05]  /*3e60*/  @P0 FFMA.FTZ R65, R66, R67, R65 ;  /* 0x0000004342410223 */ /* 0x004fca0000010041 */
[----:B------:R1:W-:Y:S01]  /*3e70*/  STS [R64.X4+0x210], R65 ;  /* 0x0002104140007388 */ /* 0x0003e20000004800 */
[----:B------:R-:W-:-:S03]  /*3e80*/  @!P1 FMNMX.FTZ R4, R4, R65, !PT ;  /* 0x0000004104049209 */ /* 0x000fc60007810000 */
.L_x_2928:
[----:B------:R-:W-:Y:S05]  /*3e90*/  BSYNC B1 ;  /* 0x0000000000017941 */ /* 0x000fea0003800000 */
.L_x_2927:
[----:B------:R-:W-:-:S04]  /*3ea0*/  IADD3 R50, R50, 0x10, RZ ;  /* 0x0000001032327810 */ /* 0x000fc80007ffe0ff */
[----:B------:R-:W-:-:S13]  /*3eb0*/  ISETP.GE.AND P0, PT, R50, R5, PT ;  /* 0x000000053200720c */ /* 0x000fda0003f06270 */
[----:B01---5:R-:W-:Y:S01]  /*3ec0*/  @P0 CALL.REL.NOINC `(.L_x_2924) ;  /* 0x0000001000000944 */ /* 0x023fe20003c00000 */
[----:B------:R-:W-:Y:S05]  /*3ed0*/  BRA `(.L_x_2929) ;  /* 0xffffdfc000007947 */ /* 0x000fea000383ffff */
.L_x_2924:
[----:B------:R-:W-:Y:S05]  /*3ee0*/  BSYNC B0 ;  /* 0x0000000000007941 */ /* 0x000fea0003800000 */
.L_x_2923:
[----:B------:R-:W3:Y:S02]  /*3ef0*/  S2R R9, SR_TID.X ;  /* 0x0000000000097919 */ /* 0x000ee40000002100 */
[----:B---3-5:R-:W-:Y:S01]  /*3f00*/  SHF.R.S32.HI R2, RZ, 0x1f, R9 ;  /* 0x0000001fff027819 */ /* 0x028fe20000011409 */
[----:B------:R-:W-:Y:S05]  /*3f10*/  BRA.DIV ~URZ, `(.L_x_2930) ;  /* 0x000029727f007947 */ /* 0x000fea000b800000 */
[----:B------:R3:W4:Y:S02]  /*3f20*/  SHFL.BFLY PT, R5, R4, 0x10, 0x1f ;  /* 0x0e001f0004057f89 */ /* 0x00072400000e0000 */
.L_x_2971:
[----:B----4-:R-:W-:Y:S01]  /*3f30*/  FMNMX.FTZ R7, R5, R4, !PT ;  /* 0x0000000405077209 */ /* 0x010fe20007810000 */
[----:B------:R-:W-:Y:S05]  /*3f40*/  BRA.DIV ~URZ, `(.L_x_2931) ;  /* 0x000029c27f007947 */ /* 0x000fea000b800000 */
[----:B------:R-:W4:Y:S02]  /*3f50*/  SHFL.BFLY PT, R0, R7, 0x8, 0x1f ;  /* 0x0d001f0007007f89 */ /* 0x000f2400000e0000 */
[----:B----4-:R-:W-:-:S05]  /*3f60*/  FMNMX.FTZ R0, R7, R0, !PT ;  /* 0x0000000007007209 */ /* 0x010fca0007810000 */
[----:B------:R4:W0:Y:S02]  /*3f70*/  SHFL.BFLY PT, R5, R0, 0x4, 0x1f ;  /* 0x0c801f0000057f89 */ /* 0x00082400000e0000 */
.L_x_2972:
[----:B------:R-:W-:Y:S01]  /*3f80*/  LEA.HI R2, R2, R9, RZ, 0x5 ;  /* 0x0000000902027211 */ /* 0x000fe200078f28ff */
[----:B------:R-:W-:Y:S01]  /*3f90*/  WARPSYNC 0xffffffff ;  /* 0xffffffff00007948 */ /* 0x000fe20003800000 */
[----:B0-----:R-:W-:Y:S02]  /*3fa0*/  FMNMX.FTZ R5, R5, R0, !PT ;  /* 0x0000000005057209 */ /* 0x001fe40007810000 */
[----:B---3--:R-:W-:-:S05]  /*3fb0*/  LOP3.LUT R4, R2, 0xffffffe0, RZ, 0xc0, !PT ;  /* 0xffffffe002047812 */ /* 0x008fca00078ec0ff */
[----:B------:R-:W-:-:S05]  /*3fc0*/  IMAD.IADD R7, R9, 0x1, -R4 ;  /* 0x0000000109077824 */ /* 0x000fca00078e0a04 */
[----:B------:R-:W-:-:S13]  /*3fd0*/  ISETP.NE.AND P0, PT, R7, RZ, PT ;  /* 0x000000ff0700720c */ /* 0x000fda0003f05270 */
[----:B----4-:R-:W-:-:S05]  /*3fe0*/  @!P0 SHF.R.S32.HI R0, RZ, 0x5, R2 ;  /* 0x00000005ff008819 */ /* 0x010fca0000011402 */
[----:B------:R0:W-:Y:S02]  /*3ff0*/  @!P0 STS [R0.X4], R5 ;  /* 0x0000000500008388 */ /* 0x0001e40000004800 */
[----:B------:R-:W-:Y:S01]  /*4000*/  BAR.SYNC.DEFER_BLOCKING 0x0 ;  /* 0x0000000000007b1d */ /* 0x000fe20000010000 */
[----:B------:R-:W-:Y:S01]  /*4010*/  ISETP.GT.AND P0, PT, R7, 0x1, PT ;  /* 0x000000010700780c */ /* 0x000fe20003f04270 */
[----:B0-----:R-:W-:Y:S02]  /*4020*/  IMAD.MOV.U32 R0, RZ, RZ, -0x800001 ;  /* 0xff7fffffff007424 */ /* 0x001fe400078e00ff */
[----:B------:R-:W-:Y:S02]  /*4030*/  IMAD.MOV.U32 R8, RZ, RZ, RZ ;  /* 0x000000ffff087224 */ /* 0x000fe400078e00ff */
[----:B------:R-:W0:Y:S01]  /*4040*/  S2R R9, SR_TID.X ;  /* 0x0000000000097919 */ /* 0x000e220000002100 */
[----:B------:R-:W-:Y:S07]  /*4050*/  BSSY B0, `(.L_x_2932) ;  /* 0x0000021000007945 */ /* 0x000fee0003800000 */
[----:B------:R-:W3:Y:S01]  /*4060*/  @!P0 LDS R0, [R7.X4] ;  /* 0x0000000007008984 */ /* 0x000ee20000004800 */
[----:B0-----:R-:W-:-:S04]  /*4070*/  IADD3 R14, R16, R9, RZ ;  /* 0x00000009100e7210 */ /* 0x001fc80007ffe0ff */
[----:B------:R-:W-:Y:S01]  /*4080*/  ISETP.GT.AND P3, PT, R14, R25, PT ;  /* 0x000000190e00720c */ /* 0x000fe20003f64270 */
[----:B---3--:R-:W0:Y:S02]  /*4090*/  SHFL.BFLY PT, R5, R0, 0x1, 0x1f ;  /* 0x0c201f0000057f89 */ /* 0x008e2400000e0000 */
[----:B0-----:R-:W-:-:S05]  /*40a0*/  FMNMX.FTZ R5, R5, R0, !PT ;  /* 0x0000000005057209 */ /* 0x001fca0007810000 */
[----:B------:R0:W3:Y:S05]  /*40b0*/  SHFL.IDX PT, R11, R5, RZ, 0x1f ;  /* 0x00001fff050b7589 */ /* 0x0000ea00000e0000 */
[----:B------:R-:W-:Y:S05]  /*40c0*/  @P3 BRA `(.L_x_2933) ;  /* 0x0000019000003947 */ /* 0x000fea0003800000 */
[----:B------:R-:W-:Y:S01]  /*40d0*/  ISETP.NE.U32.AND P0, PT, RZ, c[0x0][0x200], PT ;  /* 0x00008000ff007a0c */ /* 0x000fe20003f05070 */
[----:B------:R-:W-:Y:S02]  /*40e0*/  IMAD.MOV.U32 R8, RZ, RZ, RZ ;  /* 0x000000ffff087224 */ /* 0x000fe400078e00ff */
[----:B------:R-:W-:Y:S01]  /*40f0*/  IMAD.MOV.U32 R0, RZ, RZ, R14 ;  /* 0x000000ffff007224 */ /* 0x000fe200078e000e */
[----:B------:R-:W-:-:S07]  /*4100*/  ISETP.NE.AND.EX P0, PT, RZ, c[0x0][0x204], PT, P0 ;  /* 0x00008100ff007a0c */ /* 0x000fce0003f05300 */
.L_x_2937:
[----:B---3--:R-:W-:Y:S01]  /*4110*/  IMAD.IADD R4, R0, 0x1, -R16 ;  /* 0x0000000100047824 */ /* 0x008fe200078e0a10 */
[----:B------:R-:W-:Y:S04]  /*4120*/  BSSY B1, `(.L_x_2934) ;  /* 0x000000e000017945 */ /* 0x000fe80003800000 */
[----:B------:R-:W-:Y:S01]  /*4130*/  LEA R10, R4, 0x210, 0x2 ;  /* 0x00000210040a7811 */ /* 0x000fe200078e10ff */
[----:B------:R-:W-:Y:S05]  /*4140*/  @!P0 BRA `(.L_x_2935) ;  /* 0x0000007000008947 */ /* 0x000fea0003800000 */
[----:B0-----:R-:W-:Y:S02]  /*4150*/  SHF.R.S32.HI R5, RZ, 0x1f, R0 ;  /* 0x0000001fff057819 */ /* 0x001fe40000011400 */
[----:B------:R-:W-:-:S04]  /*4160*/  IADD3 R4, P1, P2, R0, c[0x0][0x200], R23 ;  /* 0x0000800000047a10 */ /* 0x000fc80007a3e017 */
[----:B------:R-:W-:-:S05]  /*4170*/  IADD3.X R5, R5, c[0x0][0x204], R22, P1, P2 ;  /* 0x0000810005057a10 */ /* 0x000fca0000fe4416 */
[----:B------:R-:W4:Y:S02]  /*4180*/  LDG.E.U8 R4, [R4.64] ;  /* 0x0000002404047981 */ /* 0x000f24000c1e1100 */
[----:B----4-:R-:W-:-:S13]  /*4190*/  ISETP.NE.AND P1, PT, R4, RZ, PT ;  /* 0x000000ff0400720c */ /* 0x010fda0003f25270 */
[----:B------:R-:W-:Y:S01]  /*41a0*/  @P1 IMAD.MOV.U32 R9, RZ, RZ, RZ ;  /* 0x000000ffff091224 */ /* 0x000fe200078e00ff */
[----:B------:R-:W-:Y:S05]  /*41b0*/  @P1 BRA `(.L_x_2936) ;  /* 0x0000004000001947 */ /* 0x000fea0003800000 */
.L_x_2935:
[----:B------:R-:W4:Y:S02]  /*41c0*/  LDS R4, [R10] ;  /* 0x000000000a047984 */ /* 0x000f240000000800 */
[----:B---34-:R-:W-:-:S04]  /*41d0*/  FADD.FTZ R4, -R11, R4 ;  /* 0x000000040b047221 */ /* 0x018fc80000010100 */
[----:B------:R-:W-:-:S04]  /*41e0*/  FMUL.FTZ R4, R4, 1.4426950216293334961 ;  /* 0x3fb8aa3b04047820 */ /* 0x000fc80000410000 */
[----:B------:R3:W4:Y:S03]  /*41f0*/  MUFU.EX2 R9, R4 ;  /* 0x0000000400097308 */ /* 0x0007260000000800 */
.L_x_2936:
[----:B------:R-:W-:Y:S05]  /*4200*/  BSYNC B1 ;  /* 0x0000000000017941 */ /* 0x000fea0003800000 */
.L_x_2934:
[----:B----4-:R4:W-:Y:S01]  /*4210*/  STS [R10], R9 ;  /* 0x000000090a007388 */ /* 0x0109e20000000800 */
[----:B------:R-:W-:Y:S01]  /*4220*/  IADD3 R0, R0, 0x40, RZ ;  /* 0x0000004000007810 */ /* 0x000fe20007ffe0ff */
[----:B------:R-:W-:-:S03]  /*4230*/  FADD.FTZ R8, R9, R8 ;  /* 0x0000000809087221 */ /* 0x000fc60000010000 */
[----:B------:R-:W-:-:S13]  /*4240*/  ISETP.GT.AND P1, PT, R0, R25, PT ;  /* 0x000000190000720c */ /* 0x000fda0003f24270 */
[----:B----4-:R-:W-:Y:S05]  /*4250*/  @!P1 BRA `(.L_x_2937) ;  /* 0xfffffeb000009947 */ /* 0x010fea000383ffff */
.L_x_2933:
[----:B------:R-:W-:Y:S05]  /*4260*/  BSYNC B0 ;  /* 0x0000000000007941 */ /* 0x000fea0003800000 */
.L_x_2932:
[----:B0-----:R-:W0:Y:S01]  /*4270*/  SHFL.BFLY PT, R5, R8, 0x10, 0x1f ;  /* 0x0e001f0008057f89 */ /* 0x001e2200000e0000 */
[----:B------:R-:W-:Y:S02]  /*4280*/  ULDC.U8 UR6, c[0x0][0x26c] ;  /* 0x00009b0000067ab9 */ /* 0x000fe40000000000 */
[----:B------:R-:W-:Y:S01]  /*4290*/  ISETP.NE.AND P4, PT, RZ, UR6, PT ;  /* 0x00000006ff007c0c */ /* 0x000fe2000bf85270 */
[----:B------:R-:W4:Y:S01]  /*42a0*/  S2R R12, SR_TID.X ;  /* 0x00000000000c7919 */ /* 0x000f220000002100 */
[----:B------:R-:W-:Y:S02]  /*42b0*/  UMOV UR4, URZ ;  /* 0x0000003f00047c82 */ /* 0x000fe40008000000 */
[----:B------:R-:W-:Y:S01]  /*42c0*/  UMOV UR5, URZ ;  /* 0x0000003f00057c82 */ /* 0x000fe20008000000 */
[----:B0-----:R-:W-:Y:S01]  /*42d0*/  FADD.FTZ R5, R5, R8 ;  /* 0x0000000805057221 */ /* 0x001fe20000010000 */
[----:B----4-:R-:W-:-:S04]  /*42e0*/  LOP3.LUT P0, R10, R12, 0x1f, RZ, 0xc0, !PT ;  /* 0x0000001f0c0a7812 */ /* 0x010fc8000780c0ff */
[----:B------:R-:W0:Y:S01]  /*42f0*/  SHFL.BFLY PT, R0, R5, 0x8, 0x1f ;  /* 0x0d001f0005007f89 */ /* 0x000e2200000e0000 */
[----:B------:R-:W-:-:S08]  /*4300*/  ISETP.GT.U32.AND P1, PT, R10, 0x1, PT ;  /* 0x000000010a00780c */ /* 0x000fd00003f24070 */
[----:B------:R-:W-:-:S04]  /*4310*/  @!P0 SHF.R.U32.HI R8, RZ, 0x3, R12 ;  /* 0x00000003ff088819 */ /* 0x000fc8000001160c */
[----:B------:R-:W-:Y:S01]  /*4320*/  @!P0 LOP3.LUT R13, R8, 0x1ffffffc, RZ, 0xc0, !PT ;  /* 0x1ffffffc080d8812 */ /* 0x000fe200078ec0ff */
[----:B0-----:R-:W-:Y:S01]  /*4330*/  FADD.FTZ R0, R5, R0 ;  /* 0x0000000005007221 */ /* 0x001fe20000010000 */
[----:B------:R-:W-:-:S04]  /*4340*/  SHF.R.S32.HI R5, RZ, 0x5, R2 ;  /* 0x00000005ff057819 */ /* 0x000fc80000011402 */
[----:B------:R-:W0:Y:S02]  /*4350*/  SHFL.BFLY PT, R9, R0, 0x4, 0x1f ;  /* 0x0c801f0000097f89 */ /* 0x000e2400000e0000 */
[----:B0-----:R-:W-:Y:S01]  /*4360*/  FADD.FTZ R9, R0, R9 ;  /* 0x0000000900097221 */ /* 0x001fe20000010000 */
[----:B------:R-:W-:-:S04]  /*4370*/  LEA.HI R0, R25, R25, RZ, 0x1 ;  /* 0x0000001919007211 */ /* 0x000fc800078f08ff */
[----:B---3--:R-:W0:Y:S01]  /*4380*/  SHFL.BFLY PT, R4, R9, 0x2, 0x1f ;  /* 0x0c401f0009047f89 */ /* 0x008e2200000e0000 */
[----:B------:R-:W-:-:S05]  /*4390*/  LOP3.LUT R0, R0, 0xfffffffe, RZ, 0xc0, !PT ;  /* 0xfffffffe00007812 */ /* 0x000fca00078ec0ff */
[----:B------:R-:W-:Y:S02]  /*43a0*/  IMAD.IADD R0, R25, 0x1, -R0 ;  /* 0x0000000119007824 */ /* 0x000fe400078e0a00 */
[----:B0-----:R-:W-:-:S05]  /*43b0*/  FADD.FTZ R4, R9, R4 ;  /* 0x0000000409047221 */ /* 0x001fca0000010000 */
[----:B------:R-:W0:Y:S02]  /*43c0*/  SHFL.BFLY PT, R11, R4, 0x1, 0x1f ;  /* 0x0c201f00040b7f89 */ /* 0x000e2400000e0000 */
[----:B0-----:R-:W-:-:S05]  /*43d0*/  FADD.FTZ R8, R4, R11 ;  /* 0x0000000b04087221 */ /* 0x001fca0000010000 */
[----:B------:R-:W-:Y:S04]  /*43e0*/  @!P0 STS [R13+0x8], R8 ;  /* 0x000008080d008388 */ /* 0x000fe80000000800 */
[----:B------:R-:W-:Y:S01]  /*43f0*/  BAR.SYNC.DEFER_BLOCKING 0x0 ;  /* 0x0000000000007b1d */ /* 0x000fe20000010000 */
[----:B------:R-:W-:-:S05]  /*4400*/  ISETP.EQ.U32.AND P0, PT, RZ, c[0x0][0x190], PT ;  /* 0x00006400ff007a0c */ /* 0x000fca0003f02070 */
[----:B------:R0:W3:Y:S01]  /*4410*/  @!P1 LDS R8, [R10.X4+0x8] ;  /* 0x000008000a089984 */ /* 0x0000e20000004800 */
[----:B------:R-:W-:-:S04]  /*4420*/  ISETP.GT.AND P1, PT, R7, 0x17, PT ;  /* 0x000000170700780c */ /* 0x000fc80003f24270 */
[----:B------:R-:W-:Y:S01]  /*4430*/  ISETP.NE.OR P2, PT, R5, R0, P1 ;  /* 0x000000000500720c */ /* 0x000fe20000f45670 */
[----:B------:R-:W-:Y:S01]  /*4440*/  IMAD.SHL.U32 R0, R7, 0x4, RZ ;  /* 0x0000000407007824 */ /* 0x000fe200078e00ff */
[----:B0-----:R-:W-:Y:S02]  /*4450*/  CS2R R10, SRZ ;  /* 0x00000000000a7805 */ /* 0x001fe4000001ff00 */
[----:B------:R-:W-:-:S13]  /*4460*/  ISETP.EQ.OR.EX P0, PT, RZ, c[0x0][0x194], P2, P0 ;  /* 0x00006500ff007a0c */ /* 0x000fda0001702700 */
[----:B------:R-:W0:Y:S01]  /*4470*/  @!P0 S2R R13, SR_CTAID.X ;  /* 0x00000000000d8919 */ /* 0x000e220000002500 */
[----:B------:R-:W-:-:S03]  /*4480*/  @!P0 IMAD.MOV.U32 R21, RZ, RZ, 0x4 ;  /* 0x00000004ff158424 */ /* 0x000fc600078e00ff */
[----:B---3--:R-:W3:Y:S01]  /*4490*/  SHFL.BFLY PT, R9, R8, 0x1, 0x1f ;  /* 0x0c201f0008097f89 */ /* 0x008ee200000e0000 */
[----:B0-----:R-:W-:-:S04]  /*44a0*/  @!P0 IMAD R20, R13, 0x60, R0 ;  /* 0x000000600d148824 */ /* 0x001fc800078e0200 */
[----:B------:R-:W-:-:S04]  /*44b0*/  @!P0 IMAD.WIDE R20, R20, R21, c[0x0][0x190] ;  /* 0x0000640014148625 */ /* 0x000fc800078e0215 */
[----:B---3--:R-:W-:Y:S02]  /*44c0*/  FADD.FTZ R2, R9, R8 ;  /* 0x0000000809027221 */ /* 0x008fe40000010000 */
[----:B------:R-:W-:-:S04]  /*44d0*/  CS2R R8, SRZ ;  /* 0x0000000000087805 */ /* 0x000fc8000001ff00 */
[----:B------:R-:W0:Y:S01]  /*44e0*/  SHFL.IDX PT, R2, R2, RZ, 0x1f ;  /* 0x00001fff02027589 */ /* 0x000e2200000e0000 */
[----:B------:R-:W-:Y:S05]  /*44f0*/  @!P4 BRA `(.L_x_2938) ;  /* 0x000000a00000c947 */ /* 0x000fea0003800000 */
[----:B------:R-:W3:Y:S01]  /*4500*/  S2UR UR5, SR_CTAID.X ;  /* 0x00000000000579c3 */ /* 0x000ee20000002500 */
[----:B------:R-:W-:Y:S02]  /*4510*/  ULDC UR7, c[0x0][0x1d8] ;  /* 0x0000760000077ab9 */ /* 0x000fe40000000800 */
[----:B------:R-:W-:-:S05]  /*4520*/  ULDC UR4, c[0x0][0x268] ;  /* 0x00009a0000047ab9 */ /* 0x000fca0000000800 */
[----:B------:R-:W3:Y:S02]  /*4530*/  S2UR UR6, SR_CTAID.Y ;  /* 0x00000000000679c3 */ /* 0x000ee40000002600 */
[----:B---3--:R-:W-:-:S03]  /*4540*/  UIMAD UR5, UR6, UR7, UR5 ;  /* 0x00000007060572a4 */ /* 0x008fc6000f8e0205 */
[----:B------:R-:W-:Y:S02]  /*4550*/  ULDC UR6, c[0x0][0x1ec] ;  /* 0x00007b0000067ab9 */ /* 0x000fe40000000800 */
[----:B------:R-:W-:-:S03]  /*4560*/  UIMAD UR4, UR5, UR4, UR6 ;  /* 0x00000004050472a4 */ /* 0x000fc6000f8e0206 */
[----:B------:R-:W-:Y:S02]  /*4570*/  ULDC UR5, c[0x0][0x1d4] ;  /* 0x0000750000057ab9 */ /* 0x000fe40000000800 */
[----:B------:R-:W-:-:S04]  /*4580*/  UIMAD UR4, UR4, UR5, URZ ;  /* 0x00000005040472a4 */ /* 0x000fc8000f8e023f */
[----:B------:R-:W-:-:S06]  /*4590*/  USHF.R.S32.HI UR5, URZ, 0x1f, UR4 ;  /* 0x0000001f3f057899 */ /* 0x000fcc0008011404 */
.L_x_2938:
[----:B------:R-:W-:Y:S01]  /*45a0*/  BSSY B0, `(.L_x_2939) ;  /* 0x0000011000007945 */ /* 0x000fe20003800000 */
[----:B------:R-:W-:Y:S05]  /*45b0*/  @P3 BRA `(.L_x_2940) ;  /* 0x000000f000003947 */ /* 0x000fea0003800000 */
[----:B0-----:R-:W-:-:S04]  /*45c0*/  FADD.FTZ R2, R2, 9.9999999747524270788e-07 ;  /* 0x358637bd02027421 */ /* 0x001fc80000010000 */
[----:B------:R0:W3:Y:S03]  /*45d0*/  MUFU.RCP R15, R2 ;  /* 0x00000002000f7308 */ /* 0x0000e60000001000 */
.L_x_2941:
[C---:B0-----:R-:W-:Y:S01]  /*45e0*/  IMAD.IADD R2, R14.reuse, 0x1, -R16 ;  /* 0x000000010e027824 */ /* 0x041fe200078e0a10 */
[----:B------:R-:W-:-:S04]  /*45f0*/  @P4 IADD3 R7, P3, R14, UR4, RZ ;  /* 0x000000040e074c10 */ /* 0x000fc8000ff7e0ff */
[----:B------:R-:W0:Y:S01]  /*4600*/  LDS R4, [R2.X4+0x210] ;  /* 0x0002100002047984 */ /* 0x000e220000004800 */
[----:B------:R-:W-:Y:S02]  /*4610*/  @P4 LEA.HI.X.SX32 R24, R14, UR5, 0x1, P3 ;  /* 0x000000050e184c11 */ /* 0x000fe400098f0eff */
[C---:B------:R-:W-:Y:S02]  /*4620*/  @P4 LEA R12, P3, R7.reuse, c[0x0][0x260], 0x2 ;  /* 0x00009800070c4a11 */ /* 0x040fe400078610ff */
[----:B------:R-:W-:Y:S02]  /*4630*/  LEA R27, R2, 0x210, 0x2 ;  /* 0x00000210021b7811 */ /* 0x000fe400078e10ff */
[----:B------:R-:W-:Y:S02]  /*4640*/  @P4 LEA.HI.X R13, R7, c[0x0][0x264], R24, 0x2, P3 ;  /* 0x00009900070d4a11 */ /* 0x000fe400018f1418 */
[----:B------:R-:W-:-:S04]  /*4650*/  IADD3 R14, R14, 0x40, RZ ;  /* 0x000000400e0e7810 */ /* 0x000fc80007ffe0ff */
[----:B------:R-:W-:Y:S01]  /*4660*/  ISETP.GT.AND P3, PT, R14, R25, PT ;  /* 0x000000190e00720c */ /* 0x000fe20003f64270 */
[----:B0--3--:R-:W-:-:S05]  /*4670*/  FMUL.FTZ R4, R4, R15 ;  /* 0x0000000f04047220 */ /* 0x009fca0000410000 */
[----:B------:R0:W-:Y:S04]  /*4680*/  STS [R27], R4 ;  /* 0x000000041b007388 */ /* 0x0001e80000000800 */
[----:B------:R0:W-:Y:S03]  /*4690*/  @P4 STG.E [R12.64], R4 ;  /* 0x000000040c004986 */ /* 0x0001e6000c101924 */
[----:B------:R-:W-:Y:S05]  /*46a0*/  @!P3 BRA `(.L_x_2941) ;  /* 0xffffff300000b947 */ /* 0x000fea000383ffff */
.L_x_2940:
[----:B------:R-:W-:Y:S05]  /*46b0*/  BSYNC B0 ;  /* 0x0000000000007941 */ /* 0x000fea0003800000 */
.L_x_2939:
[----:B------:R3:W5:Y:S01]  /*46c0*/  @!P0 LDG.E.128 R8, [R20.64] ;  /* 0x0000002414088981 */ /* 0x000762000c1e1d00 */
[----:B------:R-:W-:Y:S01]  /*46d0*/  BSSY B0, `(.L_x_2942) ;  /* 0x0000179000007945 */ /* 0x000fe20003800000 */
[----:B------:R-:W-:Y:S01]  /*46e0*/  CS2R R14, SRZ ;  /* 0x00000000000e7805 */ /* 0x000fe2000001ff00 */
[----:B0-----:R-:W-:Y:S01]  /*46f0*/  CS2R R12, SRZ ;  /* 0x00000000000c7805 */ /* 0x001fe2000001ff00 */
[----:B------:R-:W-:Y:S06]  /*4700*/  BAR.SYNC.DEFER_BLOCKING 0x0 ;  /* 0x0000000000007b1d */ /* 0x000fec0000010000 */
[----:B------:R-:W-:Y:S05]  /*4710*/  @P1 BRA `(.L_x_2943) ;  /* 0x0000174000001947 */ /* 0x000fea0003800000 */
[----:B---3--:R-:W-:Y:S01]  /*4720*/  IMAD.IADD R2, R16, 0x1, R5 ;  /* 0x0000000110027824 */ /* 0x008fe200078e0205 */
        /* <DEDUP_REMOVED lines=12> */
[----:B------:R-:W-:Y:S02]  /*47f0*/  CS2R R14, SRZ ;  /* 0x00000000000e7805 */ /* 0x000fe4000001ff00 */
[----:B------:R-:W-:-:S04]  /*4800*/  IADD3 R12, R7, -R12, RZ ;  /* 0x8000000c070c7210 */ /* 0x000fc80007ffe0ff */
[C---:B------:R-:W-:Y:S02]  /*4810*/  LEA.HI R7, R12.reuse, 0x1, RZ, 0x1f ;  /* 0x000000010c077811 */ /* 0x040fe400078ff8ff */
[----:B------:R-:W-:Y:S02]  /*4820*/  ISETP.GE.U32.AND P0, PT, R12, 0x6, PT ;  /* 0x000000060c00780c */ /* 0x000fe40003f06070 */
[----:B------:R-:W-:Y:S01]  /*4830*/  LOP3.LUT P3, R7, R7, 0x3, RZ, 0xc0, !PT ;  /* 0x0000000307077812 */ /* 0x000fe2000786c0ff */
[----:B------:R-:W-:-:S12]  /*4840*/  CS2R R12, SRZ ;  /* 0x00000000000c7805 */ /* 0x000fd8000001ff00 */
[----:B------:R-:W-:Y:S05]  /*4850*/  @!P3 BRA `(.L_x_2947) ;  /* 0x000001900000b947 */ /* 0x000fea0003800000 */
[----:B------:R-:W-:Y:S02]  /*4860*/  IMAD.MOV.U32 R27, RZ, RZ, R2 ;  /* 0x000000ffff1b7224 */ /* 0x000fe400078e0002 */
[----:B------:R-:W-:-:S03]  /*4870*/  IMAD.MOV.U32 R12, RZ, RZ, RZ ;  /* 0x000000ffff0c7224 */ /* 0x000fc600078e00ff */
.L_x_2948:
[----:B------:R-:W-:-:S04]  /*4880*/  IADD3 R21, P3, R23, R27, RZ ;  /* 0x0000001b17157210 */ /* 0x000fc80007f7e0ff */
[----:B------:R-:W-:Y:S02]  /*4890*/  LEA.HI.X.SX32 R24, R27, R22, 0x1, P3 ;  /* 0x000000161b187211 */ /* 0x000fe400018f0eff */
[----:B------:R-:W-:-:S04]  /*48a0*/  LEA R20, P3, R21, c[0x0][0x1a8], 0x2 ;  /* 0x00006a0015147a11 */ /* 0x000fc800078610ff */
[----:B------:R-:W-:-:S05]  /*48b0*/  LEA.HI.X R21, R21, c[0x0][0x1ac], R24, 0x2, P3 ;  /* 0x00006b0015157a11 */ /* 0x000fca00018f1418 */
[----:B------:R-:W3:Y:S02]  /*48c0*/  LDG.E R20, [R20.64] ;  /* 0x0000002414147981 */ /* 0x000ee4000c1e1900 */
[----:B---3--:R-:W-:-:S04]  /*48d0*/  IMAD R24, R20, c[0x0][0x1d8], RZ ;  /* 0x0000760014187a24 */ /* 0x008fc800078e02ff */
[----:B------:R-:W-:-:S04]  /*48e0*/  IMAD R24, R24, c[0x0][0x1d4], R27 ;  /* 0x0000750018187a24 */ /* 0x000fc800078e021b */
[----:B------:R-:W-:-:S05]  /*48f0*/  IMAD R31, R24, 0x60, RZ ;  /* 0x00000060181f7824 */ /* 0x000fca00078e02ff */
[----:B------:R-:W-:-:S04]  /*4900*/  IADD3 R24, P3, R6, R31, RZ ;  /* 0x0000001f06187210 */ /* 0x000fc80007f7e0ff */
[----:B------:R-:W-:Y:S02]  /*4910*/  LEA.HI.X.SX32 R31, R31, R4, 0x1, P3 ;  /* 0x000000041f1f7211 */ /* 0x000fe400018f0eff */
[----:B------:R-:W-:-:S04]  /*4920*/  LEA R30, P3, R24, c[0x0][0x1a0], 0x2 ;  /* 0x00006800181e7a11 */ /* 0x000fc800078610ff */
[----:B------:R-:W-:-:S05]  /*4930*/  LEA.HI.X R31, R24, c[0x0][0x1a4], R31, 0x2, P3 ;  /* 0x00006900181f7a11 */ /* 0x000fca00018f141f */
[----:B-1----:R-:W3:Y:S01]  /*4940*/  LDG.E.128 R32, [R30.64] ;  /* 0x000000241e207981 */ /* 0x002ee2000c1e1d00 */
[----:B------:R-:W-:Y:S01]  /*4950*/  IMAD.IADD R24, R27, 0x1, -R16 ;  /* 0x000000011b187824 */ /* 0x000fe200078e0a10 */
[----:B------:R-:W-:Y:S02]  /*4960*/  IADD3 R7, R7, -0x1, RZ ;  /* 0xffffffff07077810 */ /* 0x000fe40007ffe0ff */
[----:B------:R-:W-:Y:S02]  /*4970*/  IADD3 R27, R27, 0x2, RZ ;  /* 0x000000021b1b7810 */ /* 0x000fe40007ffe0ff */
[----:B------:R-:W-:Y:S01]  /*4980*/  ISETP.NE.AND P3, PT, R7, RZ, PT ;  /* 0x000000ff0700720c */ /* 0x000fe20003f65270 */
[----:B------:R-:W3:Y:S02]  /*4990*/  LDS R24, [R24.X4+0x210] ;  /* 0x0002100018187984 */ /* 0x000ee40000004800 */
[-C--:B---3--:R-:W-:Y:S02]  /*49a0*/  FFMA.FTZ R12, R32, R24.reuse, R12 ;  /* 0x00000018200c7223 */ /* 0x088fe4000001000c */
[----:B------:R-:W-:-:S02]  /*49b0*/  FFMA.FTZ R13, R33, R24, R13 ;  /* 0x00000018210d7223 */ /* 0x000fc4000001000d */
[-C--:B------:R-:W-:Y:S02]  /*49c0*/  FFMA.FTZ R14, R34, R24.reuse, R14 ;  /* 0x00000018220e7223 */ /* 0x080fe4000001000e */
[----:B------:R-:W-:-:S04]  /*49d0*/  FFMA.FTZ R15, R35, R24, R15 ;  /* 0x00000018230f7223 */ /* 0x000fc8000001000f */
[----:B------:R-:W-:Y:S05]  /*49e0*/  @P3 BRA `(.L_x_2948) ;  /* 0xfffffe9000003947 */ /* 0x000fea000383ffff */
.L_x_2947:
[----:B------:R-:W-:Y:S05]  /*49f0*/  BSYNC B2 ;  /* 0x0000000000027941 */ /* 0x000fea0003800000 */
.L_x_2946:
[----:B------:R-:W-:Y:S05]  /*4a00*/  @!P0 BRA `(.L_x_2945) ;  /* 0x0000047000008947 */ /* 0x000fea0003800000 */
[----:B------:R-:W-:Y:S01]  /*4a10*/  LEA R21, R27, 0x10, 0x2 ;  /* 0x000000101b157811 */ /* 0x000fe200078e10ff */
[----:B------:R-:W-:Y:S01]  /*4a20*/  IMAD.MOV.U32 R7, RZ, RZ, c[0x0][0x1d8] ;  /* 0x00007600ff077624 */ /* 0x000fe200078e00ff */
[----:B------:R-:W-:Y:S01]  /*4a30*/  IADD3 R52, P0, R23, R27, RZ ;  /* 0x0000001b17347210 */ /* 0x000fe20007f1e0ff */
[C---:B------:R-:W-:Y:S02]  /*4a40*/  IMAD R24, R27.reuse, 0x60, RZ ;  /* 0x000000601b187824 */ /* 0x040fe400078e02ff */
[----:B------:R-:W-:Y:S01]  /*4a50*/  IMAD R21, R16, -0x4, R21 ;  /* 0xfffffffc10157824 */ /* 0x000fe200078e0215 */
[----:B------:R-:W-:Y:S01]  /*4a60*/  LEA.HI.X.SX32 R31, R27, R22, 0x1, P0 ;  /* 0x000000161b1f7211 */ /* 0x000fe200000f0eff */
[----:B------:R-:W-:Y:S01]  /*4a70*/  IMAD R7, R7, c[0x0][0x1d4], RZ ;  /* 0x0000750007077a24 */ /* 0x000fe200078e02ff */
[C---:B------:R-:W-:Y:S02]  /*4a80*/  LEA R51, P0, R52.reuse, c[0x0][0x1a8], 0x2 ;  /* 0x00006a0034337a11 */ /* 0x040fe400078010ff */
[----:B------:R-:W-:Y:S01]  /*4a90*/  IADD3 R30, R21, 0x210, RZ ;  /* 0x00000210151e7810 */ /* 0x000fe20007ffe0ff */
[----:B------:R-:W-:Y:S01]  /*4aa0*/  IMAD R7, R7, 0x60, RZ ;  /* 0x0000006007077824 */ /* 0x000fe200078e02ff */
[----:B------:R-:W-:-:S03]  /*4ab0*/  LEA.HI.X R52, R52, c[0x0][0x1ac], R31, 0x2, P0 ;  /* 0x00006b0034347a11 */ /* 0x000fc600000f141f */
.L_x_2949:
[----:B------:R-:W-:Y:S01]  /*4ac0*/  IMAD.MOV.U32 R20, RZ, RZ, R51 ;  /* 0x000000ffff147224 */ /* 0x000fe200078e0033 */
[----:B------:R-:W-:Y:S01]  /*4ad0*/  LDS R48, [R30+-0x8] ;  /* 0xfffff8001e307984 */ /* 0x000fe20000000800 */
[----:B------:R-:W-:-:S03]  /*4ae0*/  IMAD.MOV.U32 R21, RZ, RZ, R52 ;  /* 0x000000ffff157224 */ /* 0x000fc600078e0034 */
[----:B------:R-:W-:Y:S04]  /*4af0*/  LDS R49, [R30] ;  /* 0x000000001e317984 */ /* 0x000fe80000000800 */
[----:B------:R-:W3:Y:S04]  /*4b00*/  LDG.E R31, [R20.64] ;  /* 0x00000024141f7981 */ /* 0x000ee8000c1e1900 */
[----:B-1----:R-:W4:Y:S04]  /*4b10*/  LDG.E R32, [R20.64+0x8] ;  /* 0x0000082414207981 */ /* 0x002f28000c1e1900 */
[----:B--2---:R-:W2:Y:S04]  /*4b20*/  LDG.E R33, [R20.64+0x10] ;  /* 0x0000102414217981 */ /* 0x004ea8000c1e1900 */
[----:B------:R-:W2:Y:S04]  /*4b30*/  LDG.E R34, [R20.64+0x18] ;  /* 0x0000182414227981 */ /* 0x000ea8000c1e1900 */
[----:B------:R-:W-:Y:S01]  /*4b40*/  LDS R50, [R30+0x8] ;  /* 0x000008001e327984 */ /* 0x000fe20000000800 */
[----:B---3--:R-:W-:-:S02]  /*4b50*/  IMAD R31, R7, R31, R24 ;  /* 0x0000001f071f7224 */ /* 0x008fc400078e0218 */
[----:B----4-:R-:W-:-:S03]  /*4b60*/  IMAD R32, R7, R32, R24 ;  /* 0x0000002007207224 */ /* 0x010fc600078e0218 */
[----:B------:R-:W-:Y:S01]  /*4b70*/  IADD3 R36, P0, R6, R31, RZ ;  /* 0x0000001f06247210 */ /* 0x000fe20007f1e0ff */
[--C-:B--2---:R-:W-:Y:S01]  /*4b80*/  IMAD R33, R7, R33, R24.reuse ;  /* 0x0000002107217224 */ /* 0x104fe200078e0218 */
[----:B------:R-:W-:Y:S02]  /*4b90*/  IADD3 R35, R32, 0xc0, RZ ;  /* 0x000000c020237810 */ /* 0x000fe40007ffe0ff */
[----:B------:R-:W-:Y:S01]  /*4ba0*/  LEA.HI.X.SX32 R39, R31, R4, 0x1, P0 ;  /* 0x000000041f277211 */ /* 0x000fe200000f0eff */
[----:B------:R-:W-:Y:S01]  /*4bb0*/  IMAD R34, R7, R34, R24 ;  /* 0x0000002207227224 */ /* 0x000fe200078e0218 */
[----:B------:R-:W-:Y:S02]  /*4bc0*/  IADD3 R31, R33, 0x180, RZ ;  /* 0x00000180211f7810 */ /* 0x000fe40007ffe0ff */
[----:B------:R-:W-:Y:S02]  /*4bd0*/  LEA R32, P0, R36, c[0x0][0x1a0], 0x2 ;  /* 0x0000680024207a11 */ /* 0x000fe400078010ff */
[----:B------:R-:W-:-:S02]  /*4be0*/  IADD3 R37, P3, R6, R35, RZ ;  /* 0x0000002306257210 */ /* 0x000fc40007f7e0ff */
[----:B------:R-:W-:Y:S02]  /*4bf0*/  IADD3 R38, P4, R6, R31, RZ ;  /* 0x0000001f06267210 */ /* 0x000fe40007f9e0ff */
[----:B------:R-:W-:Y:S02]  /*4c00*/  LEA.HI.X R33, R36, c[0x0][0x1a4], R39, 0x2, P0 ;  /* 0x0000690024217a11 */ /* 0x000fe400000f1427 */
[----:B------:R-:W-:Y:S02]  /*4c10*/  IADD3 R39, R34, 0x240, RZ ;  /* 0x0000024022277810 */ /* 0x000fe40007ffe0ff */
[-C--:B------:R-:W-:Y:S02]  /*4c20*/  LEA.HI.X.SX32 R34, R35, R4.reuse, 0x1, P3 ;  /* 0x0000000423227211 */ /* 0x080fe400018f0eff */
[----:B------:R-:W-:Y:S02]  /*4c30*/  LEA R36, P0, R37, c[0x0][0x1a0], 0x2 ;  /* 0x0000680025247a11 */ /* 0x000fe400078010ff */
[----:B------:R-:W-:-:S02]  /*4c40*/  LEA.HI.X.SX32 R35, R31, R4, 0x1, P4 ;  /* 0x000000041f237211 */ /* 0x000fc400020f0eff */
[----:B------:R-:W-:Y:S02]  /*4c50*/  LEA R40, P3, R38, c[0x0][0x1a0], 0x2 ;  /* 0x0000680026287a11 */ /* 0x000fe400078610ff */
[----:B------:R-:W-:Y:S02]  /*4c60*/  LEA.HI.X R37, R37, c[0x0][0x1a4], R34, 0x2, P0 ;  /* 0x0000690025257a11 */ /* 0x000fe400000f1422 */
[----:B------:R-:W-:Y:S02]  /*4c70*/  IADD3 R31, P0, R6, R39, RZ ;  /* 0x00000027061f7210 */ /* 0x000fe40007f1e0ff */
[----:B------:R-:W-:Y:S02]  /*4c80*/  LEA.HI.X R41, R38, c[0x0][0x1a4], R35, 0x2, P3 ;  /* 0x0000690026297a11 */ /* 0x000fe400018f1423 */
[----:B------:R-:W2:Y:S01]  /*4c90*/  LDG.E.128 R32, [R32.64] ;  /* 0x0000002420207981 */ /* 0x000ea2000c1e1d00 */
[----:B------:R-:W-:Y:S02]  /*4ca0*/  LEA.HI.X.SX32 R42, R39, R4, 0x1, P0 ;  /* 0x00000004272a7211 */ /* 0x000fe400000f0eff */
[C---:B------:R-:W-:Y:S01]  /*4cb0*/  LEA R44, P0, R31.reuse, c[0x0][0x1a0], 0x2 ;  /* 0x000068001f2c7a11 */ /* 0x040fe200078010ff */
[----:B------:R-:W3:Y:S03]  /*4cc0*/  LDG.E.128 R36, [R36.64] ;  /* 0x0000002424247981 */ /* 0x000ee6000c1e1d00 */
[----:B------:R-:W-:-:S02]  /*4cd0*/  LEA.HI.X R45, R31, c[0x0][0x1a4], R42, 0x2, P0 ;  /* 0x000069001f2d7a11 */ /* 0x000fc400000f142a */
[----:B------:R-:W4:Y:S04]  /*4ce0*/  LDG.E.128 R40, [R40.64] ;  /* 0x0000002428287981 */ /* 0x000f28000c1e1d00 */
[----:B------:R-:W4:Y:S01]  /*4cf0*/  LDG.E.128 R44, [R44.64] ;  /* 0x000000242c2c7981 */ /* 0x000f22000c1e1d00 */
[----:B------:R-:W-:Y:S02]  /*4d00*/  IADD3 R51, P0, R20, 0x20, RZ ;  /* 0x0000002014337810 */ /* 0x000fe40007f1e0ff */
[----:B------:R-:W-:Y:S01]  /*4d10*/  IADD3 R27, R27, 0x8, RZ ;  /* 0x000000081b1b7810 */ /* 0x000fe20007ffe0ff */
[----:B------:R0:W2:Y:S01]  /*4d20*/  LDS R31, [R30+-0x10] ;  /* 0xfffff0001e1f7984 */ /* 0x0000a20000000800 */
[----:B------:R-:W-:Y:S01]  /*4d30*/  IADD3 R24, R24, 0x300, RZ ;  /* 0x0000030018187810 */ /* 0x000fe20007ffe0ff */
[----:B------:R-:W-:Y:S01]  /*4d40*/  IMAD.X R52, RZ, RZ, R21, P0 ;  /* 0x000000ffff347224 */ /* 0x000fe200000e0615 */
[----:B------:R-:W-:-:S02]  /*4d50*/  ISETP.GE.AND P0, PT, R27, R53, PT ;  /* 0x000000351b00720c */ /* 0x000fc40003f06270 */
[----:B0-----:R-:W-:Y:S01]  /*4d60*/  IADD3 R30, R30, 0x20, RZ ;  /* 0x000000201e1e7810 */ /* 0x001fe20007ffe0ff */
[-C--:B--2---:R-:W-:Y:S02]  /*4d70*/  FFMA.FTZ R21, R32, R31.reuse, R12 ;  /* 0x0000001f20157223 */ /* 0x084fe4000001000c */
[-C--:B------:R-:W-:Y:S02]  /*4d80*/  FFMA.FTZ R12, R33, R31.reuse, R13 ;  /* 0x0000001f210c7223 */ /* 0x080fe4000001000d */
[-C--:B------:R-:W-:Y:S02]  /*4d90*/  FFMA.FTZ R13, R34, R31.reuse, R14 ;  /* 0x0000001f220d7223 */ /* 0x080fe4000001000e */
[----:B------:R-:W-:Y:S02]  /*4da0*/  FFMA.FTZ R14, R35, R31, R15 ;  /* 0x0000001f230e7223 */ /* 0x000fe4000001000f */
[-C--:B---3--:R-:W-:Y:S02]  /*4db0*/  FFMA.FTZ R13, R38, R48.reuse, R13 ;  /* 0x00000030260d7223 */ /* 0x088fe4000001000d */
[----:B------:R-:W-:-:S02]  /*4dc0*/  FFMA.FTZ R21, R36, R48, R21 ;  /* 0x0000003024157223 */ /* 0x000fc40000010015 */
[-C--:B------:R-:W-:Y:S02]  /*4dd0*/  FFMA.FTZ R12, R37, R48.reuse, R12 ;  /* 0x00000030250c7223 */ /* 0x080fe4000001000c */
[----:B------:R-:W-:Y:S02]  /*4de0*/  FFMA.FTZ R14, R39, R48, R14 ;  /* 0x00000030270e7223 */ /* 0x000fe4000001000e */
[-C--:B----4-:R-:W-:Y:S02]  /*4df0*/  FFMA.FTZ R15, R42, R49.reuse, R13 ;  /* 0x000000312a0f7223 */ /* 0x090fe4000001000d */
[-C--:B------:R-:W-:Y:S02]  /*4e00*/  FFMA.FTZ R21, R40, R49.reuse, R21 ;  /* 0x0000003128157223 */ /* 0x080fe40000010015 */
[-C--:B------:R-:W-:Y:S02]  /*4e10*/  FFMA.FTZ R20, R41, R49.reuse, R12 ;  /* 0x0000003129147223 */ /* 0x080fe4000001000c */
[----:B------:R-:W-:-:S02]  /*4e20*/  FFMA.FTZ R32, R43, R49, R14 ;  /* 0x000000312b207223 */ /* 0x000fc4000001000e */
[-C--:B------:R-:W-:Y:S02]  /*4e30*/  FFMA.FTZ R14, R46, R50.reuse, R15 ;  /* 0x000000322e0e7223 */ /* 0x080fe4000001000f */
[-C--:B------:R-:W-:Y:S02]  /*4e40*/  FFMA.FTZ R12, R44, R50.reuse, R21 ;  /* 0x000000322c0c7223 */ /* 0x080fe40000010015 */
[-C--:B------:R-:W-:Y:S02]  /*4e50*/  FFMA.FTZ R13, R45, R50.reuse, R20 ;  /* 0x000000322d0d7223 */ /* 0x080fe40000010014 */
[----:B------:R-:W-:Y:S01]  /*4e60*/  FFMA.FTZ R15, R47, R50, R32 ;  /* 0x000000322f0f7223 */ /* 0x000fe20000010020 */
[----:B------:R-:W-:Y:S05]  /*4e70*/  @!P0 BRA `(.L_x_2949) ;  /* 0xfffffc4000008947 */ /* 0x000fea000383ffff */
.L_x_2945:
[----:B------:R-:W-:Y:S05]  /*4e80*/  BSYNC B1 ;  /* 0x0000000000017941 */ /* 0x000fea0003800000 */
.L_x_2944:
[----:B------:R-:W-:-:S13]  /*4e90*/  ISETP.GE.AND P0, PT, R2, R25, PT ;  /* 0x000000190200720c */ /* 0x000fda0003f06270 */
[----:B------:R-:W-:Y:S05]  /*4ea0*/  @P0 BRA `(.L_x_2943) ;  /* 0x00000fb000000947 */ /* 0x000fea0003800000 */
[----:B------:R-:W-:Y:S01]  /*4eb0*/  LOP3.LUT R7, RZ, R5, RZ, 0x33, !PT ;  /* 0x00000005ff077212 */ /* 0x000fe200078e33ff */
[----:B------:R-:W-:Y:S03]  /*4ec0*/  BSSY B1, `(.L_x_2950) ;  /* 0x0000039000017945 */ /* 0x000fe60003800000 */
[----:B--2---:R-:W-:-:S04]  /*4ed0*/  IADD3 R36, -R16, R25, R7 ;  /* 0x0000001910247210 */ /* 0x004fc80007ffe107 */
[----:B------:R-:W-:-:S04]  /*4ee0*/  LEA.HI R7, R36, 0x1, RZ, 0x1f ;  /* 0x0000000124077811 */ /* 0x000fc800078ff8ff */
[----:B------:R-:W-:-:S13]  /*4ef0*/  LOP3.LUT P0, R7, R7, 0x3, RZ, 0xc0, !PT ;  /* 0x0000000307077812 */ /* 0x000fda000780c0ff */
[----:B------:R-:W-:Y:S05]  /*4f00*/  @!P0 BRA `(.L_x_2951) ;  /* 0x0000034000008947 */ /* 0x000fea0003800000 */
[----:B------:R-:W-:Y:S02]  /*4f10*/  LEA R24, R5, 0x210, 0x2 ;  /* 0x0000021005187811 */ /* 0x000fe400078e10ff */
.L_x_2954:
[----:B------:R-:W-:Y:S01]  /*4f20*/  ISETP.GE.AND P3, PT, R2, c[0x0][0x1d4], PT ;  /* 0x0000750002007a0c */ /* 0x000fe20003f66270 */
[----:B------:R-:W-:Y:S01]  /*4f30*/  BSSY B2, `(.L_x_2952) ;  /* 0x000002e000027945 */ /* 0x000fe20003800000 */
[----:B------:R-:W-:-:S04]  /*4f40*/  IADD3 R7, R7, -0x1, RZ ;  /* 0xffffffff07077810 */ /* 0x000fc80007ffe0ff */
[----:B------:R-:W-:-:S07]  /*4f50*/  ISETP.NE.AND P0, PT, R7, RZ, PT ;  /* 0x000000ff0700720c */ /* 0x000fce0003f05270 */
[----:B------:R-:W-:Y:S05]  /*4f60*/  @!P3 BRA `(.L_x_2953) ;  /* 0x000002a00000b947 */ /* 0x000fea0003800000 */
[----:B------:R-:W-:Y:S02]  /*4f70*/  IABS R27, c[0x0][0x1d4] ;  /* 0x00007500001b7a13 */ /* 0x000fe40000000000 */
[----:B-1----:R-:W-:Y:S02]  /*4f80*/  IABS R32, R2 ;  /* 0x0000000200207213 */ /* 0x002fe40000000000 */
        /* <DEDUP_REMOVED lines=17> */
[----:B------:R-:W-:-:S04]  /*50a0*/  @!P3 IMAD.IADD R20, R20, 0x1, -R27 ;  /* 0x000000011414b824 */ /* 0x000fc800078e0a1b */
[----:B------:R-:W-:-:S04]  /*50b0*/  IMAD.MOV.U32 R30, RZ, RZ, R20 ;  /* 0x000000ffff1e7224 */ /* 0x000fc800078e0014 */
[----:B------:R-:W-:Y:S01]  /*50c0*/  @!P4 IMAD.MOV R30, RZ, RZ, -R30 ;  /* 0x000000ffff1ec224 */ /* 0x000fe200078e0a1e */
[----:B------:R-:W-:-:S04]  /*50d0*/  @!P5 LOP3.LUT R30, RZ, c[0x0][0x1d4], RZ, 0x33, !PT ;  /* 0x00007500ff1eda12 */ /* 0x000fc800078e33ff */
[----:B------:R-:W-:Y:S02]  /*50e0*/  SHF.R.S32.HI R21, RZ, 0x1f, R30 ;  /* 0x0000001fff157819 */ /* 0x000fe4000001141e */
[----:B------:R-:W-:-:S05]  /*50f0*/  IADD3 R27, P3, R23, R30, RZ ;  /* 0x0000001e171b7210 */ /* 0x000fca0007f7e0ff */
[----:B------:R-:W-:Y:S01]  /*5100*/  IMAD.X R32, R22, 0x1, R21, P3 ;  /* 0x0000000116207824 */ /* 0x000fe200018e0615 */
        /* <DEDUP_REMOVED lines=8> */
[C---:B------:R-:W-:Y:S01]  /*5190*/  LEA R30, P3, R31.reuse, c[0x0][0x1a0], 0x2 ;  /* 0x000068001f1e7a11 */ /* 0x040fe200078610ff */
[----:B------:R-:W0:Y:S03]  /*51a0*/  LDS R27, [R24] ;  /* 0x00000000181b7984 */ /* 0x000e260000000800 */
[----:B------:R-:W-:-:S05]  /*51b0*/  LEA.HI.X R31, R31, c[0x0][0x1a4], R32, 0x2, P3 ;  /* 0x000069001f1f7a11 */ /* 0x000fca00018f1420 */
[----:B------:R-:W0:Y:S02]  /*51c0*/  LDG.E.128 R32, [R30.64] ;  /* 0x000000241e207981 */ /* 0x000e24000c1e1d00 */
[-C--:B0-----:R-:W-:Y:S02]  /*51d0*/  FFMA.FTZ R12, R32, R27.reuse, R12 ;  /* 0x0000001b200c7223 */ /* 0x081fe4000001000c */
[-C--:B------:R-:W-:Y:S02]  /*51e0*/  FFMA.FTZ R13, R33, R27.reuse, R13 ;  /* 0x0000001b210d7223 */ /* 0x080fe4000001000d */
[-C--:B------:R-:W-:Y:S02]  /*51f0*/  FFMA.FTZ R14, R34, R27.reuse, R14 ;  /* 0x0000001b220e7223 */ /* 0x080fe4000001000e */
[----:B------:R-:W-:Y:S02]  /*5200*/  FFMA.FTZ R15, R35, R27, R15 ;  /* 0x0000001b230f7223 */ /* 0x000fe4000001000f */
.L_x_2953:
[----:B------:R-:W-:Y:S05]  /*5210*/  BSYNC B2 ;  /* 0x0000000000027941 */ /* 0x000fea0003800000 */
.L_x_2952:
[----:B------:R-:W-:Y:S02]  /*5220*/  IADD3 R2, R2, 0x2, RZ ;  /* 0x0000000202027810 */ /* 0x000fe40007ffe0ff */
[----:B------:R-:W-:Y:S01]  /*5230*/  IADD3 R24, R24, 0x8, RZ ;  /* 0x0000000818187810 */ /* 0x000fe20007ffe0ff */
[----:B------:R-:W-:Y:S05]  /*5240*/  @P0 BRA `(.L_x_2954) ;  /* 0xfffffcd000000947 */ /* 0x000fea000383ffff */
.L_x_2951:
[----:B------:R-:W-:Y:S05]  /*5250*/  BSYNC B1 ;  /* 0x0000000000017941 */ /* 0x000fea0003800000 */
.L_x_2950:
[----:B------:R-:W-:-:S13]  /*5260*/  ISETP.GE.U32.AND P0, PT, R36, 0x6, PT ;  /* 0x000000062400780c */ /* 0x000fda0003f06070 */
[----:B------:R-:W-:Y:S05]  /*5270*/  @!P0 BRA `(.L_x_2943) ;  /* 0x00000be000008947 */ /* 0x000fea0003800000 */
[----:B------:R-:W-:-:S05]  /*5280*/  LEA R7, R2, 0x10, 0x2 ;  /* 0x0000001002077811 */ /* 0x000fca00078e10ff */
[----:B------:R-:W-:-:S05]  /*5290*/  IMAD R7, R16, -0x4, R7 ;  /* 0xfffffffc10077824 */ /* 0x000fca00078e0207 */
[----:B------:R-:W-:Y:S02]  /*52a0*/  IADD3 R7, R7, 0x210, RZ ;  /* 0x0000021007077810 */ /* 0x000fe40007ffe0ff */
.L_x_2963:
        /* <DEDUP_REMOVED lines=10> */
[----:B------:R-:W-:-:S03]  /*5350*/  IMAD.MOV.U32 R20, RZ, RZ, RZ ;  /* 0x000000ffff147224 */ /* 0x000fc600078e00ff */
[----:B------:R-:W0:Y:S08]  /*5360*/  I2F.RP R24, R27 ;  /* 0x0000001b00187306 */ /* 0x000e300000209400 */
[----:B0-----:R-:W0:Y:S02]  /*5370*/  MUFU.RCP R24, R24 ;  /* 0x0000001800187308 */ /* 0x001e240000001000 */
[----:B0-----:R-:W-:-:S06]  /*5380*/  IADD3 R30, R24, 0xffffffe, RZ ;  /* 0x0ffffffe181e7810 */ /* 0x001fcc0007ffe0ff */
[----:B------:R-:W0:Y:S02]  /*5390*/  F2I.FTZ.U32.TRUNC.NTZ R21, R30 ;  /* 0x0000001e00157305 */ /* 0x000e24000021f000 */
[----:B0-----:R-:W-:-:S04]  /*53a0*/  IMAD.MOV R16, RZ, RZ, -R21 ;  /* 0x000000ffff107224 */ /* 0x001fc800078e0a15 */
[----:B------:R-:W-:Y:S01]  /*53b0*/  IMAD R31, R16, R27, RZ ;  /* 0x0000001b101f7224 */ /* 0x000fe200078e02ff */
[----:B------:R-:W-:-:S03]  /*53c0*/  IABS R16, R2 ;  /* 0x0000000200107213 */ /* 0x000fc60000000000 */
[----:B------:R-:W-:-:S04]  /*53d0*/  IMAD.HI.U32 R31, R21, R31, R20 ;  /* 0x0000001f151f7227 */ /* 0x000fc800078e0014 */
[----:B------:R-:W-:-:S04]  /*53e0*/  IMAD.MOV.U32 R20, RZ, RZ, R16 ;  /* 0x000000ffff147224 */ /* 0x000fc800078e0010 */
        /* <DEDUP_REMOVED lines=8> */
[----:B------:R-:W-:-:S03]  /*5470*/  ISETP.NE.AND P6, PT, RZ, c[0x0][0x1d4], PT ;  /* 0x00007500ff007a0c */ /* 0x000fc60003fc5270 */
[----:B------:R-:W-:-:S10]  /*5480*/  @!P5 IMAD.MOV R16, RZ, RZ, -R16 ;  /* 0x000000ffff10d224 */ /* 0x000fd400078e0a10 */
        /* <DEDUP_REMOVED lines=15> */
[----:B-1----:R-:W0:Y:S02]  /*5580*/  LDG.E.128 R32, [R30.64] ;  /* 0x000000241e207981 */ /* 0x002e24000c1e1d00 */
[-C--:B0-----:R-:W-:Y:S02]  /*5590*/  FFMA.FTZ R12, R32, R16.reuse, R12 ;  /* 0x00000010200c7223 */ /* 0x081fe4000001000c */
[----:B------:R-:W-:-:S02]  /*55a0*/  FFMA.FTZ R13, R33, R16, R13 ;  /* 0x00000010210d7223 */ /* 0x000fc4000001000d */
[-C--:B------:R-:W-:Y:S02]  /*55b0*/  FFMA.FTZ R14, R34, R16.reuse, R14 ;  /* 0x00000010220e7223 */ /* 0x080fe4000001000e */
[----:B------:R-:W-:Y:S02]  /*55c0*/  FFMA.FTZ R15, R35, R16, R15 ;  /* 0x00000010230f7223 */ /* 0x000fe4000001000f */
.L_x_2956:
[----:B------:R-:W-:Y:S05]  /*55d0*/  BSYNC B1 ;  /* 0x0000000000017941 */ /* 0x000fea0003800000 */
.L_x_2955:
[----:B------:R-:W-:Y:S01]  /*55e0*/  BSSY B1, `(.L_x_2957) ;  /* 0x000002b000017945 */ /* 0x000fe20003800000 */
[----:B------:R-:W-:Y:S05]  /*55f0*/  @!P0 BRA `(.L_x_2958) ;  /* 0x0000029000008947 */ /* 0x000fea0003800000 */
[----:B------:R-:W-:Y:S01]  /*5600*/  IABS R27, c[0x0][0x1d4] ;  /* 0x00007500001b7a13 */ /* 0x000fe20000000000 */
[----:B------:R-:W-:Y:S01]  /*5610*/  IMAD.MOV.U32 R20, RZ, RZ, RZ ;  /* 0x000000ffff147224 */ /* 0x000fe200078e00ff */
[----:B------:R-:W-:Y:S02]  /*5620*/  ISETP.GE.AND P5, PT, R37, RZ, PT ;  /* 0x000000ff2500720c */ /* 0x000fe40003fa6270 */
[----:B------:R-:W0:Y:S01]  /*5630*/  I2F.RP R24, R27 ;  /* 0x0000001b00187306 */ /* 0x000e220000209400 */
[----:B------:R-:W-:-:S07]  /*5640*/  ISETP.NE.AND P6, PT, RZ, c[0x0][0x1d4], PT ;  /* 0x00007500ff007a0c */ /* 0x000fce0003fc5270 */
        /* <DEDUP_REMOVED lines=19> */
[----:B------:R-:W-:Y:S02]  /*5780*/  IADD3.X R21, R22, R21, RZ, P0, !PT ;  /* 0x0000001516157210 */ /* 0x000fe400007fe4ff */
        /* <DEDUP_REMOVED lines=16> */
.L_x_2958:
[----:B------:R-:W-:Y:S05]  /*5890*/  BSYNC B1 ;  /* 0x0000000000017941 */ /* 0x000fea0003800000 */
.L_x_2957:
        /* <DEDUP_REMOVED lines=38> */
[----:B-1----:R-:W0:Y:S02]  /*5b00*/  LDG.E.128 R32, [R30.64] ;  /* 0x000000241e207981 */ /* 0x002e24000c1e1d00 */
[-C--:B0-----:R-:W-:Y:S02]  /*5b10*/  FFMA.FTZ R12, R32, R16.reuse, R12 ;  /* 0x00000010200c7223 */ /* 0x081fe4000001000c */
[----:B------:R-:W-:-:S02]  /*5b20*/  FFMA.FTZ R13, R33, R16, R13 ;  /* 0x00000010210d7223 */ /* 0x000fc4000001000d */
[-C--:B------:R-:W-:Y:S02]  /*5b30*/  FFMA.FTZ R14, R34, R16.reuse, R14 ;  /* 0x00000010220e7223 */ /* 0x080fe4000001000e */
[----:B------:R-:W-:Y:S02]  /*5b40*/  FFMA.FTZ R15, R35, R16, R15 ;  /* 0x00000010230f7223 */ /* 0x000fe4000001000f */
.L_x_2960:
[----:B------:R-:W-:Y:S05]  /*5b50*/  BSYNC B1 ;  /* 0x0000000000017941 */ /* 0x000fea0003800000 */
.L_x_2959:
        /* <DEDUP_REMOVED lines=38> */
[----:B-1----:R-:W0:Y:S02]  /*5dc0*/  LDG.E.128 R32, [R30.64] ;  /* 0x000000241e207981 */ /* 0x002e24000c1e1d00 */
[-C--:B0-----:R-:W-:Y:S02]  /*5dd0*/  FFMA.FTZ R12, R32, R16.reuse, R12 ;  /* 0x00000010200c7223 */ /* 0x081fe4000001000c */
[----:B------:R-:W-:-:S02]  /*5de0*/  FFMA.FTZ R13, R33, R16, R13 ;  /* 0x00000010210d7223 */ /* 0x000fc4000001000d */
[-C--:B------:R-:W-:Y:S02]  /*5df0*/  FFMA.FTZ R14, R34, R16.reuse, R14 ;  /* 0x00000010220e7223 */ /* 0x080fe4000001000e */
[----:B------:R-:W-:Y:S02]  /*5e00*/  FFMA.FTZ R15, R35, R16, R15 ;  /* 0x00000010230f7223 */ /* 0x000fe4000001000f */
.L_x_2962:
[----:B------:R-:W-:Y:S05]  /*5e10*/  BSYNC B1 ;  /* 0x0000000000017941 */ /* 0x000fea0003800000 */
.L_x_2961:
[----:B------:R-:W-:Y:S02]  /*5e20*/  IADD3 R2, R2, 0x8, RZ ;  /* 0x0000000802027810 */ /* 0x000fe40007ffe0ff */
[----:B------:R-:W-:Y:S02]  /*5e30*/  IADD3 R7, R7, 0x20, RZ ;  /* 0x0000002007077810 */ /* 0x000fe40007ffe0ff */
[----:B------:R-:W-:-:S13]  /*5e40*/  ISETP.GE.AND P0, PT, R2, R25, PT ;  /* 0x000000190200720c */ /* 0x000fda0003f06270 */
[----:B------:R-:W-:Y:S05]  /*5e50*/  @!P0 BRA `(.L_x_2963) ;  /* 0xfffff45000008947 */ /* 0x000fea000383ffff */
.L_x_2943:
[----:B---3--:R-:W-:Y:S05]  /*5e60*/  BSYNC B0 ;  /* 0x0000000000007941 */ /* 0x008fea0003800000 */
.L_x_2942:
[----:B------:R-:W0:Y:S01]  /*5e70*/  S2R R2, SR_TID.X ;  /* 0x0000000000027919 */ /* 0x000e220000002100 */
[----:B------:R-:W-:Y:S01]  /*5e80*/  BSSY B0, `(.L_x_2964) ;  /* 0x0000037000007945 */ /* 0x000fe20003800000 */
[----:B0-----:R-:W-:-:S04]  /*5e90*/  IADD3 R2, R2, 0x1f, RZ ;  /* 0x0000001f02027810 */ /* 0x001fc80007ffe0ff */
[----:B------:R-:W-:Y:S01]  /*5ea0*/  ISETP.GT.U32.OR P3, PT, R2, 0x3e, P1 ;  /* 0x0000003e0200780c */ /* 0x000fe20000f64470 */
[----:B------:R-:W-:Y:S07]  /*5eb0*/  @P2 BRA `(.L_x_2965) ;  /* 0x0000033000002947 */ /* 0x000fee0003800000 */
[----:B------:R-:W-:Y:S01]  /*5ec0*/  IMAD.MOV.U32 R2, RZ, RZ, c[0x0][0x258] ;  /* 0x00009600ff027624 */ /* 0x000fe200078e00ff */
[----:B------:R-:W-:Y:S01]  /*5ed0*/  ISETP.NE.U32.AND P0, PT, RZ, c[0x0][0x240], PT ;  /* 0x00009000ff007a0c */ /* 0x000fe20003f05070 */
[----:B------:R-:W-:Y:S01]  /*5ee0*/  IMAD.IADD R6, R17, 0x1, R0 ;  /* 0x0000000111067824 */ /* 0x000fe200078e0200 */
[----:B------:R-:W0:Y:S02]  /*5ef0*/  LDS R3, [R3] ;  /* 0x0000000003037984 */ /* 0x000e240000000800 */
[----:B------:R-:W-:Y:S02]  /*5f00*/  ISETP.NE.AND P2, PT, R2, 0x2, PT ;  /* 0x000000020200780c */ /* 0x000fe40003f45270 */
[----:B------:R-:W-:-:S11]  /*5f10*/  ISETP.NE.AND.EX P0, PT, RZ, c[0x0][0x244], PT, P0 ;  /* 0x00009100ff007a0c */ /* 0x000fd60003f05300 */
[C---:B------:R-:W-:Y:S01]  /*5f20*/  @!P2 IADD3 R20, P4, R6.reuse, c[0x0][0x188], RZ ;  /* 0x000062000614aa10 */ /* 0x040fe20007f9e0ff */
[----:B------:R-:W3:Y:S03]  /*5f30*/  @!P2 LDG.E R29, [R28.64+0x4] ;  /* 0x000004241c1da981 */ /* 0x000ee6000c1e1900 */
[----:B------:R-:W-:Y:S01]  /*5f40*/  @!P2 LEA.HI.X.SX32 R21, R6, c[0x0][0x18c], 0x1, P4 ;  /* 0x000063000615aa11 */ /* 0x000fe200020f0eff */
[----:B------:R-:W4:Y:S04]  /*5f50*/  @P0 S2R R17, SR_CTAID.X ;  /* 0x0000000000110919 */ /* 0x000f280000002500 */
[----:B--2---:R-:W2:Y:S01]  /*5f60*/  @!P2 LDG.E R20, [R20.64] ;  /* 0x000000241414a981 */ /* 0x004ea2000c1e1900 */
[----:B------:R-:W-:-:S04]  /*5f70*/  @P2 IMAD.MOV.U32 R7, RZ, RZ, 0x4 ;  /* 0x00000004ff072424 */ /* 0x000fc800078e00ff */
[----:B------:R-:W-:-:S04]  /*5f80*/  @P2 IMAD.WIDE R6, R6, R7, c[0x0][0x188] ;  /* 0x0000620006062625 */ /* 0x000fc800078e0207 */
[----:B------:R-:W-:Y:S02]  /*5f90*/  @P0 IMAD.MOV.U32 R23, RZ, RZ, 0x4 ;  /* 0x00000004ff170424 */ /* 0x000fe400078e00ff */
[----:B----4-:R-:W-:Y:S02]  /*5fa0*/  @P0 IMAD R17, R26, c[0x0][0x1d8], R17 ;  /* 0x000076001a110a24 */ /* 0x010fe400078e0211 */
[----:B------:R4:W3:Y:S02]  /*5fb0*/  @P2 LDG.E.128 R24, [R6.64] ;  /* 0x0000002406182981 */ /* 0x0008e4000c1e1d00 */
[----:B------:R-:W-:-:S04]  /*5fc0*/  @P0 IMAD R16, R17, 0x60, R0 ;  /* 0x0000006011100824 */ /* 0x000fc800078e0200 */
[----:B------:R-:W-:-:S05]  /*5fd0*/  @P0 IMAD.WIDE R16, R16, R23, c[0x0][0x238] ;  /* 0x00008e0010100625 */ /* 0x000fca00078e0217 */
[----:B-1----:R1:W3:Y:S01]  /*5fe0*/  @P0 LDG.E.128 R32, [R16.64] ;  /* 0x0000002410200981 */ /* 0x0022e2000c1e1d00 */
[----:B----4-:R-:W-:Y:S02]  /*5ff0*/  IMAD R7, R19, c[0x0][0x1d4], R0 ;  /* 0x0000750013077a24 */ /* 0x010fe400078e0200 */
[----:B------:R-:W-:-:S03]  /*6000*/  IMAD R18, R18, 0x60, RZ ;  /* 0x0000006012127824 */ /* 0x000fc600078e02ff */
[----:B-1----:R-:W-:Y:S02]  /*6010*/  SHF.R.S32.HI R17, RZ, 0x1f, R7 ;  /* 0x0000001fff117819 */ /* 0x002fe40000011407 */
[----:B------:R-:W-:-:S04]  /*6020*/  IADD3 R7, P4, R18, R7, RZ ;  /* 0x0000000712077210 */ /* 0x000fc80007f9e0ff */
[----:B------:R-:W-:Y:S02]  /*6030*/  LEA.HI.X.SX32 R18, R18, R17, 0x1, P4 ;  /* 0x0000001112127211 */ /* 0x000fe400020f0eff */
[----:B------:R-:W-:-:S04]  /*6040*/  LEA R6, P4, R7, c[0x0][0x1a0], 0x2 ;  /* 0x0000680007067a11 */ /* 0x000fc800078810ff */
[----:B------:R-:W-:Y:S02]  /*6050*/  LEA.HI.X R7, R7, c[0x0][0x1a4], R18, 0x2, P4 ;  /* 0x0000690007077a11 */ /* 0x000fe400020f1412 */
[----:B--2---:R-:W-:Y:S02]  /*6060*/  @!P2 PRMT R2, R20, 0x9910, RZ ;  /* 0x000099101402a816 */ /* 0x004fe400000000ff */
[--C-:B------:R-:W-:Y:S02]  /*6070*/  @!P2 SHF.R.U32.HI R4, RZ, 0x10, R20.reuse ;  /* 0x00000010ff04a819 */ /* 0x100fe40000011614 */
[----:B------:R-:W-:Y:S02]  /*6080*/  @!P2 SHF.R.U32.HI R21, RZ, 0x18, R20 ;  /* 0x00000018ff15a819 */ /* 0x000fe40000011614 */
[----:B------:R-:W-:Y:S01]  /*6090*/  @!P2 SHF.R.S32.HI R2, RZ, 0x8, R2 ;  /* 0x00000008ff02a819 */ /* 0x000fe20000011402 */
[----:B------:R-:W3:Y:S08]  /*60a0*/  @!P2 I2F.S8 R22, R20 ;  /* 0x000000140016a306 */ /* 0x000ef00000001400 */
[----:B------:R-:W1:Y:S08]  /*60b0*/  @!P2 I2F.S8 R4, R4 ;  /* 0x000000040004a306 */ /* 0x000e700000001400 */
[----:B------:R-:W2:Y:S08]  /*60c0*/  @!P2 I2F.S8 R21, R21 ;  /* 0x000000150015a306 */ /* 0x000eb00000001400 */
[----:B------:R-:W4:Y:S01]  /*60d0*/  @!P2 I2F.S16 R2, R2 ;  /* 0x000000020002a306 */ /* 0x000f220000101400 */
[----:B---3--:R-:W-:-:S02]  /*60e0*/  @!P2 FMUL.FTZ R24, R22, R29 ;  /* 0x0000001d1618a220 */ /* 0x008fc40000410000 */
[-C--:B-1----:R-:W-:Y:S02]  /*60f0*/  @!P2 FMUL.FTZ R26, R4, R29.reuse ;  /* 0x0000001d041aa220 */ /* 0x082fe40000410000 */
[-C--:B--2---:R-:W-:Y:S02]  /*6100*/  @!P2 FMUL.FTZ R27, R21, R29.reuse ;  /* 0x0000001d151ba220 */ /* 0x084fe40000410000 */
[----:B-----5:R-:W-:Y:S02]  /*6110*/  FADD.FTZ R8, R24, R8 ;  /* 0x0000000818087221 */ /* 0x020fe40000010000 */
[----:B------:R-:W-:Y:S02]  /*6120*/  FADD.FTZ R10, R26, R10 ;  /* 0x0000000a1a0a7221 */ /* 0x000fe40000010000 */
[----:B----4-:R-:W-:Y:S02]  /*6130*/  @!P2 FMUL.FTZ R25, R2, R29 ;  /* 0x0000001d0219a220 */ /* 0x010fe40000410000 */
[----:B------:R-:W-:-:S02]  /*6140*/  FADD.FTZ R11, R27, R11 ;  /* 0x0000000b1b0b7221 */ /* 0x000fc40000010000 */
[----:B------:R-:W-:Y:S02]  /*6150*/  FADD.FTZ R9, R25, R9 ;  /* 0x0000000919097221 */ /* 0x000fe40000010000 */
[----:B------:R-:W-:Y:S02]  /*6160*/  @P0 FMUL.FTZ R8, R8, R32 ;  /* 0x0000002008080220 */ /* 0x000fe40000410000 */
[----:B------:R-:W-:Y:S02]  /*6170*/  @P0 FMUL.FTZ R10, R10, R34 ;  /* 0x000000220a0a0220 */ /* 0x000fe40000410000 */
[----:B------:R-:W-:Y:S02]  /*6180*/  @P0 FMUL.FTZ R11, R11, R35 ;  /* 0x000000230b0b0220 */ /* 0x000fe40000410000 */
[----:B------:R-:W-:-:S05]  /*6190*/  @P0 FMUL.FTZ R9, R9, R33 ;  /* 0x0000002109090220 */ /* 0x000fca0000410000 */
[----:B------:R1:W-:Y:S01]  /*61a0*/  STG.E.128 [R6.64], R8 ;  /* 0x0000000806007986 */ /* 0x0003e2000c101d24 */
[C---:B0-----:R-:W-:Y:S02]  /*61b0*/  FFMA.FTZ R12, R3.reuse, R8, R12 ;  /* 0x00000008030c7223 */ /* 0x041fe4000001000c */
[C---:B------:R-:W-:Y:S02]  /*61c0*/  FFMA.FTZ R14, R3.reuse, R10, R14 ;  /* 0x0000000a030e7223 */ /* 0x040fe4000001000e */
[C---:B------:R-:W-:Y:S02]  /*61d0*/  FFMA.FTZ R15, R3.reuse, R11, R15 ;  /* 0x0000000b030f7223 */ /* 0x040fe4000001000f */
[----:B------:R-:W-:Y:S02]  /*61e0*/  FFMA.FTZ R13, R3, R9, R13 ;  /* 0x00000009030d7223 */ /* 0x000fe4000001000d */
.L_x_2965:
[----:B------:R-:W-:Y:S05]  /*61f0*/  BSYNC B0 ;  /* 0x0000000000007941 */ /* 0x000fea0003800000 */
.L_x_2964:
[----:B------:R-:W-:Y:S06]  /*6200*/  BAR.SYNC.DEFER_BLOCKING 0x0 ;  /* 0x0000000000007b1d */ /* 0x000fec0000010000 */
[----:B------:R-:W-:Y:S05]  /*6210*/  @P1 BRA `(.L_x_2966) ;  /* 0x000000e000001947 */ /* 0x000fea0003800000 */
[----:B------:R-:W0:Y:S01]  /*6220*/  S2R R3, SR_TID.X ;  /* 0x0000000000037919 */ /* 0x000e220000002100 */
[----:B------:R-:W-:Y:S01]  /*6230*/  IMAD R5, R5, 0x60, R0 ;  /* 0x0000006005057824 */ /* 0x000fe200078e0200 */
[----:B------:R-:W-:Y:S01]  /*6240*/  WARPSYNC 0xffffffff ;  /* 0xffffffff00007948 */ /* 0x000fe20003800000 */
[----:B0-----:R-:W-:-:S02]  /*6250*/  LOP3.LUT R2, R3, 0xffffffe0, RZ, 0xc0, !PT ;  /* 0xffffffe003027812 */ /* 0x001fc400078ec0ff */
[----:B------:R-:W-:Y:S02]  /*6260*/  ISETP.GT.AND P1, PT, R3, 0x1f, PT ;  /* 0x0000001f0300780c */ /* 0x000fe40003f24270 */
[----:B------:R-:W-:-:S13]  /*6270*/  ISETP.NE.AND P0, PT, R2, 0x20, PT ;  /* 0x000000200200780c */ /* 0x000fda0003f05270 */
[----:B------:R-:W-:Y:S04]  /*6280*/  @!P0 STS.128 [R5.X4+0x90], R12 ;  /* 0x0000900c05008388 */ /* 0x000fe80000004c00 */
[----:B------:R-:W-:Y:S06]  /*6290*/  BAR.SYNC.DEFER_BLOCKING 0x0 ;  /* 0x0000000000007b1d */ /* 0x000fec0000010000 */
[----:B-1---5:R-:W0:Y:S02]  /*62a0*/  @!P1 LDS.128 R8, [R5.X4+0x210] ;  /* 0x0002100005089984 */ /* 0x022e240000004c00 */
[----:B0-----:R-:W-:-:S02]  /*62b0*/  @!P1 FADD.FTZ R12, R12, R8 ;  /* 0x000000080c0c9221 */ /* 0x001fc40000010000 */
[----:B------:R-:W-:Y:S02]  /*62c0*/  @!P1 FADD.FTZ R13, R13, R9 ;  /* 0x000000090d0d9221 */ /* 0x000fe40000010000 */
[----:B------:R-:W-:Y:S02]  /*62d0*/  @!P1 FADD.FTZ R14, R14, R10 ;  /* 0x0000000a0e0e9221 */ /* 0x000fe40000010000 */
[----:B------:R-:W-:Y:S01]  /*62e0*/  @!P1 FADD.FTZ R15, R15, R11 ;  /* 0x0000000b0f0f9221 */ /* 0x000fe20000010000 */
[----:B------:R-:W-:Y:S06]  /*62f0*/  BAR.SYNC.DEFER_BLOCKING 0x0 ;  /* 0x0000000000007b1d */ /* 0x000fec0000010000 */
.L_x_2966:
[----:B------:R-:W-:Y:S05]  /*6300*/  @P3 EXIT ;  /* 0x000000000000394d */ /* 0x000fea0003800000 */
[----:B------:R-:W-:-:S05]  /*6310*/  IMAD.MOV.U32 R2, RZ, RZ, c[0x0][0x258] ;  /* 0x00009600ff027624 */ /* 0x000fca00078e00ff */
[----:B------:R-:W-:-:S13]  /*6320*/  ISETP.NE.AND P0, PT, R2, 0x2, PT ;  /* 0x000000020200780c */ /* 0x000fda0003f05270 */
[----:B------:R-:W-:Y:S01]  /*6330*/  @P0 IADD3 R2, R19, R0, RZ ;  /* 0x0000000013020210 */ /* 0x000fe20007ffe0ff */
[----:B------:R-:W-:-:S04]  /*6340*/  @P0 IMAD.MOV.U32 R3, RZ, RZ, 0x4 ;  /* 0x00000004ff030424 */ /* 0x000fc800078e00ff */
[----:B------:R-:W-:-:S05]  /*6350*/  @P0 IMAD.WIDE R2, R2, R3, c[0x0][0x160] ;  /* 0x0000580002020625 */ /* 0x000fca00078e0203 */
[----:B------:R0:W-:Y:S01]  /*6360*/  @P0 STG.E.128 [R2.64], R12 ;  /* 0x0000000c02000986 */ /* 0x0001e2000c101d24 */
[----:B------:R-:W-:Y:S05]  /*6370*/  @P0 EXIT ;  /* 0x000000000000094d */ /* 0x000fea0003800000 */
[----:B0-----:R-:W-:Y:S02]  /*6380*/  IMAD.MOV.U32 R2, RZ, RZ, c[0x0][0x250] ;  /* 0x00009400ff027624 */ /* 0x001fe400078e00ff */
[----:B------:R-:W-:-:S05]  /*6390*/  IMAD.MOV.U32 R3, RZ, RZ, c[0x0][0x254] ;  /* 0x00009500ff037624 */ /* 0x000fca00078e00ff */
[----:B------:R-:W3:Y:S01]  /*63a0*/  LDG.E R2, [R2.64] ;  /* 0x0000002402027981 */ /* 0x000ee2000c1e1900 */
[----:B------:R-:W-:Y:S02]  /*63b0*/  IMAD.IADD R19, R19, 0x1, R0 ;  /* 0x0000000113137824 */ /* 0x000fe400078e0200 */
        /* <DEDUP_REMOVED lines=24> */
.L_x_2919:
[----:B------:R-:W-:Y:S01]  /*6540*/  IMAD.MOV.U32 R64, RZ, RZ, R3 ;  /* 0x000000ffff407224 */ /* 0x000fe200078e0003 */
[----:B------:R-:W-:Y:S01]  /*6550*/  MOV R62, 0x65a0 ;  /* 0x000065a0003e7802 */ /* 0x000fe20000000f00 */
[----:B------:R-:W-:Y:S02]  /*6560*/  IMAD.MOV.U32 R65, RZ, RZ, 0x10 ;  /* 0x00000010ff417424 */ /* 0x000fe400078e00ff */
[----:B------:R-:W-:Y:S02]  /*6570*/  IMAD.MOV.U32 R66, RZ, RZ, 0x1f ;  /* 0x0000001fff427424 */ /* 0x000fe400078e00ff */
[----:B------:R-:W-:Y:S02]  /*6580*/  IMAD.MOV.U32 R67, RZ, RZ, -0x1 ;  /* 0xffffffffff437424 */ /* 0x000fe400078e00ff */
[----:B0----5:R-:W-:Y:S05]  /*6590*/  CALL.REL.NOINC `($__internal_20_$__cuda_sm70_shflsync_bfly_p) ;  /* 0x0000046000007944 */ /* 0x021fea0003c00000 */
[----:B-1----:R-:W-:Y:S01]  /*65a0*/  IMAD.MOV.U32 R0, RZ, RZ, R64 ;  /* 0x000000ffff007224 */ /* 0x002fe200078e0040 */
[----:B0-----:R-:W-:Y:S05]  /*65b0*/  BRA `(.L_x_2967) ;  /* 0xffffb38000007947 */ /* 0x001fea000383ffff */
.L_x_2920:
[----:B------:R-:W-:Y:S01]  /*65c0*/  HFMA2.MMA R65, -RZ, RZ, 0, 4.76837158203125e-07 ;  /* 0x00000008ff417435 */ /* 0x000fe200000001ff */
[----:B------:R-:W-:Y:S01]  /*65d0*/  IMAD.MOV.U32 R64, RZ, RZ, R7 ;  /* 0x000000ffff407224 */ /* 0x000fe200078e0007 */
[----:B------:R-:W-:Y:S01]  /*65e0*/  MOV R62, 0x6620 ;  /* 0x00006620003e7802 */ /* 0x000fe20000000f00 */
[----:B------:R-:W-:-:S02]  /*65f0*/  IMAD.MOV.U32 R66, RZ, RZ, 0x1f ;  /* 0x0000001fff427424 */ /* 0x000fc400078e00ff */
[----:B------:R-:W-:Y:S02]  /*6600*/  IMAD.MOV.U32 R67, RZ, RZ, -0x1 ;  /* 0xffffffffff437424 */ /* 0x000fe400078e00ff */
[----:B01---5:R-:W-:Y:S05]  /*6610*/  CALL.REL.NOINC `($__internal_20_$__cuda_sm70_shflsync_bfly_p) ;  /* 0x000003e000007944 */ /* 0x023fea0003c00000 */
[----:B-1----:R-:W-:Y:S01]  /*6620*/  FADD.FTZ R7, R7, R64 ;  /* 0x0000004007077221 */ /* 0x002fe20000010000 */
[----:B------:R-:W-:Y:S01]  /*6630*/  MOV R62, 0x6690 ;  /* 0x00006690003e7802 */ /* 0x000fe20000000f00 */
[----:B0-----:R-:W-:Y:S02]  /*6640*/  IMAD.MOV.U32 R65, RZ, RZ, 0x4 ;  /* 0x00000004ff417424 */ /* 0x001fe400078e00ff */
[----:B------:R-:W-:Y:S02]  /*6650*/  IMAD.MOV.U32 R66, RZ, RZ, 0x1f ;  /* 0x0000001fff427424 */ /* 0x000fe400078e00ff */
[----:B------:R-:W-:Y:S02]  /*6660*/  IMAD.MOV.U32 R67, RZ, RZ, -0x1 ;  /* 0xffffffffff437424 */ /* 0x000fe400078e00ff */
[----:B------:R-:W-:Y:S02]  /*6670*/  IMAD.MOV.U32 R64, RZ, RZ, R7 ;  /* 0x000000ffff407224 */ /* 0x000fe400078e0007 */
[----:B------:R-:W-:Y:S05]  /*6680*/  CALL.REL.NOINC `($__internal_20_$__cuda_sm70_shflsync_bfly_p) ;  /* 0x0000037000007944 */ /* 0x000fea0003c00000 */
[----:B-1----:R-:W-:Y:S01]  /*6690*/  FADD.FTZ R7, R7, R64 ;  /* 0x0000004007077221 */ /* 0x002fe20000010000 */
[----:B------:R-:W-:Y:S01]  /*66a0*/  MOV R62, 0x6700 ;  /* 0x00006700003e7802 */ /* 0x000fe20000000f00 */
[----:B0-----:R-:W-:-:S02]  /*66b0*/  IMAD.MOV.U32 R65, RZ, RZ, 0x2 ;  /* 0x00000002ff417424 */ /* 0x001fc400078e00ff */
[----:B------:R-:W-:Y:S02]  /*66c0*/  IMAD.MOV.U32 R66, RZ, RZ, 0x1f ;  /* 0x0000001fff427424 */ /* 0x000fe400078e00ff */
[----:B------:R-:W-:Y:S02]  /*66d0*/  IMAD.MOV.U32 R67, RZ, RZ, -0x1 ;  /* 0xffffffffff437424 */ /* 0x000fe400078e00ff */
[----:B------:R-:W-:Y:S02]  /*66e0*/  IMAD.MOV.U32 R64, RZ, RZ, R7 ;  /* 0x000000ffff407224 */ /* 0x000fe400078e0007 */
[----:B------:R-:W-:Y:S05]  /*66f0*/  CALL.REL.NOINC `($__internal_20_$__cuda_sm70_shflsync_bfly_p) ;  /* 0x0000030000007944 */ /* 0x000fea0003c00000 */
[----:B-1----:R-:W-:Y:S01]  /*6700*/  FADD.FTZ R4, R7, R64 ;  /* 0x0000004007047221 */ /* 0x002fe20000010000 */
[----:B0-----:R-:W-:Y:S01]  /*6710*/  MOV R65, 0x1 ;  /* 0x0000000100417802 */ /* 0x001fe20000000f00 */
[----:B------:R-:W-:Y:S01]  /*6720*/  IMAD.MOV.U32 R66, RZ, RZ, 0x1f ;  /* 0x0000001fff427424 */ /* 0x000fe200078e00ff */
[----:B------:R-:W-:Y:S01]  /*6730*/  MOV R62, 0x6770 ;  /* 0x00006770003e7802 */ /* 0x000fe20000000f00 */
[----:B------:R-:W-:Y:S02]  /*6740*/  IMAD.MOV.U32 R67, RZ, RZ, -0x1 ;  /* 0xffffffffff437424 */ /* 0x000fe400078e00ff */
[----:B------:R-:W-:-:S02]  /*6750*/  IMAD.MOV.U32 R64, RZ, RZ, R4 ;  /* 0x000000ffff407224 */ /* 0x000fc400078e0004 */
[----:B------:R-:W-:Y:S05]  /*6760*/  CALL.REL.NOINC `($__internal_20_$__cuda_sm70_shflsync_bfly_p) ;  /* 0x0000029000007944 */ /* 0x000fea0003c00000 */
[----:B-1----:R-:W-:Y:S01]  /*6770*/  IMAD.MOV.U32 R5, RZ, RZ, R64 ;  /* 0x000000ffff057224 */ /* 0x002fe200078e0040 */
[----:B0-----:R-:W-:Y:S05]  /*6780*/  BRA `(.L_x_2968) ;  /* 0xffffb24000007947 */ /* 0x001fea000383ffff */
.L_x_2925:
[----:B------:R-:W-:Y:S01]  /*6790*/  IMAD.MOV.U32 R64, RZ, RZ, R69 ;  /* 0x000000ffff407224 */ /* 0x000fe200078e0045 */
[----:B------:R-:W-:Y:S01]  /*67a0*/  MOV R62, 0x67f0 ;  /* 0x000067f0003e7802 */ /* 0x000fe20000000f00 */
[----:B------:R-:W-:-:S02]  /*67b0*/  IMAD.MOV.U32 R65, RZ, RZ, 0x2 ;  /* 0x00000002ff417424 */ /* 0x000fc400078e00ff */
[----:B------:R-:W-:Y:S02]  /*67c0*/  IMAD.MOV.U32 R66, RZ, RZ, 0x1f ;  /* 0x0000001fff427424 */ /* 0x000fe400078e00ff */
[----:B------:R-:W-:Y:S02]  /*67d0*/  IMAD.MOV.U32 R67, RZ, RZ, -0x1 ;  /* 0xffffffffff437424 */ /* 0x000fe400078e00ff */
[----:B-----5:R-:W-:Y:S05]  /*67e0*/  CALL.REL.NOINC `($__internal_20_$__cuda_sm70_shflsync_bfly_p) ;  /* 0x0000021000007944 */ /* 0x020fea0003c00000 */
[----:B-1----:R-:W-:Y:S01]  /*67f0*/  IMAD.MOV.U32 R62, RZ, RZ, R64 ;  /* 0x000000ffff3e7224 */ /* 0x002fe200078e0040 */
[----:B0-----:R-:W-:Y:S05]  /*6800*/  BRA `(.L_x_2969) ;  /* 0xffffd4d000007947 */ /* 0x001fea000383ffff */
.L_x_2926:
[----:B------:R-:W-:Y:S01]  /*6810*/  HFMA2.MMA R65, -RZ, RZ, 0, 5.9604644775390625e-08 ;  /* 0x00000001ff417435 */ /* 0x000fe200000001ff */
[----:B------:R-:W-:Y:S01]  /*6820*/  IMAD.MOV.U32 R64, RZ, RZ, R69 ;  /* 0x000000ffff407224 */ /* 0x000fe200078e0045 */
[----:B------:R-:W-:Y:S01]  /*6830*/  MOV R62, 0x6870 ;  /* 0x00006870003e7802 */ /* 0x000fe20000000f00 */
[----:B------:R-:W-:Y:S02]  /*6840*/  IMAD.MOV.U32 R66, RZ, RZ, 0x1f ;  /* 0x0000001fff427424 */ /* 0x000fe400078e00ff */
[----:B------:R-:W-:Y:S02]  /*6850*/  IMAD.MOV.U32 R67, RZ, RZ, -0x1 ;  /* 0xffffffffff437424 */ /* 0x000fe400078e00ff */
[----:B-----5:R-:W-:Y:S05]  /*6860*/  CALL.REL.NOINC `($__internal_20_$__cuda_sm70_shflsync_bfly_p) ;  /* 0x0000019000007944 */ /* 0x020fea0003c00000 */
[----:B-1----:R-:W-:Y:S01]  /*6870*/  IMAD.MOV.U32 R62, RZ, RZ, R64 ;  /* 0x000000ffff3e7224 */ /* 0x002fe200078e0040 */
[----:B0-----:R-:W-:Y:S05]  /*6880*/  BRA `(.L_x_2970) ;  /* 0xffffd48000007947 */ /* 0x001fea000383ffff */
.L_x_2930:
[----:B------:R-:W-:Y:S01]  /*6890*/  IMAD.MOV.U32 R64, RZ, RZ, R4 ;  /* 0x000000ffff407224 */ /* 0x000fe200078e0004 */
[----:B------:R-:W-:Y:S01]  /*68a0*/  MOV R62, 0x68f0 ;  /* 0x000068f0003e7802 */ /* 0x000fe20000000f00 */
[----:B------:R-:W-:-:S02]  /*68b0*/  IMAD.MOV.U32 R65, RZ, RZ, 0x10 ;  /* 0x00000010ff417424 */ /* 0x000fc400078e00ff */
[----:B------:R-:W-:Y:S02]  /*68c0*/  IMAD.MOV.U32 R66, RZ, RZ, 0x1f ;  /* 0x0000001fff427424 */ /* 0x000fe400078e00ff */
[----:B------:R-:W-:Y:S02]  /*68d0*/  IMAD.MOV.U32 R67, RZ, RZ, -0x1 ;  /* 0xffffffffff437424 */ /* 0x000fe400078e00ff */
[----:B012---:R-:W-:Y:S05]  /*68e0*/  CALL.REL.NOINC `($__internal_20_$__cuda_sm70_shflsync_bfly_p) ;  /* 0x0000011000007944 */ /* 0x007fea0003c00000 */
[----:B-1----:R-:W-:Y:S01]  /*68f0*/  IMAD.MOV.U32 R5, RZ, RZ, R64 ;  /* 0x000000ffff057224 */ /* 0x002fe200078e0040 */
[----:B0-----:R-:W-:Y:S05]  /*6900*/  BRA `(.L_x_2971) ;  /* 0xffffd62000007947 */ /* 0x001fea000383ffff */
.L_x_2931:
[----:B------:R-:W-:Y:S01]  /*6910*/  IMAD.MOV.U32 R64, RZ, RZ, R7 ;  /* 0x000000ffff407224 */ /* 0x000fe200078e0007 */
[----:B------:R-:W-:Y:S01]  /*6920*/  MOV R65, 0x8 ;  /* 0x0000000800417802 */ /* 0x000fe20000000f00 */
[----:B------:R-:W-:Y:S01]  /*6930*/  IMAD.MOV.U32 R66, RZ, RZ, 0x1f ;  /* 0x0000001fff427424 */ /* 0x000fe200078e00ff */
[----:B------:R-:W-:Y:S01]  /*6940*/  MOV R62, 0x6970 ;  /* 0x00006970003e7802 */ /* 0x000fe20000000f00 */
[----:B------:R-:W-:Y:S02]  /*6950*/  IMAD.MOV.U32 R67, RZ, RZ, -0x1 ;  /* 0xffffffffff437424 */ /* 0x000fe400078e00ff */
[----:B0123--:R-:W-:Y:S05]  /*6960*/  CALL.REL.NOINC `($__internal_20_$__cuda_sm70_shflsync_bfly_p) ;  /* 0x0000009000007944 */ /* 0x00ffea0003c00000 */
[----:B-1----:R-:W-:Y:S01]  /*6970*/  FMNMX.FTZ R0, R7, R64, !PT ;  /* 0x0000004007007209 */ /* 0x002fe20007810000 */
[----:B0-----:R-:W-:Y:S01]  /*6980*/  IMAD.MOV.U32 R65, RZ, RZ, 0x4 ;  /* 0x00000004ff417424 */ /* 0x001fe200078e00ff */
[----:B------:R-:W-:Y:S01]  /*6990*/  MOV R62, 0x69e0 ;  /* 0x000069e0003e7802 */ /* 0x000fe20000000f00 */
[----:B------:R-:W-:-:S02]  /*69a0*/  IMAD.MOV.U32 R66, RZ, RZ, 0x1f ;  /* 0x0000001fff427424 */ /* 0x000fc400078e00ff */
[----:B------:R-:W-:Y:S02]  /*69b0*/  IMAD.MOV.U32 R67, RZ, RZ, -0x1 ;  /* 0xffffffffff437424 */ /* 0x000fe400078e00ff */
[----:B------:R-:W-:Y:S02]  /*69c0*/  IMAD.MOV.U32 R64, RZ, RZ, R0 ;  /* 0x000000ffff407224 */ /* 0x000fe400078e0000 */
[----:B------:R-:W-:Y:S05]  /*69d0*/  CALL.REL.NOINC `($__internal_20_$__cuda_sm70_shflsync_bfly_p) ;  /* 0x0000002000007944 */ /* 0x000fea0003c00000 */
[----:B-1----:R-:W-:Y:S01]  /*69e0*/  IMAD.MOV.U32 R5, RZ, RZ, R64 ;  /* 0x000000ffff057224 */ /* 0x002fe200078e0040 */
[----:B0-----:R-:W-:Y:S05]  /*69f0*/  BRA `(.L_x_2972) ;  /* 0xffffd58000007947 */ /* 0x001fea000383ffff */
        .weak           $__internal_20_$__cuda_sm70_shflsync_bfly_p
        .type           $__internal_20_$__cuda_sm70_shflsync_bfly_p,@function
        .size           $__internal_20_$__cuda_sm70_shflsync_bfly_p,(.L_x_3271 - $__internal_20_$__cuda_sm70_shflsync_bfly_p)
$__internal_20_$__cuda_sm70_shflsync_bfly_p:
[----:B------:R-:W-:Y:S01]  /*6a00*/  IMAD.MOV.U32 R63, RZ, RZ, 0x0 ;  /* 0x00000000ff3f7424 */ /* 0x000fe200078e00ff */
[----:B------:R-:W-:Y:S04]  /*6a10*/  WARPSYNC R67 ;  /* 0x0000004300007348 */ /* 0x000fe80003800000 */
[----:B------:R0:W1:Y:S01]  /*6a20*/  SHFL.BFLY PT, R64, R64, R65, R66 ;  /* 0x0c00004140407389 */ /* 0x00006200000e0042 */
[----:B------:R-:W-:Y:S05]  /*6a30*/  RET.REL.NODEC R62 `(_ZN4mmha33masked_multihead_attention_kernelIfLi96ELi128ELi4ELi32ELi64ELb0ELb1EEEv26Multihead_attention_paramsIT_XT5_EE) ;  /* 0xffff95c03e007950 */ /* 0x000fea0003c3ffff */
.L_x_2973:
        /* <DEDUP_REMOVED lines=12> */
.L_x_3271:


//--------------------- .text._ZN4mmha33masked_multihead_attention_kernelIfLi96ELi128ELi1ELi32ELi256ELb0ELb0EEEv26Multihead_attention_paramsIT_XT5_EE --------------------------
	.section	.text._ZN4mmha33masked_multihead_attention_kernelIfLi96ELi128ELi1ELi32ELi256ELb0ELb0EEEv26Multihead_attention_paramsIT_XT5_EE,"ax",@progbits
	.sectioninfo	@"SHI_REGISTERS=255"
	.align	128
        .global         _ZN4mmha33masked_multihead_attention_kernelIfLi96ELi128ELi1ELi32ELi256ELb0ELb0EEEv26Multihead_attention_paramsIT_XT5_EE
        .type           _ZN4mmha33masked_multihead_attention_kernelIfLi96ELi128ELi1ELi32ELi256ELb0ELb0EEEv26Multihead_attention_paramsIT_XT5_EE,@function
        .size           _ZN4mmha33masked_multihead_attention_kernelIfLi96ELi128ELi1ELi32ELi256ELb0ELb0EEEv26Multihead_attention_paramsIT_XT5_EE,(.L_x_3272 - _ZN4mmha33masked_multihead_attention_kernelIfLi96ELi128ELi1ELi32ELi256ELb0ELb0EEEv26Multihead_attention_paramsIT_XT5_EE)
        .other          _ZN4mmha33masked_multihead_attention_kernelIfLi96ELi128ELi1ELi32ELi256ELb0ELb0EEEv26Multihead_attention_paramsIT_XT5_EE,@"STO_CUDA_ENTRY STV_DEFAULT"
_ZN4mmha33masked_multihead_attention_kernelIfLi96ELi128ELi1ELi32ELi256ELb0ELb0EEEv26Multihead_attention_paramsIT_XT5_EE:
.text._ZN4mmha33masked_multihead_attention_kernelIfLi96ELi128ELi1ELi32ELi256ELb0ELb0EEEv26Multihead_attention_paramsIT_XT5_EE:
        /* <DEDUP_REMOVED lines=15> */
.L_x_2974:
        /* <DEDUP_REMOVED lines=85> */
[----:B------:R-:W-:-:S02]  /*0640*/  UIMAD UR48, UR47, 0x60, URZ ;  /* 0x000000602f3078a4 */ /* 0x000fc4000f8e023f */
[----:B------:R-:W-:Y:S01]  /*0650*/  @!UP2 UIADD3 UR42, -UR42, URZ, URZ ;  /* 0x0000003f2a2aa290 */ /* 0x000fe2000fffe13f */
[----:B------:R-:W-:Y:S01]  /*0660*/  SHF.L.U32 R23, R22, 0x2, RZ ;  /* 0x0000000216177819 */ /* 0x000fe200000006ff */
[----:B------:R-:W-:Y:S01]  /*0670*/  @!UP0 ULOP3.LUT UR42, URZ, UR7, URZ, 0x33, !UPT ;  /* 0x000000073f2a8292 */ /* 0x000fe2000f8e333f */
[----:B------:R-:W-:Y:S01]  /*0680*/  IMAD.MOV.U32 R0, RZ, RZ, c[0x0][0x258] ;  /* 0x00009600ff007624 */ /* 0x000fe200078e00ff */
[----:B------:R-:W-:Y:S02]  /*0690*/  UMOV UR38, URZ ;  /* 0x0000003f00267c82 */ /* 0x000fe40008000000 */
[----:B------:R-:W-:Y:S02]  /*06a0*/  UISETP.LT.AND UP0, UPT, URZ, UR43, UPT ;  /* 0x0000002b3f00728c */ /* 0x000fe4000bf01270 */
[----:B------:R-:W-:Y:S01]  /*06b0*/  USEL UR41, UR48, UR41, !UP1 ;  /* 0x0000002930297287 */ /* 0x000fe2000c800000 */
[C---:B------:R-:W-:Y:S01]  /*06c0*/  IADD3 R8, R23.reuse, UR5, RZ ;  /* 0x0000000517087c10 */ /* 0x040fe2000fffe0ff */
[----:B------:R-:W-:Y:S01]  /*06d0*/  USEL UR43, URZ, UR43, !UP0 ;  /* 0x0000002b3f2b7287 */ /* 0x000fe2000c000000 */
[----:B------:R-:W-:Y:S01]  /*06e0*/  BSSY B0, `(.L_x_2975) ;  /* 0x000001f000007945 */ /* 0x000fe20003800000 */
[----:B------:R-:W-:Y:S01]  /*06f0*/  UIMAD UR44, UR44, UR4, URZ ;  /* 0x000000042c2c72a4 */ /* 0x000fe2000f8e023f */
[----:B------:R-:W-:Y:S01]  /*0700*/  ISETP.NE.AND P2, PT, R0, 0x2, PT ;  /* 0x000000020000780c */ /* 0x000fe20003f45270 */
[----:B------:R-:W-:Y:S01]  /*0710*/  @P0 CS2R R16, SRZ ;  /* 0x0000000000100805 */ /* 0x000fe2000001ff00 */
[----:B------:R-:W-:Y:S01]  /*0720*/  @P0 CS2R R18, SRZ ;  /* 0x0000000000120805 */ /* 0x000fe2000001ff00 */
[----:B------:R-:W-:Y:S01]  /*0730*/  IADD3 R0, R23, UR41, RZ ;  /* 0x0000002917007c10 */ /* 0x000fe2000fffe0ff */
[----:B---3--:R0:W1:Y:S01]  /*0740*/  @P1 R2UR UR38, R2 ;  /* 0x00000000022613c2 */ /* 0x00806200000e0000 */
[----:B------:R-:W-:Y:S07]  /*0750*/  @P0 BRA `(.L_x_2976) ;  /* 0x0000017000000947 */ /* 0x000fee0003800000 */
[----:B0-----:R-:W-:-:S05]  /*0760*/  IMAD.MOV.U32 R2, RZ, RZ, c[0x0][0x258] ;  /* 0x00009600ff027624 */ /* 0x001fca00078e00ff */
[----:B------:R-:W-:-:S13]  /*0770*/  ISETP.NE.AND P0, PT, R2, 0x2, PT ;  /* 0x000000020200780c */ /* 0x000fda0003f05270 */
[----:B------:R-:W-:-:S04]  /*0780*/  @!P0 IADD3 R6, P1, R0, c[0x0][0x168], RZ ;  /* 0x00005a0000068a10 */ /* 0x000fc80007f3e0ff */
[----:B------:R-:W-:-:S05]  /*0790*/  @!P0 LEA.HI.X.SX32 R7, R0, c[0x0][0x16c], 0x1, P1 ;  /* 0x00005b0000078a11 */ /* 0x000fca00008f0eff */
[----:B------:R-:W2:Y:S01]  /*07a0*/  @!P0 LDG.E R6, [R6.64] ;  /* 0x0000002406068981 */ /* 0x000ea2000c1e1900 */
[----:B------:R-:W-:Y:S01]  /*07b0*/  @P0 IMAD.MOV.U32 R5, RZ, RZ, 0x4 ;  /* 0x00000004ff050424 */ /* 0x000fe200078e00ff */
        /* <DEDUP_REMOVED lines=17> */
.L_x_2976:
[----:B0-----:R-:W-:Y:S05]  /*08d0*/  BSYNC B0 ;  /* 0x0000000000007941 */ /* 0x001fea0003800000 */
.L_x_2975:
[----:B------:R-:W-:Y:S01]  /*08e0*/  BSSY B0, `(.L_x_2977) ;  /* 0x000001c000007945 */ /* 0x000fe20003800000 */
[----:B------:R-:W-:Y:S01]  /*08f0*/  IMAD.MOV.U32 R4, RZ, RZ, c[0x0][0x248] ;  /* 0x00009200ff047624 */ /* 0x000fe200078e00ff */
[----:B------:R-:W-:Y:S01]  /*0900*/  MOV R5, c[0x0][0x24c] ;  /* 0x0000930000057a02 */ /* 0x000fe20000000f00 */
        /* <DEDUP_REMOVED lines=9> */
.L_x_2978:
[C---:B------:R-:W-:Y:S01]  /*09a0*/  IADD3 R2, P0, R0.reuse, c[0x0][0x178], RZ ;  /* 0x00005e0000027a10 */ /* 0x040fe20007f1e0ff */
[----:B------:R0:W2:Y:S03]  /*09b0*/  LDG.E R7, [R4.64+0x4] ;  /* 0x0000042404077981 */ /* 0x0000a6000c1e1900 */
[----:B------:R-:W-:-:S05]  /*09c0*/  LEA.HI.X.SX32 R3, R0, c[0x0][0x17c], 0x1, P0 ;  /* 0x00005f0000037a11 */ /* 0x000fca00000f0eff */
[----:B------:R-:W3:Y:S02]  /*09d0*/  LDG.E R2, [R2.64] ;  /* 0x0000002402027981 */ /* 0x000ee4000c1e1900 */
[----:B---3--:R-:W-:Y:S02]  /*09e0*/  PRMT R0, R2, 0x9910, RZ ;  /* 0x0000991002007816 */ /* 0x008fe400000000ff */
[--C-:B0-----:R-:W-:Y:S02]  /*09f0*/  SHF.R.U32.HI R4, RZ, 0x10, R2.reuse ;  /* 0x00000010ff047819 */ /* 0x101fe40000011602 */
[----:B------:R-:W-:Y:S02]  /*0a00*/  SHF.R.U32.HI R5, RZ, 0x18, R2 ;  /* 0x00000018ff057819 */ /* 0x000fe40000011602 */
[----:B------:R-:W-:Y:S01]  /*0a10*/  SHF.R.S32.HI R0, RZ, 0x8, R0 ;  /* 0x00000008ff007819 */ /* 0x000fe20000011400 */
[----:B------:R-:W2:Y:S08]  /*0a20*/  I2F.S8 R6, R2 ;  /* 0x0000000200067306 */ /* 0x000eb00000001400 */
[----:B------:R-:W0:Y:S08]  /*0a30*/  I2F.S8 R4, R4 ;  /* 0x0000000400047306 */ /* 0x000e300000001400 */
[----:B------:R-:W3:Y:S08]  /*0a40*/  I2F.S8 R5, R5 ;  /* 0x0000000500057306 */ /* 0x000ef00000001400 */
[----:B------:R-:W4:Y:S01]  /*0a50*/  I2F.S16 R0, R0 ;  /* 0x0000000000007306 */ /* 0x000f220000101400 */
[----:B--2---:R-:W-:-:S02]  /*0a60*/  FMUL.FTZ R24, R6, R7 ;  /* 0x0000000706187220 */ /* 0x004fc40000410000 */
[-C--:B0-----:R-:W-:Y:S02]  /*0a70*/  FMUL.FTZ R26, R4, R7.reuse ;  /* 0x00000007041a7220 */ /* 0x081fe40000410000 */
[-C--:B---3--:R-:W-:Y:S02]  /*0a80*/  FMUL.FTZ R27, R5, R7.reuse ;  /* 0x00000007051b7220 */ /* 0x088fe40000410000 */
[----:B----4-:R-:W-:Y:S02]  /*0a90*/  FMUL.FTZ R25, R0, R7 ;  /* 0x0000000700197220 */ /* 0x010fe40000410000 */
.L_x_2979:
[----:B------:R-:W-:Y:S05]  /*0aa0*/  BSYNC B0 ;  /* 0x0000000000007941 */ /* 0x000fea0003800000 */
.L_x_2977:
[----:B------:R-:W-:Y:S01]  /*0ab0*/  ULDC.64 UR4, c[0x0][0x1f8] ;  /* 0x00007e0000047ab9 */ /* 0x000fe20000000a00 */
[C---:B------:R-:W-:Y:S01]  /*0ac0*/  ISETP.GT.AND P2, PT, R22.reuse, 0x1f, PT ;  /* 0x0000001f1600780c */ /* 0x040fe20003f44270 */
[----:B------:R-:W-:Y:S01]  /*0ad0*/  UISETP.NE.U32.AND UP0, UPT, URZ, UR4, UPT ;  /* 0x000000043f00728c */ /* 0x000fe2000bf05070 */
[----:B------:R-:W-:Y:S01]  /*0ae0*/  ISETP.EQ.U32.AND P0, PT, RZ, c[0x0][0x240], PT ;  /* 0x00009000ff007a0c */ /* 0x000fe20003f02070 */
[----:B-1----:R-:W-:Y:S01]  /*0af0*/  IMAD.U32 R0, RZ, RZ, UR38 ;  /* 0x00000026ff007e24 */ /* 0x002fe2000f8e00ff */
[----:B------:R-:W-:Y:S01]  /*0b00*/  ISETP.GT.AND P4, PT, R22, 0x17, PT ;  /* 0x000000171600780c */ /* 0x000fe20003f84270 */
[----:B------:R-:W-:Y:S01]  /*0b10*/  UISETP.NE.AND.EX UP0, UPT, URZ, UR5, UPT, UP0 ;  /* 0x000000053f00728c */ /* 0x000fe2000bf05300 */
[----:B------:R-:W-:-:S02]  /*0b20*/  ISETP.EQ.OR.EX P0, PT, RZ, c[0x0][0x244], P2, P0 ;  /* 0x00009100ff007a0c */ /* 0x000fc40001702700 */
[----:B------:R-:W-:Y:S01]  /*0b30*/  ISETP.EQ.U32.AND P2, PT, RZ, c[0x0][0x180], PT ;  /* 0x00006000ff007a0c */ /* 0x000fe20003f42070 */
[----:B------:R-:W-:Y:S01]  /*0b40*/  ULDC.64 UR4, c[0x0][0x1f8] ;  /* 0x00007e0000047ab9 */ /* 0x000fe20000000a00 */
[----:B------:R-:W-:Y:S02]  /*0b50*/  ISETP.EQ.U32.AND P1, PT, RZ, c[0x0][0x170], PT ;  /* 0x00005c00ff007a0c */ /* 0x000fe40003f22070 */
[----:B------:R-:W-:Y:S02]  /*0b60*/  PLOP3.LUT P3, PT, PT, PT, UP0, 0x80, 0x0 ;  /* 0x000000000000781c */ /* 0x000fe40003f6f008 */
[----:B------:R-:W-:Y:S02]  /*0b70*/  ISETP.EQ.OR.EX P2, PT, RZ, c[0x0][0x184], P4, P2 ;  /* 0x00006100ff007a0c */ /* 0x000fe40002742720 */
[----:B------:R-:W-:Y:S01]  /*0b80*/  @UP0 UMOV UR6, 0x4 ;  /* 0x0000000400060882 */ /* 0x000fe20000000000 */
[----:B------:R-:W-:Y:S01]  /*0b90*/  ISETP.EQ.OR.EX P1, PT, RZ, c[0x0][0x174], P4, P1 ;  /* 0x00005d00ff007a0c */ /* 0x000fe20002722710 */
[----:B------:R-:W-:Y:S01]  /*0ba0*/  @UP0 UIMAD.WIDE UR4, UR45, UR6, UR4 ;  /* 0x000000062d0402a5 */ /* 0x000fe2000f8e0204 */
[----:B0-----:R-:W-:-:S05]  /*0bb0*/  MOV R3, c[0x0][0x1d8] ;  /* 0x0000760000037a02 */ /* 0x001fca0000000f00 */
[----:B------:R-:W-:Y:S02]  /*0bc0*/  IMAD.U32 R4, RZ, RZ, UR4 ;  /* 0x00000004ff047e24 */ /* 0x000fe4000f8e00ff */
[----:B------:R-:W-:Y:S02]  /*0bd0*/  IMAD.U32 R5, RZ, RZ, UR5 ;  /* 0x00000005ff057e24 */ /* 0x000fe4000f8e00ff */
[----:B------:R-:W-:Y:S02]  /*0be0*/  @!P2 IMAD.MOV.U32 R7, RZ, RZ, 0x4 ;  /* 0x00000004ff07a424 */ /* 0x000fe400078e00ff */
[----:B------:R-:W-:Y:S01]  /*0bf0*/  @!P0 IMAD R0, R0, R3, UR46 ;  /* 0x0000002e00008e24 */ /* 0x000fe2000f8e0203 */
[----:B------:R0:W2:Y:S01]  /*0c00*/  @P3 LDG.E R20, [R4.64] ;  /* 0x0000002404143981 */ /* 0x0000a2000c1e1900 */
[----:B------:R-:W-:Y:S01]  /*0c10*/  @!P1 MOV R3, 0x4 ;  /* 0x0000000400039802 */ /* 0x000fe20000000f00 */
[----:B------:R-:W-:Y:S01]  /*0c20*/  CS2R R12, SRZ ;  /* 0x00000000000c7805 */ /* 0x000fe2000001ff00 */
[----:B------:R-:W-:Y:S01]  /*0c30*/  CS2R R14, SRZ ;  /* 0x00000000000e7805 */ /* 0x000fe2000001ff00 */
[----:B------:R-:W-:Y:S01]  /*0c40*/  @!P0 IMAD R0, R0, 0x60, R23 ;  /* 0x0000006000008824 */ /* 0x000fe200078e0217 */
[----:B------:R-:W-:Y:S01]  /*0c50*/  CS2R R28, SRZ ;  /* 0x00000000001c7805 */ /* 0x000fe2000001ff00 */
[----:B------:R-:W-:Y:S01]  /*0c60*/  CS2R R30, SRZ ;  /* 0x00000000001e7805 */ /* 0x000fe2000001ff00 */
[----:B------:R-:W-:-:S04]  /*0c70*/  @!P1 IMAD.WIDE R2, R8, R3, c[0x0][0x170] ;  /* 0x00005c0008029625 */ /* 0x000fc800078e0203 */
[----:B0-----:R-:W-:Y:S01]  /*0c80*/  @!P2 IMAD.WIDE R4, R8, R7, c[0x0][0x180] ;  /* 0x000060000804a625 */ /* 0x001fe200078e0207 */
[----:B------:R-:W3:Y:S03]  /*0c90*/  @!P1 LDG.E.128 R28, [R2.64] ;  /* 0x00000024021c9981 */ /* 0x000ee6000c1e1d00 */
[----:B------:R-:W-:Y:S01]  /*0ca0*/  @!P0 IMAD.MOV.U32 R7, RZ, RZ, 0x4 ;  /* 0x00000004ff078424 */ /* 0x000fe200078e00ff */
[----:B------:R-:W4:Y:S03]  /*0cb0*/  @!P2 LDG.E.128 R12, [R4.64] ;  /* 0x00000024040ca981 */ /* 0x000f26000c1e1d00 */
[----:B------:R-:W-:-:S05]  /*0cc0*/  @!P0 IMAD.WIDE R6, R0, R7, c[0x0][0x230] ;  /* 0x00008c0000068625 */ /* 0x000fca00078e0207 */
[----:B------:R-:W4:Y:S01]  /*0cd0*/  @!P0 LDG.E.128 R8, [R6.64] ;  /* 0x0000002406088981 */ /* 0x000f22000c1e1d00 */
[----:B------:R-:W-:Y:S01]  /*0ce0*/  UMOV UR39, URZ ;  /* 0x0000003f00277c82 */ /* 0x000fe20008000000 */
[----:B------:R-:W-:Y:S01]  /*0cf0*/  ISETP.GE.AND P1, PT, R22, 0x20, PT ;  /* 0x000000201600780c */ /* 0x000fe20003f26270 */
[----:B------:R-:W-:Y:S02]  /*0d00*/  ULDC.U8 UR4, c[0x0][0x1e4] ;  /* 0x0000790000047ab9 */ /* 0x000fe40000000000 */
[----:B------:R-:W-:Y:S01]  /*0d10*/  ISETP.NE.AND P2, PT, RZ, UR4, PT ;  /* 0x00000004ff007c0c */ /* 0x000fe2000bf45270 */
[----:B--2---:R0:W1:Y:S01]  /*0d20*/  @P3 R2UR UR39, R20 ;  /* 0x00000000142733c2 */ /* 0x00406200000e0000 */
[----:B------:R-:W-:Y:S01]  /*0d30*/  ISETP.LT.AND P3, PT, RZ, c[0x0][0x1e0], PT ;  /* 0x00007800ff007a0c */ /* 0x000fe20003f61270 */
[----:B---3-5:R-:W-:Y:S02]  /*0d40*/  FADD.FTZ R16, R28, R16 ;  /* 0x000000101c107221 */ /* 0x028fe40000010000 */
[----:B------:R-:W-:-:S02]  /*0d50*/  FADD.FTZ R17, R29, R17 ;  /* 0x000000111d117221 */ /* 0x000fc40000010000 */
[----:B----4-:R-:W-:Y:S02]  /*0d60*/  FADD.FTZ R24, R12, R24 ;  /* 0x000000180c187221 */ /* 0x010fe40000010000 */
[----:B------:R-:W-:Y:S02]  /*0d70*/  FADD.FTZ R25, R13, R25 ;  /* 0x000000190d197221 */ /* 0x000fe40000010000 */
[----:B------:R-:W-:Y:S02]  /*0d80*/  FADD.FTZ R26, R14, R26 ;  /* 0x0000001a0e1a7221 */ /* 0x000fe40000010000 */
[----:B------:R-:W-:Y:S02]  /*0d90*/  FADD.FTZ R27, R15, R27 ;  /* 0x0000001b0f1b7221 */ /* 0x000fe40000010000 */
[----:B------:R-:W-:Y:S02]  /*0da0*/  FADD.FTZ R18, R30, R18 ;  /* 0x000000121e127221 */ /* 0x000fe40000010000 */
[----:B------:R-:W-:-:S02]  /*0db0*/  FADD.FTZ R19, R31, R19 ;  /* 0x000000131f137221 */ /* 0x000fc40000010000 */
[----:B------:R-:W-:Y:S02]  /*0dc0*/  @!P0 FMUL.FTZ R24, R24, R8 ;  /* 0x0000000818188220 */ /* 0x000fe40000410000 */
[----:B------:R-:W-:Y:S02]  /*0dd0*/  @!P0 FMUL.FTZ R25, R25, R9 ;  /* 0x0000000919198220 */ /* 0x000fe40000410000 */
[----:B------:R-:W-:Y:S02]  /*0de0*/  @!P0 FMUL.FTZ R26, R26, R10 ;  /* 0x0000000a1a1a8220 */ /* 0x000fe40000410000 */
[----:B------:R-:W-:Y:S01]  /*0df0*/  @!P0 FMUL.FTZ R27, R27, R11 ;  /* 0x0000000b1b1b8220 */ /* 0x000fe20000410000 */
[----:B------:R-:W-:Y:S05]  /*0e00*/  @!P2 BRA P3, `(.L_x_2980) ;  /* 0x000009300000a947 */ /* 0x000fea0001800000 */
[----:B01----:R-:W-:-:S04]  /*0e10*/  MOV R0, c[0x0][0x1e0] ;  /* 0x0000780000007a02 */ /* 0x003fc80000000f00 */
[----:B------:R-:W-:-:S13]  /*0e20*/  ISETP.LT.OR P0, PT, R0, 0x1, !P2 ;  /* 0x000000010000780c */ /* 0x000fda0005701670 */
[----:B------:R-:W-:Y:S05]  /*0e30*/  @P0 BRA `(.L_x_2981) ;  /* 0x00000bc000000947 */ /* 0x000fea0003800000 */
[----:B------:R-:W-:Y:S02]  /*0e40*/  LEA.HI R0, R0, c[0x0][0x1e0], RZ, 0x1 ;  /* 0x0000780000007a11 */ /* 0x000fe400078f08ff */
[----:B------:R-:W-:Y:S02]  /*0e50*/  IABS R6, R23 ;  /* 0x0000001700067213 */ /* 0x000fe40000000000 */
[----:B------:R-:W-:Y:S02]  /*0e60*/  SHF.R.S32.HI R28, RZ, 0x1, R0 ;  /* 0x00000001ff1c7819 */ /* 0x000fe40000011400 */
[----:B------:R-:W-:Y:S02]  /*0e70*/  ISETP.LT.AND P1, PT, R23, c[0x0][0x1e0], !P1 ;  /* 0x0000780017007a0c */ /* 0x000fe40004f21270 */
[-C--:B------:R-:W-:Y:S02]  /*0e80*/  IABS R5, R28.reuse ;  /* 0x0000001c00057213 */ /* 0x080fe40000000000 */
[----:B------:R-:W-:-:S02]  /*0e90*/  IABS R8, R28 ;  /* 0x0000001c00087213 */ /* 0x000fc40000000000 */
[----:B------:R-:W0:Y:S01]  /*0ea0*/  I2F.RP R0, R5 ;  /* 0x0000000500007306 */ /* 0x000e220000209400 */
[----:B------:R-:W-:-:S07]  /*0eb0*/  P2R R31, PR, RZ, 0x2 ;  /* 0x00000002ff1f7803 */ /* 0x000fce0000000000 */
        /* <DEDUP_REMOVED lines=19> */
[----:B------:R-:W-:-:S03]  /*0ff0*/  LOP3.LUT P0, RZ, R28, 0x3, RZ, 0xc0, !PT ;  /* 0x000000031cff7812 */ /* 0x000fc6000780c0ff */
[----:B------:R-:W-:-:S05]  /*1000*/  IMAD.MOV.U32 R29, RZ, RZ, R3 ;  /* 0x000000ffff1d7224 */ /* 0x000fca00078e0003 */
        /* <DEDUP_REMOVED lines=24> */
.L_x_2982:
[----:B------:R-:W-:Y:S01]  /*1190*/  ISETP.NE.AND P6, PT, R31, RZ, PT ;  /* 0x000000ff1f00720c */ /* 0x000fe20003fc5270 */
[----:B------:R-:W-:Y:S01]  /*11a0*/  IMAD R0, R28, R29, R30 ;  /* 0x0000001d1c007224 */ /* 0x000fe200078e021e */
[----:B------:R-:W-:Y:S01]  /*11b0*/  WARPSYNC 0xffffffff ;  /* 0xffffffff00007948 */ /* 0x000fe20003800000 */
[----:B------:R-:W-:-:S03]  /*11c0*/  IMAD.MOV.U32 R20, RZ, RZ, c[0x0][0x1e0] ;  /* 0x00007800ff147624 */ /* 0x000fc600078e00ff */
[----:B------:R-:W-:-:S04]  /*11d0*/  LEA R13, R0, 0x240, 0x2 ;  /* 0x00000240000d7811 */ /* 0x000fc800078e10ff */
[----:B------:R-:W-:-:S03]  /*11e0*/  LEA R14, R20, R13, 0x2 ;  /* 0x0000000d140e7211 */ /* 0x000fc600078e10ff */
        /* <DEDUP_REMOVED lines=19> */
[----:B------:R-:W-:Y:S01]  /*1320*/  IMAD.SHL.U32 R0, R0, 0x2, RZ ;  /* 0x0000000200007824 */ /* 0x000fe200078e00ff */
[----:B------:R-:W-:Y:S02]  /*1330*/  LEA R20, R20, R28, 0x2 ;  /* 0x0000001c14147211 */ /* 0x000fe400078e10ff */
        /* <DEDUP_REMOVED lines=49> */
.L_x_2986:
[----:B------:R-:W-:Y:S05]  /*1650*/  BSYNC B1 ;  /* 0x0000000000017941 */ /* 0x000fea0003800000 */
.L_x_2985:
        /* <DEDUP_REMOVED lines=8> */
.L_x_2984:
[----:B------:R-:W-:Y:S05]  /*16e0*/  BSYNC B0 ;  /* 0x0000000000007941 */ /* 0x000fea0003800000 */
.L_x_2983:
[----:B------:R-:W-:Y:S06]  /*16f0*/  BAR.SYNC.DEFER_BLOCKING 0x0 ;  /* 0x0000000000007b1d */ /* 0x000fec0000010000 */
[----:B0-----:R0:W1:Y:S04]  /*1700*/  @P6 LDS.128 R16, [R13] ;  /* 0x000000000d106984 */ /* 0x0010680000000c00 */
[----:B------:R0:W2:Y:S04]  /*1710*/  @P6 LDS.128 R24, [R14] ;  /* 0x000000000e186984 */ /* 0x0000a80000000c00 */
[----:B------:R-:W-:Y:S06]  /*1720*/  BAR.SYNC.DEFER_BLOCKING 0x0 ;  /* 0x0000000000007b1d */ /* 0x000fec0000010000 */
[----:B------:R-:W-:Y:S05]  /*1730*/  BRA `(.L_x_2981) ;  /* 0x000002c000007947 */ /* 0x000fea0003800000 */
.L_x_2980:
        /* <DEDUP_REMOVED lines=43> */
.L_x_2987:
[----:B------:R-:W-:Y:S05]  /*19f0*/  BSYNC B0 ;  /* 0x0000000000007941 */ /* 0x000fea0003800000 */
.L_x_2981:
[----:B0-----:R-:W-:Y:S01]  /*1a00*/  ISETP.GT.AND P0, PT, R22, 0x1f, PT ;  /* 0x0000001f1600780c */ /* 0x001fe20003f04270 */
[----:B------:R-:W-:Y:S01]  /*1a10*/  BSSY B0, `(.L_x_2988) ;  /* 0x000001c000007945 */ /* 0x000fe20003800000 */
[----:B------:R-:W-:-:S11]  /*1a20*/  IMAD.MOV.U32 R0, RZ, RZ, RZ ;  /* 0x000000ffff007224 */ /* 0x000fd600078e00ff */
[----:B------:R-:W-:Y:S05]  /*1a30*/  @P0 BRA `(.L_x_2989) ;  /* 0x0000019000000947 */ /* 0x000fea0003800000 */
[----:B------:R-:W-:Y:S01]  /*1a40*/  ISETP.GT.AND P0, PT, R22, 0x17, PT ;  /* 0x000000171600780c */ /* 0x000fe20003f04270 */
[----:B-1----:R0:W-:Y:S01]  /*1a50*/  STS.128 [R22.X16+0x40], R16 ;  /* 0x0000401016007388 */ /* 0x0021e2000000cc00 */
[----:B------:R-:W-:Y:S01]  /*1a60*/  MOV R0, UR42 ;  /* 0x0000002a00007c02 */ /* 0x000fe20008000f00 */
[----:B--2---:R-:W-:Y:S01]  /*1a70*/  FMUL.FTZ R5, R25, R17 ;  /* 0x0000001119057220 */ /* 0x004fe20000410000 */
[----:B------:R-:W-:-:S03]  /*1a80*/  IADD3 R23, R23, UR48, RZ ;  /* 0x0000003017177c10 */ /* 0x000fc6000fffe0ff */
[----:B------:R-:W-:-:S06]  /*1a90*/  FFMA.FTZ R5, R24, R16, R5 ;  /* 0x0000001018057223 */ /* 0x000fcc0000010005 */
[----:B------:R-:W-:Y:S01]  /*1aa0*/  @!P0 IMAD.SHL.U32 R0, R0, 0x4, RZ ;  /* 0x0000000400008824 */ /* 0x000fe200078e00ff */
[----:B------:R-:W-:-:S03]  /*1ab0*/  @!P0 MOV R3, 0x4 ;  /* 0x0000000400038802 */ /* 0x000fc60000000f00 */
[----:B------:R-:W-:-:S04]  /*1ac0*/  @!P0 IMAD R0, R23, c[0x0][0x1d4], R0 ;  /* 0x0000750017008a24 */ /* 0x000fc800078e0200 */
[----:B------:R-:W-:-:S04]  /*1ad0*/  @!P0 IMAD.WIDE R2, R0, R3, c[0x0][0x198] ;  /* 0x0000660000028625 */ /* 0x000fc800078e0203 */
[----:B------:R-:W-:Y:S01]  /*1ae0*/  FFMA.FTZ R0, R26, R18, R5 ;  /* 0x000000121a007223 */ /* 0x000fe20000010005 */
[----:B------:R0:W-:Y:S03]  /*1af0*/  @!P0 STG.E.128 [R2.64], R24 ;  /* 0x0000001802008986 */ /* 0x0001e6000c101d24 */
[----:B------:R-:W-:Y:S01]  /*1b00*/  FFMA.FTZ R4, R27, R19, R0 ;  /* 0x000000131b047223 */ /* 0x000fe20000010000 */
[----:B------:R-:W-:Y:S05]  /*1b10*/  BRA.DIV ~URZ, `(.L_x_2990) ;  /* 0x000063827f007947 */ /* 0x000fea000b800000 */
[----:B------:R1:W2:Y:S02]  /*1b20*/  SHFL.BFLY PT, R0, R4, 0x10, 0x1f ;  /* 0x0e001f0004007f89 */ /* 0x0002a400000e0000 */
.L_x_3101:
        /* <DEDUP_REMOVED lines=9> */
.L_x_3102:
[----:B-1----:R-:W-:Y:S02]  /*1bc0*/  FADD.FTZ R0, R5, R4 ;  /* 0x0000000405007221 */ /* 0x002fe40000010000 */
.L_x_2989:
[----:B------:R-:W-:Y:S05]  /*1bd0*/  BSYNC B0 ;  /* 0x0000000000007941 */ /* 0x000fea0003800000 */
.L_x_2988:
[----:B0-----:R-:W-:Y:S01]  /*1be0*/  IMAD.U32 R4, RZ, RZ, UR43 ;  /* 0x0000002bff047e24 */ /* 0x001fe2000f8e00ff */
[----:B------:R-:W-:-:S04]  /*1bf0*/  ISETP.NE.AND P0, PT, R22, RZ, PT ;  /* 0x000000ff1600720c */ /* 0x000fc80003f05270 */
[----:B------:R-:W-:-:S05]  /*1c00*/  IADD3 R4, -R4, UR40, RZ ;  /* 0x0000002804047c10 */ /* 0x000fca000fffe1ff */
[----:B------:R-:W-:-:S04]  /*1c10*/  IMAD.SHL.U32 R5, R4, 0x4, RZ ;  /* 0x0000000404057824 */ /* 0x000fc800078e00ff */
[----:B------:R-:W-:Y:S01]  /*1c20*/  @P0 MOV R252, 0xff7fffff ;  /* 0xff7fffff00fc0802 */ /* 0x000fe20000000f00 */
[----:B------:R0:W-:Y:S01]  /*1c30*/  STL [R1+0x34], R5 ;  /* 0x0000340501007387 */ /* 0x0001e20000100800 */
        /* <DEDUP_REMOVED lines=12> */
[----:B------:R-:W-:Y:S01]  /*1d00*/  IMAD.U32 R3, RZ, RZ, UR5 ;  /* 0x00000005ff037e24 */ /* 0x000fe2000f8e00ff */
[----:B------:R-:W-:-:S05]  /*1d10*/  MOV R2, UR4 ;  /* 0x0000000400027c02 */ /* 0x000fca0008000f00 */
[----:B------:R-:W3:Y:S02]  /*1d20*/  LDG.E R3, [R2.64] ;  /* 0x0000002402037981 */ /* 0x000ee4000c1e1900 */
[----:B---3--:R-:W-:-:S05]  /*1d30*/  FADD.FTZ R252, R252, R3 ;  /* 0x00000003fcfc7221 */ /* 0x008fca0000010000 */
.L_x_2993:
[----:B------:R3:W-:Y:S02]  /*1d40*/  STS [R5+0x240], R252 ;  /* 0x000240fc05007388 */ /* 0x0007e40000000800 */
.L_x_2992:
[----:B------:R-:W-:Y:S02]  /*1d50*/  WARPSYNC 0xffffffff ;  /* 0xffffffff00007948 */ /* 0x000fe40003800000 */
[----:B------:R-:W4:Y:S01]  /*1d60*/  R2UR UR4, R4 ;  /* 0x00000000040473c2 */ /* 0x000f2200000e0000 */
[----:B------:R-:W-:Y:S01]  /*1d70*/  IADD3 R120, R22, UR43, RZ ;  /* 0x0000002b16787c10 */ /* 0x000fe2000fffe0ff */
[----:B------:R-:W-:Y:S06]  /*1d80*/  BAR.SYNC.DEFER_BLOCKING 0x0 ;  /* 0x0000000000007b1d */ /* 0x000fec0000010000 */
[----:B------:R-:W-:Y:S01]  /*1d90*/  BSSY B0, `(.L_x_2994) ;  /* 0x000031a000007945 */ /* 0x000fe20003800000 */
[----:B----4-:R-:W-:-:S04]  /*1da0*/  UIADD3 UR4, UR4, 0x1f, URZ ;  /* 0x0000001f04047890 */ /* 0x010fc8000fffe03f */
[----:B------:R-:W-:-:S04]  /*1db0*/  USHF.R.S32.HI UR5, URZ, 0x1f, UR4 ;  /* 0x0000001f3f057899 */ /* 0x000fc80008011404 */
[----:B------:R-:W-:-:S03]  /*1dc0*/  ULEA.HI UR5, UR5, UR4, URZ, 0x5 ;  /* 0x0000000405057291 */ /* 0x000fc6000f8f283f */
[----:B------:R-:W-:Y:S02]  /*1dd0*/  ULDC UR4, c[0x0][0x1d0] ;  /* 0x0000740000047ab9 */ /* 0x000fe40000000800 */
[----:B------:R-:W-:Y:S02]  /*1de0*/  ULOP3.LUT UR5, UR5, 0xffffffe0, URZ, 0xc0, !UPT ;  /* 0xffffffe005057892 */ /* 0x000fe4000f8ec03f */
[----:B------:R-:W-:Y:S02]  /*1df0*/  UIMAD UR44, UR44, UR4, UR46 ;  /* 0x000000042c2c72a4 */ /* 0x000fe4000f8e022e */
[----:B------:R-:W-:Y:S02]  /*1e00*/  UIADD3 UR6, UR43, UR5, URZ ;  /* 0x000000052b067290 */ /* 0x000fe4000fffe03f */
[----:B------:R-:W-:-:S04]  /*1e10*/  UIMAD UR44, UR44, 0x60, URZ ;  /* 0x000000602c2c78a4 */ /* 0x000fc8000f8e023f */
[----:B------:R-:W-:-:S13]  /*1e20*/  ISETP.GE.AND P0, PT, R120, UR6, PT ;  /* 0x0000000678007c0c */ /* 0x000fda000bf06270 */
[----:B------:R-:W-:Y:S05]  /*1e30*/  @P0 BRA `(.L_x_2995) ;  /* 0x000030f000000947 */ /* 0x000fea0003800000 */
[----:B------:R-:W-:Y:S01]  /*1e40*/  IABS R0, c[0x0][0x1d4] ;  /* 0x0000750000007a13 */ /* 0x000fe20000000000 */
[----:B------:R-:W4:Y:S01]  /*1e50*/  LDS.128 R12, [0x40] ;  /* 0x00004000ff0c7984 */ /* 0x000f220000000c00 */
[----:B------:R-:W-:Y:S02]  /*1e60*/  IMAD.MOV.U32 R2, RZ, RZ, RZ ;  /* 0x000000ffff027224 */ /* 0x000fe400078e00ff */
        /* <DEDUP_REMOVED lines=14> */
[----:B------:R-:W-:-:S03]  /*1f50*/  MOV R0, UR44 ;  /* 0x0000002c00007c02 */ /* 0x000fc60008000f00 */
[----:B------:R4:W-:Y:S01]  /*1f60*/  STL.64 [R1+0x28], R14 ;  /* 0x0000280e01007387 */ /* 0x0009e20000100a00 */
[----:B------:R-:W2:Y:S01]  /*1f70*/  F2I.FTZ.U32.TRUNC.NTZ R3, R3 ;  /* 0x0000000300037305 */ /* 0x000ea2000021f000 */
[----:B------:R-:W-:Y:S02]  /*1f80*/  IMAD R0, R0, c[0x0][0x1d4], RZ ;  /* 0x0000750000007a24 */ /* 0x000fe400078e02ff */
[----:B-----5:R4:W-:Y:S04]  /*1f90*/  STL.64 [R1+0x10], R8 ;  /* 0x0000100801007387 */ /* 0x0209e80000100a00 */
[----:B------:R4:W-:Y:S04]  /*1fa0*/  STL.64 [R1+0x18], R10 ;  /* 0x0000180a01007387 */ /* 0x0009e80000100a00 */
[----:B0-----:R4:W-:Y:S04]  /*1fb0*/  STL.64 [R1], R4 ;  /* 0x0000000401007387 */ /* 0x0019e80000100a00 */
[----:B------:R4:W-:Y:S01]  /*1fc0*/  STL.64 [R1+0x8], R6 ;  /* 0x0000080601007387 */ /* 0x0009e20000100a00 */
[----:B--2---:R-:W-:-:S03]  /*1fd0*/  IMAD.MOV R123, RZ, RZ, -R3 ;  /* 0x000000ffff7b7224 */ /* 0x004fc600078e0a03 */
[----:B------:R-:W0:Y:S01]  /*1fe0*/  LDS.128 R88, [0xe0] ;  /* 0x0000e000ff587984 */ /* 0x000e220000000c00 */
[----:B------:R-:W-:-:S03]  /*1ff0*/  IMAD R123, R123, R122, RZ ;  /* 0x0000007a7b7b7224 */ /* 0x000fc600078e02ff */
[----:B------:R-:W2:Y:S01]  /*2000*/  LDS.128 R84, [0xf0] ;  /* 0x0000f000ff547984 */ /* 0x000ea20000000c00 */
[----:B------:R-:W-:Y:S01]  /*2010*/  IMAD.HI.U32 R121, R3, R123, R2 ;  /* 0x0000007b03797227 */ /* 0x000fe200078e0002 */
[----:B------:R-:W-:Y:S02]  /*2020*/  MOV R2, R120 ;  /* 0x0000007800027202 */ /* 0x000fe40000000f00 */
[----:B------:R-:W0:Y:S01]  /*2030*/  LDS.128 R80, [0x100] ;  /* 0x00010000ff507984 */ /* 0x000e220000000c00 */
[----:B------:R-:W-:-:S03]  /*2040*/  SHF.R.S32.HI R3, RZ, 0x1f, R0 ;  /* 0x0000001fff037819 */ /* 0x000fc60000011400 */
        /* <DEDUP_REMOVED lines=20> */
.L_x_3062:
[----:B------:R-:W-:Y:S01]  /*2190*/  ULDC.64 UR4, c[0x0][0x200] ;  /* 0x0000800000047ab9 */ /* 0x000fe20000000a00 */
[----:B------:R-:W2:Y:S01]  /*21a0*/  LDL R251, [R1+0x30] ;  /* 0x0000300001fb7983 */ /* 0x000ea20000100800 */
[----:B------:R-:W-:-:S03]  /*21b0*/  UISETP.NE.U32.AND UP0, UPT, URZ, UR4, UPT ;  /* 0x000000043f00728c */ /* 0x000fc6000bf05070 */
[----:B------:R-:W-:Y:S02]  /*21c0*/  ULDC UR4, c[0x0][0x1d4] ;  /* 0x0000750000047ab9 */ /* 0x000fe40000000800 */
[----:B------:R-:W-:-:S06]  /*21d0*/  UISETP.NE.AND.EX UP0, UPT, URZ, UR5, UPT, UP0 ;  /* 0x000000053f00728c */ /* 0x000fcc000bf05300 */
[----:B------:R-:W-:-:S05]  /*21e0*/  PLOP3.LUT P0, PT, PT, PT, UP0, 0x80, 0x0 ;  /* 0x000000000000781c */ /* 0x000fca0003f0f008 */
[----:B------:R-:W-:-:S04]  /*21f0*/  @UP0 UIMAD UR4, UR45, UR4, URZ ;  /* 0x000000042d0402a4 */ /* 0x000fc8000f8e023f */
[----:B------:R-:W-:Y:S02]  /*2200*/  @UP0 USHF.R.S32.HI UR5, URZ, 0x1f, UR4 ;  /* 0x0000001f3f050899 */ /* 0x000fe40008011404 */
[----:B-1----:R-:W-:Y:S02]  /*2210*/  IMAD.U32 R248, RZ, RZ, UR4 ;  /* 0x00000004fff87e24 */ /* 0x002fe4000f8e00ff */
[----:B------:R-:W-:Y:S02]  /*2220*/  @P0 SHF.R.S32.HI R250, RZ, 0x1f, R2 ;  /* 0x0000001ffffa0819 */ /* 0x000fe40000011402 */
[----:B------:R-:W-:Y:S02]  /*2230*/  MOV R249, UR5 ;  /* 0x0000000500f97c02 */ /* 0x000fe40008000f00 */
[----:B------:R-:W-:-:S04]  /*2240*/  @P0 IADD3 R248, P1, P2, R2, c[0x0][0x200], R248 ;  /* 0x0000800002f80a10 */ /* 0x000fc80007a3e0f8 */
[----:B------:R-:W-:-:S05]  /*2250*/  @P0 IADD3.X R249, R250, c[0x0][0x204], R249, P1, P2 ;  /* 0x00008100faf90a10 */ /* 0x000fca0000fe44f9 */
[----:B------:R-:W3:Y:S01]  /*2260*/  @P0 LDG.E.U8 R248, [R248.64] ;  /* 0x00000024f8f80981 */ /* 0x000ee2000c1e1100 */
[----:B------:R-:W-:Y:S01]  /*2270*/  IABS R250, c[0x0][0x1d4] ;  /* 0x0000750000fa7a13 */ /* 0x000fe20000000000 */
[----:B------:R-:W-:Y:S01]  /*2280*/  BSSY B1, `(.L_x_2996) ;  /* 0x000001d000017945 */ /* 0x000fe20003800000 */
[----:B------:R-:W-:Y:S02]  /*2290*/  ISETP.GE.AND P2, PT, R2, RZ, PT ;  /* 0x000000ff0200720c */ /* 0x000fe40003f46270 */
[----:B------:R-:W-:Y:S02]  /*22a0*/  ISETP.NE.AND P3, PT, RZ, c[0x0][0x1d4], PT ;  /* 0x00007500ff007a0c */ /* 0x000fe40003f65270 */
[----:B---3--:R-:W-:Y:S02]  /*22b0*/  ISETP.NE.AND P0, PT, R248, RZ, P0 ;  /* 0x000000fff800720c */ /* 0x008fe40000705270 */
[----:B------:R-:W-:-:S05]  /*22c0*/  IABS R248, R2 ;  /* 0x0000000200f87213 */ /* 0x000fca0000000000 */
        /* <DEDUP_REMOVED lines=11> */
[----:B0---45:R-:W-:Y:S05]  /*2380*/  @P1 BRA `(.L_x_2997) ;  /* 0x000000c000001947 */ /* 0x031fea0003800000 */
[----:B------:R-:W-:Y:S01]  /*2390*/  IMAD.MOV.U32 R251, RZ, RZ, c[0x0][0x1d4] ;  /* 0x00007500fffb7624 */ /* 0x000fe200078e00ff */
[----:B------:R-:W-:Y:S01]  /*23a0*/  SHF.L.U32 R249, R248, 0x2, RZ ;  /* 0x00000002f8f97819 */ /* 0x000fe200000006ff */
[----:B------:R-:W-:Y:S01]  /*23b0*/  CS2R R122, SRZ ;  /* 0x00000000007a7805 */ /* 0x000fe2000001ff00 */
[----:B----4-:R-:W-:Y:S01]  /*23c0*/  CS2R R120, SRZ ;  /* 0x0000000000787805 */ /* 0x010fe2000001ff00 */
[----:B------:R-:W-:-:S05]  /*23d0*/  IMAD R251, R251, 0x60, RZ ;  /* 0x00000060fbfb7824 */ /* 0x000fca00078e02ff */
[----:B------:R-:W-:-:S13]  /*23e0*/  ISETP.GE.AND P2, PT, R249, R251, PT ;  /* 0x000000fbf900720c */ /* 0x000fda0003f46270 */
[----:B------:R-:W-:Y:S05]  /*23f0*/  @P2 BRA `(.L_x_2997) ;  /* 0x0000005000002947 */ /* 0x000fea0003800000 */
[----:B------:R-:W-:-:S04]  /*2400*/  IADD3 R121, P2, R0, R249, RZ ;  /* 0x000000f900797210 */ /* 0x000fc80007f5e0ff */
[----:B------:R-:W-:Y:S02]  /*2410*/  LEA.HI.X.SX32 R122, R249, R3, 0x1, P2 ;  /* 0x00000003f97a7211 */ /* 0x000fe400010f0eff */
[----:B------:R-:W-:-:S04]  /*2420*/  LEA R120, P2, R121, c[0x0][0x198], 0x2 ;  /* 0x0000660079787a11 */ /* 0x000fc800078410ff */
[----:B------:R-:W-:-:S06]  /*2430*/  LEA.HI.X R121, R121, c[0x0][0x19c], R122, 0x2, P2 ;  /* 0x0000670079797a11 */ /* 0x000fcc00010f147a */
[----:B------:R-:W5:Y:S03]  /*2440*/  LDG.E.128 R120, [R120.64] ;  /* 0x0000002478787981 */ /* 0x000f66000c1e1d00 */
.L_x_2997:
[----:B------:R-:W-:Y:S05]  /*2450*/  BSYNC B1 ;  /* 0x0000000000017941 */ /* 0x000fea0003800000 */
.L_x_2996:
[----:B------:R-:W-:Y:S01]  /*2460*/  BSSY B1, `(.L_x_2998) ;  /* 0x000000f000017945 */ /* 0x000fe20003800000 */
[----:B------:R-:W-:Y:S01]  /*2470*/  IADD3 R249, R248, c[0x0][0x1d4], RZ ;  /* 0x00007500f8f97a10 */ /* 0x000fe20007ffe0ff */
[----:B------:R-:W-:Y:S05]  /*2480*/  @P1 BRA `(.L_x_2999) ;  /* 0x000000c000001947 */ /* 0x000fea0003800000 */
[----:B------:R-:W-:Y:S01]  /*2490*/  IMAD.MOV.U32 R251, RZ, RZ, c[0x0][0x1d4] ;  /* 0x00007500fffb7624 */ /* 0x000fe200078e00ff */
[----:B------:R-:W-:Y:S01]  /*24a0*/  SHF.L.U32 R250, R249, 0x2, RZ ;  /* 0x00000002f9fa7819 */ /* 0x000fe200000006ff */
[----:B------:R-:W-:Y:S01]  /*24b0*/  CS2R R126, SRZ ;  /* 0x00000000007e7805 */ /* 0x000fe2000001ff00 */
[----:B------:R-:W-:Y:S01]  /*24c0*/  CS2R R124, SRZ ;  /* 0x00000000007c7805 */ /* 0x000fe2000001ff00 */
        /* <DEDUP_REMOVED lines=8> */
.L_x_2999:
[----:B------:R-:W-:Y:S05]  /*2550*/  BSYNC B1 ;  /* 0x0000000000017941 */ /* 0x000fea0003800000 */
.L_x_2998:
        /* <DEDUP_REMOVED lines=15> */
.L_x_3001:
[----:B------:R-:W-:Y:S05]  /*2650*/  BSYNC B1 ;  /* 0x0000000000017941 */ /* 0x000fea0003800000 */
.L_x_3000:
[----:B------:R-:W-:Y:S01]  /*2660*/  BSSY B1, `(.L_x_3002) ;  /* 0x000000f000017945 */ /* 0x000fe20003800000 */
[----:B------:R-:W-:Y:S05]  /*2670*/  @P1 BRA `(.L_x_3003) ;  /* 0x000000d000001947 */ /* 0x000fea0003800000 */
[----:B------:R-:W-:Y:S01]  /*2680*/  IMAD.MOV.U32 R250, RZ, RZ, c[0x0][0x1d4] ;  /* 0x00007500fffa7624 */ /* 0x000fe200078e00ff */
[----:B------:R-:W-:Y:S01]  /*2690*/  IADD3 R132, R249, c[0x0][0x1d4], RZ ;  /* 0x00007500f9847a10 */ /* 0x000fe20007ffe0ff */
[----:B------:R-:W-:Y:S02]  /*26a0*/  CS2R R134, SRZ ;  /* 0x0000000000867805 */ /* 0x000fe4000001ff00 */
[----:B------:R-:W-:Y:S01]  /*26b0*/  IMAD R250, R250, 0x60, RZ ;  /* 0x00000060fafa7824 */ /* 0x000fe200078e02ff */
[----:B------:R-:W-:Y:S02]  /*26c0*/  SHF.L.U32 R249, R132, 0x2, RZ ;  /* 0x0000000284f97819 */ /* 0x000fe400000006ff */
[----:B------:R-:W-:Y:S02]  /*26d0*/  CS2R R132, SRZ ;  /* 0x0000000000847805 */ /* 0x000fe4000001ff00 */
[----:B------:R-:W-:-:S13]  /*26e0*/  ISETP.GE.AND P2, PT, R249, R250, PT ;  /* 0x000000faf900720c */ /* 0x000fda0003f46270 */
[----:B------:R-:W-:Y:S05]  /*26f0*/  @P2 BRA `(.L_x_3003) ;  /* 0x0000005000002947 */ /* 0x000fea0003800000 */
[----:B------:R-:W-:-:S04]  /*2700*/  IADD3 R133, P2, R0, R249, RZ ;  /* 0x000000f900857210 */ /* 0x000fc80007f5e0ff */
[----:B------:R-:W-:Y:S02]  /*2710*/  LEA.HI.X.SX32 R134, R249, R3, 0x1, P2 ;  /* 0x00000003f9867211 */ /* 0x000fe400010f0eff */
[----:B------:R-:W-:-:S04]  /*2720*/  LEA R132, P2, R133, c[0x0][0x198], 0x2 ;  /* 0x0000660085847a11 */ /* 0x000fc800078410ff */
[----:B------:R-:W-:-:S06]  /*2730*/  LEA.HI.X R133, R133, c[0x0][0x19c], R134, 0x2, P2 ;  /* 0x0000670085857a11 */ /* 0x000fcc00010f1486 */
[----:B------:R-:W5:Y:S03]  /*2740*/  LDG.E.128 R132, [R132.64] ;  /* 0x0000002484847981 */ /* 0x000f66000c1e1d00 */
.L_x_3003:
[----:B------:R-:W-:Y:S05]  /*2750*/  BSYNC B1 ;  /* 0x0000000000017941 */ /* 0x000fea0003800000 */
.L_x_3002:
[----:B------:R-:W-:Y:S01]  /*2760*/  IMAD.MOV.U32 R251, RZ, RZ, c[0x0][0x1d4] ;  /* 0x00007500fffb7624 */ /* 0x000fe200078e00ff */
[----:B------:R-:W-:Y:S04]  /*2770*/  BSSY B1, `(.L_x_3004) ;  /* 0x000000f000017945 */ /* 0x000fe80003800000 */
[----:B------:R-:W-:Y:S01]  /*2780*/  LEA R249, R251, R248, 0x2 ;  /* 0x000000f8fbf97211 */ /* 0x000fe200078e10ff */
[----:B------:R-:W-:Y:S05]  /*2790*/  @P1 BRA `(.L_x_3005) ;  /* 0x000000c000001947 */ /* 0x000fea0003800000 */
[----:B------:R-:W-:Y:S01]  /*27a0*/  IMAD.MOV.U32 R136, RZ, RZ, c[0x0][0x1d4] ;  /* 0x00007500ff887624 */ /* 0x000fe200078e00ff */
[----:B------:R-:W-:Y:S01]  /*27b0*/  SHF.L.U32 R250, R249, 0x2, RZ ;  /* 0x00000002f9fa7819 */ /* 0x000fe200000006ff */
[----:B------:R-:W-:Y:S02]  /*27c0*/  CS2R R138, SRZ ;  /* 0x00000000008a7805 */ /* 0x000fe4000001ff00 */
[----:B------:R-:W-:-:S05]  /*27d0*/  IMAD R136, R136, 0x60, RZ ;  /* 0x0000006088887824 */ /* 0x000fca00078e02ff */
[----:B------:R-:W-:Y:S02]  /*27e0*/  ISETP.GE.AND P2, PT, R250, R136, PT ;  /* 0x00000088fa00720c */ /* 0x000fe40003f46270 */
[----:B------:R-:W-:-:S11]  /*27f0*/  CS2R R136, SRZ ;  /* 0x0000000000887805 */ /* 0x000fd6000001ff00 */
[----:B------:R-:W-:Y:S05]  /*2800*/  @P2 BRA `(.L_x_3005) ;  /* 0x0000005000002947 */ /* 0x000fea0003800000 */
[----:B------:R-:W-:-:S04]  /*2810*/  IADD3 R137, P2, R0, R250, RZ ;  /* 0x000000fa00897210 */ /* 0x000fc80007f5e0ff */
[----:B------:R-:W-:Y:S02]  /*2820*/  LEA.HI.X.SX32 R138, R250, R3, 0x1, P2 ;  /* 0x00000003fa8a7211 */ /* 0x000fe400010f0eff */
[----:B------:R-:W-:-:S04]  /*2830*/  LEA R136, P2, R137, c[0x0][0x198], 0x2 ;  /* 0x0000660089887a11 */ /* 0x000fc800078410ff */
[----:B------:R-:W-:-:S06]  /*2840*/  LEA.HI.X R137, R137, c[0x0][0x19c], R138, 0x2, P2 ;  /* 0x0000670089897a11 */ /* 0x000fcc00010f148a */
[----:B------:R-:W5:Y:S03]  /*2850*/  LDG.E.128 R136, [R136.64] ;  /* 0x0000002488887981 */ /* 0x000f66000c1e1d00 */
.L_x_3005:
[----:B------:R-:W-:Y:S05]  /*2860*/  BSYNC B1 ;  /* 0x0000000000017941 */ /* 0x000fea0003800000 */
.L_x_3004:
[----:B------:R-:W-:Y:S01]  /*2870*/  BSSY B1, `(.L_x_3006) ;  /* 0x000000f000017945 */ /* 0x000fe20003800000 */
[----:B------:R-:W-:Y:S01]  /*2880*/  IADD3 R249, R249, c[0x0][0x1d4], RZ ;  /* 0x00007500f9f97a10 */ /* 0x000fe20007ffe0ff */
        /* <DEDUP_REMOVED lines=13> */
.L_x_3007:
[----:B------:R-:W-:Y:S05]  /*2960*/  BSYNC B1 ;  /* 0x0000000000017941 */ /* 0x000fea0003800000 */
.L_x_3006:
        /* <DEDUP_REMOVED lines=15> */
.L_x_3009:
[----:B------:R-:W-:Y:S05]  /*2a60*/  BSYNC B1 ;  /* 0x0000000000017941 */ /* 0x000fea0003800000 */
.L_x_3008:
[----:B------:R-:W-:Y:S01]  /*2a70*/  BSSY B1, `(.L_x_3010) ;  /* 0x000000f000017945 */ /* 0x000fe20003800000 */
[----:B------:R-:W-:Y:S01]  /*2a80*/  IMAD R249, R251, 0x7, R248 ;  /* 0x00000007fbf97824 */ /* 0x000fe200078e02f8 */
        /* <DEDUP_REMOVED lines=13> */
.L_x_3011:
[----:B------:R-:W-:Y:S05]  /*2b60*/  BSYNC B1 ;  /* 0x0000000000017941 */ /* 0x000fea0003800000 */
.L_x_3010:
        /* <DEDUP_REMOVED lines=15> */
.L_x_3013:
[----:B------:R-:W-:Y:S05]  /*2c60*/  BSYNC B1 ;  /* 0x0000000000017941 */ /* 0x000fea0003800000 */
.L_x_3012:
        /* <DEDUP_REMOVED lines=15> */
.L_x_3015:
[----:B------:R-:W-:Y:S05]  /*2d60*/  BSYNC B1 ;  /* 0x0000000000017941 */ /* 0x000fea0003800000 */
.L_x_3014:
        /* <DEDUP_REMOVED lines=15> */
.L_x_3017:
[----:B------:R-:W-:Y:S05]  /*2e60*/  BSYNC B1 ;  /* 0x0000000000017941 */ /* 0x000fea0003800000 */
.L_x_3016:
        /* <DEDUP_REMOVED lines=15> */
.L_x_3019:
[----:B------:R-:W-:Y:S05]  /*2f60*/  BSYNC B1 ;  /* 0x0000000000017941 */ /* 0x000fea0003800000 */
.L_x_3018:
        /* <DEDUP_REMOVED lines=15> */
.L_x_3021:
[----:B------:R-:W-:Y:S05]  /*3060*/  BSYNC B1 ;  /* 0x0000000000017941 */ /* 0x000fea0003800000 */
.L_x_3020:
        /* <DEDUP_REMOVED lines=15> */
.L_x_3023:
[----:B------:R-:W-:Y:S05]  /*3160*/  BSYNC B1 ;  /* 0x0000000000017941 */ /* 0x000fea0003800000 */
.L_x_3022:
        /* <DEDUP_REMOVED lines=15> */
.L_x_3025:
[----:B------:R-:W-:Y:S05]  /*3260*/  BSYNC B1 ;  /* 0x0000000000017941 */ /* 0x000fea0003800000 */
.L_x_3024:
        /* <DEDUP_REMOVED lines=15> */
.L_x_3027:
[----:B------:R-:W-:Y:S05]  /*3360*/  BSYNC B1 ;  /* 0x0000000000017941 */ /* 0x000fea0003800000 */
.L_x_3026:
[----:B------:R-:W-:Y:S01]  /*3370*/  BSSY B1, `(.L_x_3028) ;  /* 0x000000f000017945 */ /* 0x000fe20003800000 */
[----:B------:R-:W-:Y:S01]  /*3380*/  IMAD R249, R251, 0x10, R248 ;  /* 0x00000010fbf97824 */ /* 0x000fe200078e02f8 */
[----:B------:R-:W-:Y:S05]  /*3390*/  @P1 BRA `(.L_x_3029) ;  /* 0x000000c000001947 */ /* 0x000fea0003800000 */
[----:B------:R-:W-:Y:S01]  /*33a0*/  MOV R184, c[0x0][0x1d4] ;  /* 0x0000750000b87a02 */ /* 0x000fe20000000f00 */
[----:B------:R-:W-:Y:S01]  /*33b0*/  IMAD.SHL.U32 R250, R249, 0x4, RZ ;  /* 0x00000004f9fa7824 */ /* 0x000fe200078e00ff */
[----:B------:R-:W-:-:S03]  /*33c0*/  CS2R R186, SRZ ;  /* 0x0000000000ba7805 */ /* 0x000fc6000001ff00 */
        /* <DEDUP_REMOVED lines=9> */
.L_x_3029:
[----:B------:R-:W-:Y:S05]  /*3460*/  BSYNC B1 ;  /* 0x0000000000017941 */ /* 0x000fea0003800000 */
.L_x_3028:
[----:B------:R-:W-:Y:S01]  /*3470*/  BSSY B1, `(.L_x_3030) ;  /* 0x000000f000017945 */ /* 0x000fe20003800000 */
[----:B------:R-:W-:Y:S01]  /*3480*/  IADD3 R249, R249, c[0x0][0x1d4], RZ ;  /* 0x00007500f9f97a10 */ /* 0x000fe20007ffe0ff */
        /* <DEDUP_REMOVED lines=13> */
.L_x_3031:
[----:B------:R-:W-:Y:S05]  /*3560*/  BSYNC B1 ;  /* 0x0000000000017941 */ /* 0x000fea0003800000 */
.L_x_3030:
[----:B------:R-:W-:Y:S01]  /*3570*/  BSSY B1, `(.L_x_3032) ;  /* 0x000000f000017945 */ /* 0x000fe20003800000 */
[----:B------:R-:W-:Y:S05]  /*3580*/  @P1 BRA `(.L_x_3033) ;  /* 0x000000d000001947 */ /* 0x000fea0003800000 */
[----:B------:R-:W-:Y:S01]  /*3590*/  MOV R250, c[0x0][0x1d4] ;  /* 0x0000750000fa7a02 */ /* 0x000fe20000000f00 */
[----:B------:R-:W-:Y:S01]  /*35a0*/  CS2R R194, SRZ ;  /* 0x0000000000c27805 */ /* 0x000fe2000001ff00 */
[----:B------:R-:W-:-:S03]  /*35b0*/  IADD3 R192, R249, c[0x0][0x1d4], RZ ;  /* 0x00007500f9c07a10 */ /* 0x000fc60007ffe0ff */
[----:B------:R-:W-:Y:S02]  /*35c0*/  IMAD R250, R250, 0x60, RZ ;  /* 0x00000060fafa7824 */ /* 0x000fe400078e02ff */
        /* <DEDUP_REMOVED lines=9> */
.L_x_3033:
[----:B------:R-:W-:Y:S05]  /*3660*/  BSYNC B1 ;  /* 0x0000000000017941 */ /* 0x000fea0003800000 */
.L_x_3032:
        /* <DEDUP_REMOVED lines=15> */
.L_x_3035:
[----:B------:R-:W-:Y:S05]  /*3760*/  BSYNC B1 ;  /* 0x0000000000017941 */ /* 0x000fea0003800000 */
.L_x_3034:
        /* <DEDUP_REMOVED lines=15> */
.L_x_3037:
[----:B------:R-:W-:Y:S05]  /*3860*/  BSYNC B1 ;  /* 0x0000000000017941 */ /* 0x000fea0003800000 */
.L_x_3036:
        /* <DEDUP_REMOVED lines=15> */
.L_x_3039:
[----:B------:R-:W-:Y:S05]  /*3960*/  BSYNC B1 ;  /* 0x0000000000017941 */ /* 0x000fea0003800000 */
.L_x_3038:
        /* <DEDUP_REMOVED lines=15> */
.L_x_3041:
[----:B------:R-:W-:Y:S05]  /*3a60*/  BSYNC B1 ;  /* 0x0000000000017941 */ /* 0x000fea0003800000 */
.L_x_3040:
        /* <DEDUP_REMOVED lines=15> */
.L_x_3043:
[----:B------:R-:W-:Y:S05]  /*3b60*/  BSYNC B1 ;  /* 0x0000000000017941 */ /* 0x000fea0003800000 */
.L_x_3042:
        /* <DEDUP_REMOVED lines=15> */
.L_x_3045:
[----:B------:R-:W-:Y:S05]  /*3c60*/  BSYNC B1 ;  /* 0x0000000000017941 */ /* 0x000fea0003800000 */
.L_x_3044:
        /* <DEDUP_REMOVED lines=15> */
.L_x_3047:
[----:B------:R-:W-:Y:S05]  /*3d60*/  BSYNC B1 ;  /* 0x0000000000017941 */ /* 0x000fea0003800000 */
.L_x_3046:
        /* <DEDUP_REMOVED lines=15> */
.L_x_3049:
[----:B------:R-:W-:Y:S05]  /*3e60*/  BSYNC B1 ;  /* 0x0000000000017941 */ /* 0x000fea0003800000 */
.L_x_3048:
        /* <DEDUP_REMOVED lines=15> */
.L_x_3051:
[----:B------:R-:W-:Y:S05]  /*3f60*/  BSYNC B1 ;  /* 0x0000000000017941 */ /* 0x000fea0003800000 */
.L_x_3050:
        /* <DEDUP_REMOVED lines=15> */
.L_x_3053:
[----:B------:R-:W-:Y:S05]  /*4060*/  BSYNC B1 ;  /* 0x0000000000017941 */ /* 0x000fea0003800000 */
.L_x_3052:
        /* <DEDUP_REMOVED lines=15> */
.L_x_3055:
[----:B------:R-:W-:Y:S05]  /*4160*/  BSYNC B1 ;  /* 0x0000000000017941 */ /* 0x000fea0003800000 */
.L_x_3054:
        /* <DEDUP_REMOVED lines=15> */
.L_x_3057:
[----:B------:R-:W-:Y:S05]  /*4260*/  BSYNC B1 ;  /* 0x0000000000017941 */ /* 0x000fea0003800000 */
.L_x_3056:
[----:B------:R-:W-:Y:S01]  /*4270*/  BSSY B1, `(.L_x_3058) ;  /* 0x000000f000017945 */ /* 0x000fe20003800000 */
[----:B------:R-:W-:Y:S01]  /*4280*/  IMAD R248, R251, 0x1f, R248 ;  /* 0x0000001ffbf87824 */ /* 0x000fe200078e02f8 */
[----:B------:R-:W-:Y:S05]  /*4290*/  @P1 BRA `(.L_x_3059) ;  /* 0x000000c000001947 */ /* 0x000fea0003800000 */
[----:B------:R-:W-:Y:S01]  /*42a0*/  MOV R249, c[0x0][0x1d4] ;  /* 0x0000750000f97a02 */ /* 0x000fe20000000f00 */
[----:B------:R-:W-:Y:S01]  /*42b0*/  IMAD.SHL.U32 R248, R248, 0x4, RZ ;  /* 0x00000004f8f87824 */ /* 0x000fe200078e00ff */
[----:B------:R-:W-:Y:S01]  /*42c0*/  CS2R R246, SRZ ;  /* 0x0000000000f67805 */ /* 0x000fe2000001ff00 */
[----:B------:R-:W-:Y:S02]  /*42d0*/  CS2R R244, SRZ ;  /* 0x0000000000f47805 */ /* 0x000fe4000001ff00 */
        /* <DEDUP_REMOVED lines=8> */
.L_x_3059:
[----:B------:R-:W-:Y:S05]  /*4360*/  BSYNC B1 ;  /* 0x0000000000017941 */ /* 0x000fea0003800000 */
.L_x_3058:
[----:B------:R-:W-:Y:S01]  /*4370*/  BSSY B1, `(.L_x_3060) ;  /* 0x00000b7000017945 */ /* 0x000fe20003800000 */
[----:B------:R-:W-:Y:S05]  /*4380*/  @P1 BRA `(.L_x_3061) ;  /* 0x00000b5000001947 */ /* 0x000fea0003800000 */
[----:B------:R-:W2:Y:S01]  /*4390*/  LDL R249, [R1+0x10] ;  /* 0x0000100001f97983 */ /* 0x000ea20000100800 */
[----:B------:R-:W-:-:S03]  /*43a0*/  ULDC.64 UR4, c[0x0][0x218] ;  /* 0x0000860000047ab9 */ /* 0x000fc60000000a00 */
[----:B------:R-:W3:Y:S04]  /*43b0*/  LDL R248, [R1+0x14] ;  /* 0x0000140001f87983 */ /* 0x000ee80000100800 */
[----:B------:R4:W-:Y:S04]  /*43c0*/  STL [R1+0x3c], R3 ;  /* 0x00003c0301007387 */ /* 0x0009e80000100800 */
[----:B----4-:R-:W4:Y:S04]  /*43d0*/  LDL R3, [R1+0x20] ;  /* 0x0000200001037983 */ /* 0x010f280000100800 */
[----:B------:R1:W-:Y:S04]  /*43e0*/  STL [R1+0x38], R0 ;  /* 0x0000380001007387 */ /* 0x0003e80000100800 */
[----:B------:R-:W4:Y:S04]  /*43f0*/  LDL R250, [R1+0x4] ;  /* 0x0000040001fa7983 */ /* 0x000f280000100800 */
[----:B------:R-:W4:Y:S04]  /*4400*/  LDL R251, [R1] ;  /* 0x0000000001fb7983 */ /* 0x000f280000100800 */
[----:B-1----:R-:W4:Y:S01]  /*4410*/  LDL R0, [R1+0x24] ;  /* 0x0000240001007983 */ /* 0x002f220000100800 */
[----:B--2--5:R-:W-:-:S02]  /*4420*/  FMUL.FTZ R249, R249, R124 ;  /* 0x0000007cf9f97220 */ /* 0x024fc40000410000 */
[----:B---3--:R-:W-:Y:S02]  /*4430*/  FMUL.FTZ R248, R248, R125 ;  /* 0x0000007df8f87220 */ /* 0x008fe40000410000 */
[----:B----4-:R-:W-:Y:S02]  /*4440*/  FFMA.FTZ R249, R3, R120, R249 ;  /* 0x0000007803f97223 */ /* 0x010fe400000100f9 */
[----:B------:R1:W5:Y:S01]  /*4450*/  LDL.LU R3, [R1+0x3c] ;  /* 0x00003c0001037983 */ /* 0x0003620000300800 */
[----:B------:R-:W-:Y:S02]  /*4460*/  FFMA.FTZ R248, R0, R121, R248 ;  /* 0x0000007900f87223 */ /* 0x000fe400000100f8 */
[----:B------:R-:W-:Y:S01]  /*4470*/  FFMA.FTZ R249, R251, R128, R249 ;  /* 0x00000080fbf97223 */ /* 0x000fe200000100f9 */
[----:B------:R1:W5:Y:S01]  /*4480*/  LDL.LU R0, [R1+0x38] ;  /* 0x0000380001007983 */ /* 0x0003620000300800 */
[----:B------:R-:W-:Y:S02]  /*4490*/  FFMA.FTZ R248, R250, R129, R248 ;  /* 0x00000081faf87223 */ /* 0x000fe400000100f8 */
[----:B------:R-:W-:Y:S01]  /*44a0*/  FFMA.FTZ R249, R116, R132, R249 ;  /* 0x0000008474f97223 */ /* 0x000fe200000100f9 */
[----:B------:R-:W2:Y:S01]  /*44b0*/  LDL R251, [R1+0x28] ;  /* 0x0000280001fb7983 */ /* 0x000ea20000100800 */
[----:B------:R-:W-:-:S02]  /*44c0*/  FFMA.FTZ R248, R117, R133, R248 ;  /* 0x0000008575f87223 */ /* 0x000fc400000100f8 */
[----:B------:R-:W-:Y:S01]  /*44d0*/  FFMA.FTZ R249, R112, R136, R249 ;  /* 0x0000008870f97223 */ /* 0x000fe200000100f9 */
[----:B------:R-:W3:Y:S01]  /*44e0*/  LDL R250, [R1+0x8] ;  /* 0x0000080001fa7983 */ /* 0x000ee20000100800 */
        /* <DEDUP_REMOVED lines=11> */
[----:B0-----:R-:W-:Y:S02]  /*45a0*/  FFMA.FTZ R249, R88, R160, R249 ;  /* 0x000000a058f97223 */ /* 0x001fe400000100f9 */
        /* <DEDUP_REMOVED lines=42> */
[----:B------:R-:W-:-:S04]  /*4850*/  FFMA.FTZ R248, R5, R245, R248 ;  /* 0x000000f505f87223 */ /* 0x000fc800000100f8 */
[----:B------:R-:W-:Y:S02]  /*4860*/  FADD.FTZ R249, R249, R248 ;  /* 0x000000f8f9f97221 */ /* 0x000fe40000010000 */
[----:B------:R-:W4:Y:S02]  /*4870*/  LDL R248, [R1+0x18] ;  /* 0x0000180001f87983 */ /* 0x000f240000100800 */
[----:B----4-:R-:W-:-:S04]  /*4880*/  FMUL.FTZ R248, R248, R126 ;  /* 0x0000007ef8f87220 */ /* 0x010fc80000410000 */
[----:B--2---:R-:W-:Y:S02]  /*4890*/  FFMA.FTZ R248, R251, R122, R248 ;  /* 0x0000007afbf87223 */ /* 0x004fe400000100f8 */
[----:B------:R-:W2:Y:S02]  /*48a0*/  LDL R251, [R1+0xc] ;  /* 0x00000c0001fb7983 */ /* 0x000ea40000100800 */
[----:B---3--:R-:W-:-:S04]  /*48b0*/  FFMA.FTZ R248, R250, R130, R248 ;  /* 0x00000082faf87223 */ /* 0x008fc800000100f8 */
        /* <DEDUP_REMOVED lines=29> */
[----:B------:R-:W-:Y:S02]  /*4a90*/  FADD.FTZ R250, R248, R249 ;  /* 0x000000f9f8fa7221 */ /* 0x000fe40000010000 */
[----:B------:R-:W3:Y:S04]  /*4aa0*/  LDL R248, [R1+0x1c] ;  /* 0x00001c0001f87983 */ /* 0x000ee80000100800 */
[----:B------:R-:W4:Y:S01]  /*4ab0*/  LDL R249, [R1+0x2c] ;  /* 0x00002c0001f97983 */ /* 0x000f220000100800 */
[----:B------:R-:W-:-:S04]  /*4ac0*/  UISETP.NE.U32.AND UP0, UPT, URZ, UR4, UPT ;  /* 0x000000043f00728c */ /* 0x000fc8000bf05070 */
[----:B------:R-:W-:Y:S02]  /*4ad0*/  UISETP.NE.AND.EX UP0, UPT, URZ, UR5, UPT, UP0 ;  /* 0x000000053f00728c */ /* 0x000fe4000bf05300 */
[----:B------:R-:W-:-:S04]  /*4ae0*/  ULDC UR4, c[0x0][0x220] ;  /* 0x0000880000047ab9 */ /* 0x000fc80000000800 */
[----:B------:R-:W-:-:S05]  /*4af0*/  PLOP3.LUT P1, PT, PT, PT, UP0, 0x80, 0x0 ;  /* 0x000000000000781c */ /* 0x000fca0003f2f008 */
[----:B------:R-:W-:Y:S01]  /*4b00*/  @UP0 UIMAD UR4, UR46, UR4, UR40 ;  /* 0x000000042e0402a4 */ /* 0x000fe2000f8e0228 */
[----:B---3--:R-:W-:-:S04]  /*4b10*/  FMUL.FTZ R248, R248, R127 ;  /* 0x0000007ff8f87220 */ /* 0x008fc80000410000 */
[----:B----4-:R-:W-:-:S04]  /*4b20*/  FFMA.FTZ R248, R249, R123, R248 ;  /* 0x0000007bf9f87223 */ /* 0x010fc800000100f8 */
[----:B--2---:R-:W-:-:S04]  /*4b30*/  FFMA.FTZ R248, R251, R131, R248 ;  /* 0x00000083fbf87223 */ /* 0x004fc800000100f8 */
        /* <DEDUP_REMOVED lines=28> */
[----:B------:R-:W-:-:S03]  /*4d00*/  MOV R249, UR4 ;  /* 0x0000000400f97c02 */ /* 0x000fc60008000f00 */
[----:B------:R-:W-:Y:S01]  /*4d10*/  FFMA.FTZ R248, R7, R247, R248 ;  /* 0x000000f707f87223 */ /* 0x000fe200000100f8 */
[----:B------:R-:W-:Y:S01]  /*4d20*/  @UP0 UMOV UR4, 0x4 ;  /* 0x0000000400040882 */ /* 0x000fe20000000000 */
[----:B------:R-:W-:Y:S02]  /*4d30*/  @P1 IMAD R249, R249, c[0x0][0x220], R2 ;  /* 0x00008800f9f91a24 */ /* 0x000fe400078e0202 */
[----:B------:R-:W-:Y:S02]  /*4d40*/  FADD.FTZ R250, R248, R250 ;  /* 0x000000faf8fa7221 */ /* 0x000fe40000010000 */
[----:B------:R-:W-:Y:S01]  /*4d50*/  IMAD.U32 R248, RZ, RZ, UR4 ;  /* 0x00000004fff87e24 */ /* 0x000fe2000f8e00ff */
[----:B------:R-:W-:-:S03]  /*4d60*/  ULDC.64 UR4, c[0x0][0x228] ;  /* 0x00008a0000047ab9 */ /* 0x000fc60000000a00 */
[----:B------:R-:W-:-:S06]  /*4d70*/  @P1 IMAD.WIDE R248, R249, R248, c[0x0][0x218] ;  /* 0x00008600f9f81625 */ /* 0x000fcc00078e02f8 */
[----:B------:R0:W2:Y:S01]  /*4d80*/  @P1 LDG.E R249, [R248.64] ;  /* 0x00000024f8f91981 */ /* 0x0000a2000c1e1900 */
[----:B------:R-:W-:-:S04]  /*4d90*/  UISETP.NE.U32.AND UP0, UPT, URZ, UR4, UPT ;  /* 0x000000043f00728c */ /* 0x000fc8000bf05070 */
[----:B------:R-:W-:-:S03]  /*4da0*/  UISETP.NE.AND.EX UP0, UPT, URZ, UR5, UPT, UP0 ;  /* 0x000000053f00728c */ /* 0x000fc6000bf05300 */
[----:B------:R-:W-:-:S03]  /*4db0*/  ULDC.64 UR4, c[0x0][0x228] ;  /* 0x00008a0000047ab9 */ /* 0x000fc60000000a00 */
[----:B------:R-:W-:-:S05]  /*4dc0*/  PLOP3.LUT P2, PT, PT, PT, UP0, 0x80, 0x0 ;  /* 0x000000000000781c */ /* 0x000fca0003f4f008 */
[----:B------:R-:W-:Y:S02]  /*4dd0*/  @UP0 UMOV UR7, 0x4 ;  /* 0x0000000400070882 */ /* 0x000fe40000000000 */
[----:B------:R-:W-:Y:S01]  /*4de0*/  @UP0 UIMAD.WIDE UR4, UR46, UR7, UR4 ;  /* 0x000000072e0402a5 */ /* 0x000fe2000f8e0204 */
[----:B0-----:R-:W-:-:S05]  /*4df0*/  FMUL.FTZ R248, R250, c[0x0][0x1f0] ;  /* 0x00007c00faf87a20 */ /* 0x001fca0000410000 */
[----:B------:R-:W-:Y:S01]  /*4e00*/  IMAD.U32 R250, RZ, RZ, UR4 ;  /* 0x00000004fffa7e24 */ /* 0x000fe2000f8e00ff */
[----:B------:R-:W-:-:S05]  /*4e10*/  MOV R251, UR5 ;  /* 0x0000000500fb7c02 */ /* 0x000fca0008000f00 */
[----:B------:R-:W3:Y:S01]  /*4e20*/  @P2 LDG.E R250, [R250.64] ;  /* 0x00000024fafa2981 */ /* 0x000ee2000c1e1900 */
[----:B--2---:R-:W-:Y:S01]  /*4e30*/  @P1 FADD.FTZ R248, R248, R249 ;  /* 0x000000f9f8f81221 */ /* 0x004fe20000010000 */
[----:B------:R-:W-:-:S04]  /*4e40*/  MOV R249, c[0x0][0x1e8] ;  /* 0x00007a0000f97a02 */ /* 0x000fc80000000f00 */
[----:B------:R-:W-:-:S04]  /*4e50*/  IADD3 R249, R249, c[0x0][0x210], RZ ;  /* 0x00008400f9f97a10 */ /* 0x000fc80007ffe0ff */
[----:B------:R-:W-:-:S04]  /*4e60*/  @P2 ISETP.GE.AND P1, PT, R2, R249, PT ;  /* 0x000000f90200220c */ /* 0x000fc80003f26270 */
[----:B------:R-:W-:-:S04]  /*4e70*/  @P2 SEL R249, RZ, UR39, P1 ;  /* 0x00000027fff92c07 */ /* 0x000fc80008800000 */
[----:B------:R-:W-:-:S06]  /*4e80*/  @P2 IADD3 R249, R249, -UR40, R2 ;  /* 0x80000028f9f92c10 */ /* 0x000fcc000fffe002 */
[----:B------:R-:W3:Y:S02]  /*4e90*/  @P2 I2F R249, R249 ;  /* 0x000000f900f92306 */ /* 0x000ee40000201400 */
[----:B---3--:R-:W-:Y:S01]  /*4ea0*/  @P2 FFMA.FTZ R248, R249, R250, R248 ;  /* 0x000000faf9f82223 */ /* 0x008fe200000100f8 */
[----:B------:R-:W-:-:S05]  /*4eb0*/  IADD3 R249, R2, -UR43, RZ ;  /* 0x8000002b02f97c10 */ /* 0x000fca000fffe0ff */
[----:B------:R1:W-:Y:S01]  /*4ec0*/  STS [R249.X4+0x240], R248 ;  /* 0x000240f8f9007388 */ /* 0x0003e20000004800 */
[----:B------:R-:W-:-:S03]  /*4ed0*/  @!P0 FMNMX.FTZ R252, R252, R248, !PT ;  /* 0x000000f8fcfc8209 */ /* 0x000fc60007810000 */
.L_x_3061:
[----:B------:R-:W-:Y:S05]  /*4ee0*/  BSYNC B1 ;  /* 0x0000000000017941 */ /* 0x000fea0003800000 */
.L_x_3060:
[----:B------:R-:W-:-:S04]  /*4ef0*/  IADD3 R2, R2, 0x100, RZ ;  /* 0x0000010002027810 */ /* 0x000fc80007ffe0ff */
[----:B------:R-:W-:-:S13]  /*4f00*/  ISETP.GE.AND P0, PT, R2, UR6, PT ;  /* 0x0000000602007c0c */ /* 0x000fda000bf06270 */
[----:B------:R-:W-:Y:S01]  /*4f10*/  @P0 CALL.REL.NOINC `(.L_x_2995) ;  /* 0x0000001000000944 */ /* 0x000fe20003c00000 */
[----:B------:R-:W-:Y:S05]  /*4f20*/  BRA `(.L_x_3062) ;  /* 0xffffd26000007947 */ /* 0x000fea000383ffff */
.L_x_2995:
[----:B------:R-:W-:Y:S05]  /*4f30*/  BSYNC B0 ;  /* 0x0000000000007941 */ /* 0x000fea0003800000 */
.L_x_2994:
[----:B-----5:R-:W3:Y:S01]  /*4f40*/  SHFL.BFLY PT, R3, R252, 0x10, 0x1f ;  /* 0x0e001f00fc037f89 */ /* 0x020ee200000e0000 */
[----:B------:R-:W-:Y:S03]  /*4f50*/  BSSY B0, `(.L_x_3063) ;  /* 0x000003e000007945 */ /* 0x000fe60003800000 */
[----:B0---4-:R-:W0:Y:S01]  /*4f60*/  S2R R11, SR_TID.X ;  /* 0x00000000000b7919 */ /* 0x011e220000002100 */
        /* <DEDUP_REMOVED lines=34> */
.L_x_3068:
        /* <DEDUP_REMOVED lines=16> */
.L_x_3066:
[----:B------:R-:W0:Y:S02]  /*5290*/  LDS R2, [R8] ;  /* 0x0000000008027984 */ /* 0x000e240000000800 */
[----:B0--3--:R-:W-:-:S04]  /*52a0*/  FADD.FTZ R2, -R9, R2 ;  /* 0x0000000209027221 */ /* 0x009fc80000010100 */
[----:B------:R-:W-:-:S04]  /*52b0*/  FMUL.FTZ R2, R2, 1.4426950216293334961 ;  /* 0x3fb8aa3b02027820 */ /* 0x000fc80000410000 */
[----:B------:R0:W3:Y:S03]  /*52c0*/  MUFU.EX2 R7, R2 ;  /* 0x0000000200077308 */ /* 0x0000e60000000800 */
.L_x_3067:
[----:B------:R-:W-:Y:S05]  /*52d0*/  BSYNC B1 ;  /* 0x0000000000017941 */ /* 0x000fea0003800000 */
.L_x_3065:
[----:B---3--:R3:W-:Y:S01]  /*52e0*/  STS [R8], R7 ;  /* 0x0000000708007388 */ /* 0x0087e20000000800 */
[----:B------:R-:W-:Y:S01]  /*52f0*/  IADD3 R5, R5, 0x100, RZ ;  /* 0x0000010005057810 */ /* 0x000fe20007ffe0ff */
[----:B------:R-:W-:-:S03]  /*5300*/  FADD.FTZ R0, R7, R0 ;  /* 0x0000000007007221 */ /* 0x000fc60000010000 */
[----:B------:R-:W-:-:S13]  /*5310*/  ISETP.GT.AND P2, PT, R5, UR40, PT ;  /* 0x0000002805007c0c */ /* 0x000fda000bf44270 */
[----:B---3--:R-:W-:Y:S05]  /*5320*/  @!P2 BRA `(.L_x_3068) ;  /* 0xfffffe600000a947 */ /* 0x008fea000383ffff */
.L_x_3064:
[----:B0-----:R-:W-:Y:S05]  /*5330*/  BSYNC B0 ;  /* 0x0000000000007941 */ /* 0x001fea0003800000 */
.L_x_3063:
        /* <DEDUP_REMOVED lines=43> */
.L_x_3071:
        /* <DEDUP_REMOVED lines=14> */
.L_x_3070:
[----:B------:R-:W-:Y:S05]  /*56d0*/  BSYNC B0 ;  /* 0x0000000000007941 */ /* 0x000fea0003800000 */
.L_x_3069:
        /* <DEDUP_REMOVED lines=38> */
[----:B------:R-:W-:Y:S01]  /*5940*/  IMAD.MOV.U32 R64, RZ, RZ, R2 ;  /* 0x000000ffff407224 */ /* 0x000fe200078e0002 */
        /* <DEDUP_REMOVED lines=8> */
[----:B------:R-:W-:Y:S01]  /*59d0*/  IMAD R8, R2, 0x60, RZ ;  /* 0x0000006002087824 */ /* 0x000fe200078e02ff */
[----:B------:R-:W-:Y:S01]  /*59e0*/  MOV R14, R12 ;  /* 0x0000000c000e7202 */ /* 0x000fe20000000f00 */
[----:B------:R-:W-:Y:S01]  /*59f0*/  IMAD.MOV.U32 R64, RZ, RZ, R2 ;  /* 0x000000ffff407224 */ /* 0x000fe200078e0002 */
[----:B------:R-:W-:Y:S02]  /*5a00*/  LEA R15, R3, 0x240, 0x2 ;  /* 0x00000240030f7811 */ /* 0x000fe400078e10ff */
[----:B------:R-:W-:-:S04]  /*5a10*/  IADD3 R13, P3, R52, R8, RZ ;  /* 0x00000008340d7210 */ /* 0x000fc80007f7e0ff */
[----:B------:R-:W-:Y:S02]  /*5a20*/  LEA.HI.X.SX32 R8, R8, R53, 0x1, P3 ;  /* 0x0000003508087211 */ /* 0x000fe400018f0eff */
[----:B------:R-:W-:-:S04]  /*5a30*/  LEA R21, P3, R13, c[0x0][0x1a0], 0x2 ;  /* 0x000068000d157a11 */ /* 0x000fc800078610ff */
[----:B------:R-:W-:Y:S01]  /*5a40*/  LEA.HI.X R13, R13, c[0x0][0x1a4], R8, 0x2, P3 ;  /* 0x000069000d0d7a11 */ /* 0x000fe200018f1408 */
[----:B------:R-:W-:Y:S02]  /*5a50*/  HFMA2.MMA R8, -RZ, RZ, 0, 0 ;  /* 0x00000000ff087435 */ /* 0x000fe400000001ff */
.L_x_3078:
[----:B------:R-:W-:Y:S01]  /*5a60*/  IMAD.MOV.U32 R12, RZ, RZ, R21 ;  /* 0x000000ffff0c7224 */ /* 0x000fe200078e0015 */
[----:B------:R0:W3:Y:S04]  /*5a70*/  LDS R20, [R15] ;  /* 0x000000000f147984 */ /* 0x0000e80000000800 */
[----:B-1----:R1:W3:Y:S01]  /*5a80*/  LDG.E.128 R16, [R12.64] ;  /* 0x000000240c107981 */ /* 0x0022e2000c1e1d00 */
[----:B------:R-:W-:Y:S02]  /*5a90*/  IADD3 R14, R14, -0x1, RZ ;  /* 0xffffffff0e0e7810 */ /* 0x000fe40007ffe0ff */
[----:B------:R-:W-:Y:S02]  /*5aa0*/  IADD3 R21, P4, R21, 0xc00, RZ ;  /* 0x00000c0015157810 */ /* 0x000fe40007f9e0ff */
[----:B------:R-:W-:-:S02]  /*5ab0*/  ISETP.NE.AND P3, PT, R14, RZ, PT ;  /* 0x000000ff0e00720c */ /* 0x000fc40003f65270 */
[----:B------:R-:W-:Y:S02]  /*5ac0*/  IADD3 R64, R64, 0x8, RZ ;  /* 0x0000000840407810 */ /* 0x000fe40007ffe0ff */
[----:B0-----:R-:W-:Y:S02]  /*5ad0*/  IADD3 R15, R15, 0x20, RZ ;  /* 0x000000200f0f7810 */ /* 0x001fe40007ffe0ff */
[----:B-1----:R-:W-:Y:S01]  /*5ae0*/  IADD3.X R13, RZ, R13, RZ, P4, !PT ;  /* 0x0000000dff0d7210 */ /* 0x002fe200027fe4ff */
[-C--:B---3--:R-:W-:Y:S02]  /*5af0*/  FFMA.FTZ R8, R16, R20.reuse, R8 ;  /* 0x0000001410087223 */ /* 0x088fe40000010008 */
[-C--:B------:R-:W-:Y:S02]  /*5b00*/  FFMA.FTZ R9, R17, R20.reuse, R9 ;  /* 0x0000001411097223 */ /* 0x080fe40000010009 */
[-C--:B------:R-:W-:Y:S02]  /*5b10*/  FFMA.FTZ R10, R18, R20.reuse, R10 ;  /* 0x00000014120a7223 */ /* 0x080fe4000001000a */
[----:B------:R-:W-:Y:S01]  /*5b20*/  FFMA.FTZ R11, R19, R20, R11 ;  /* 0x00000014130b7223 */ /* 0x000fe2000001000b */
[----:B------:R-:W-:Y:S05]  /*5b30*/  @P3 BRA `(.L_x_3078) ;  /* 0xffffff2000003947 */ /* 0x000fea000383ffff */
.L_x_3077:
[----:B------:R-:W-:Y:S05]  /*5b40*/  BSYNC B2 ;  /* 0x0000000000027941 */ /* 0x000fea0003800000 */
.L_x_3076:
[----:B------:R-:W-:Y:S05]  /*5b50*/  @!P0 BRA `(.L_x_3075) ;  /* 0x00000cf000008947 */ /* 0x000fea0003800000 */
[----:B-1----:R-:W-:Y:S01]  /*5b60*/  IMAD.IADD R17, R55, 0x1, -R64 ;  /* 0x0000000137117824 */ /* 0x002fe200078e0a40 */
[C---:B------:R-:W-:Y:S01]  /*5b70*/  LEA R13, R64.reuse, 0x40, 0x2 ;  /* 0x00000040400d7811 */ /* 0x040fe200078e10ff */
[----:B------:R-:W-:Y:S01]  /*5b80*/  IMAD R12, R64, 0x60, RZ ;  /* 0x00000060400c7824 */ /* 0x000fe200078e02ff */
[----:B------:R-:W-:Y:S01]  /*5b90*/  MOV R16, UR43 ;  /* 0x0000002b00107c02 */ /* 0x000fe20008000f00 */
[----:B------:R-:W-:Y:S01]  /*5ba0*/  BSSY B2, `(.L_x_3079) ;  /* 0x0000074000027945 */ /* 0x000fe20003800000 */
[----:B------:R-:W-:-:S02]  /*5bb0*/  ISETP.GT.AND P3, PT, R17, 0x60, PT ;  /* 0x000000601100780c */ /* 0x000fc40003f64270 */
[----:B------:R-:W-:Y:S01]  /*5bc0*/  IADD3 R14, P0, R52, R12, RZ ;  /* 0x0000000c340e7210 */ /* 0x000fe20007f1e0ff */
[----:B------:R-:W-:-:S03]  /*5bd0*/  IMAD R13, R16, -0x4, R13 ;  /* 0xfffffffc100d7824 */ /* 0x000fc600078e020d */
[----:B------:R-:W-:Y:S02]  /*5be0*/  LEA.HI.X.SX32 R15, R12, R53, 0x1, P0 ;  /* 0x000000350c0f7211 */ /* 0x000fe400000f0eff */
[C---:B------:R-:W-:Y:S02]  /*5bf0*/  LEA R66, P0, R14.reuse, c[0x0][0x1a0], 0x2 ;  /* 0x000068000e427a11 */ /* 0x040fe400078010ff */
[----:B------:R-:W-:Y:S02]  /*5c00*/  IADD3 R54, R13, 0x240, RZ ;  /* 0x000002400d367810 */ /* 0x000fe40007ffe0ff */
[----:B------:R-:W-:Y:S02]  /*5c10*/  LEA.HI.X R67, R14, c[0x0][0x1a4], R15, 0x2, P0 ;  /* 0x000069000e437a11 */ /* 0x000fe400000f140f */
[----:B------:R-:W-:Y:S01]  /*5c20*/  PLOP3.LUT P0, PT, PT, PT, PT, 0x80, 0x0 ;  /* 0x000000000000781c */ /* 0x000fe20003f0f070 */
[----:B------:R-:W-:Y:S07]  /*5c30*/  @!P3 BRA `(.L_x_3080) ;  /* 0x000006a00000b947 */ /* 0x000fee0003800000 */
[----:B------:R-:W-:Y:S02]  /*5c40*/  PLOP3.LUT P0, PT, PT, PT, PT, 0x8, 0x0 ;  /* 0x000000000000781c */ /* 0x000fe40003f0e170 */
[----:B------:R-:W-:-:S03]  /*5c50*/  IADD3 R93, R55, -0x60, RZ ;  /* 0xffffffa0375d7810 */ /* 0x000fc60007ffe0ff */
.L_x_3081:
[----:B------:R0:W3:Y:S04]  /*5c60*/  LDG.E.128 R68, [R66.64] ;  /* 0x0000002442447981 */ /* 0x0000e8000c1e1d00 */
[----:B------:R0:W4:Y:S04]  /*5c70*/  LDG.E.128 R72, [R66.64+0xc00] ;  /* 0x000c002442487981 */ /* 0x000128000c1e1d00 */
[----:B--2---:R0:W2:Y:S04]  /*5c80*/  LDG.E.128 R80, [R66.64+0x1800] ;  /* 0x0018002442507981 */ /* 0x0040a8000c1e1d00 */
[----:B------:R0:W2:Y:S04]  /*5c90*/  LDG.E.128 R84, [R66.64+0x2400] ;  /* 0x0024002442547981 */ /* 0x0000a8000c1e1d00 */
        /* <DEDUP_REMOVED lines=11> */
[----:B------:R0:W2:Y:S01]  /*5d50*/  LDG.E.128 R12, [R66.64+0xb400] ;  /* 0x00b40024420c7981 */ /* 0x0000a2000c1e1d00 */
[----:B------:R-:W-:-:S02]  /*5d60*/  IADD3 R91, P3, R66, 0xc000, RZ ;  /* 0x0000c000425b7810 */ /* 0x000fc40007f7e0ff */
[----:B------:R-:W-:Y:S01]  /*5d70*/  IADD3 R64, R64, 0x80, RZ ;  /* 0x0000008040407810 */ /* 0x000fe20007ffe0ff */
[----:B------:R-:W3:Y:S02]  /*5d80*/  LDS R65, [R54+-0x40] ;  /* 0xffffc00036417984 */ /* 0x000ee40000000800 */
[----:B------:R-:W-:Y:S01]  /*5d90*/  IMAD.X R92, RZ, RZ, R67, P3 ;  /* 0x000000ffff5c7224 */ /* 0x000fe200018e0643 */
[----:B------:R-:W-:Y:S01]  /*5da0*/  ISETP.GE.AND P3, PT, R64, R93, PT ;  /* 0x0000005d4000720c */ /* 0x000fe20003f66270 */
[----:B------:R-:W4:Y:S04]  /*5db0*/  LDS R76, [R54+-0x20] ;  /* 0xffffe000364c7984 */ /* 0x000f280000000800 */
[----:B------:R-:W2:Y:S04]  /*5dc0*/  LDS R77, [R54] ;  /* 0x00000000364d7984 */ /* 0x000ea80000000800 */
[----:B------:R-:W1:Y:S04]  /*5dd0*/  LDS R78, [R54+0x20] ;  /* 0x00002000364e7984 */ /* 0x000e680000000800 */
[----:B------:R-:W1:Y:S04]  /*5de0*/  LDS R79, [R54+0x40] ;  /* 0x00004000364f7984 */ /* 0x000e680000000800 */
[----:B------:R-:W1:Y:S04]  /*5df0*/  LDS R88, [R54+0x60] ;  /* 0x0000600036587984 */ /* 0x000e680000000800 */
[----:B------:R-:W1:Y:S04]  /*5e00*/  LDS R89, [R54+0x80] ;  /* 0x0000800036597984 */ /* 0x000e680000000800 */
[----:B------:R-:W1:Y:S04]  /*5e10*/  LDS R90, [R54+0xa0] ;  /* 0x0000a000365a7984 */ /* 0x000e680000000800 */
[----:B0-----:R-:W0:Y:S04]  /*5e20*/  LDS R66, [R54+0xc0] ;  /* 0x0000c00036427984 */ /* 0x001e280000000800 */
[----:B------:R-:W-:Y:S01]  /*5e30*/  LDS R67, [R54+0x120] ;  /* 0x0001200036437984 */ /* 0x000fe20000000800 */
[----:B---3--:R-:W-:-:S03]  /*5e40*/  FFMA.FTZ R70, R70, R65, R10 ;  /* 0x0000004146467223 */ /* 0x008fc6000001000a */
[----:B------:R-:W3:Y:S01]  /*5e50*/  LDS R10, [R54+0xe0] ;  /* 0x0000e000360a7984 */ /* 0x000ee20000000800 */
[-C--:B------:R-:W-:Y:S02]  /*5e60*/  FFMA.FTZ R68, R68, R65.reuse, R8 ;  /* 0x0000004144447223 */ /* 0x080fe40000010008 */
[-C--:B------:R-:W-:Y:S02]  /*5e70*/  FFMA.FTZ R69, R69, R65.reuse, R9 ;  /* 0x0000004145457223 */ /* 0x080fe40000010009 */
[----:B------:R-:W-:Y:S02]  /*5e80*/  FFMA.FTZ R71, R71, R65, R11 ;  /* 0x0000004147477223 */ /* 0x000fe4000001000b */
[----:B------:R-:W0:Y:S01]  /*5e90*/  LDS R65, [R54+0x100] ;  /* 0x0001000036417984 */ /* 0x000e220000000800 */
[-C--:B----4-:R-:W-:Y:S02]  /*5ea0*/  FFMA.FTZ R68, R72, R76.reuse, R68 ;  /* 0x0000004c48447223 */ /* 0x090fe40000010044 */
[-C--:B------:R-:W-:Y:S01]  /*5eb0*/  FFMA.FTZ R69, R73, R76.reuse, R69 ;  /* 0x0000004c49457223 */ /* 0x080fe20000010045 */
[----:B------:R-:W4:Y:S01]  /*5ec0*/  LDS R72, [R54+0x140] ;  /* 0x0001400036487984 */ /* 0x000f220000000800 */
[----:B------:R-:W-:-:S02]  /*5ed0*/  FFMA.FTZ R70, R74, R76, R70 ;  /* 0x0000004c4a467223 */ /* 0x000fc40000010046 */
[-C--:B--2---:R-:W-:Y:S02]  /*5ee0*/  FFMA.FTZ R68, R80, R77.reuse, R68 ;  /* 0x0000004d50447223 */ /* 0x084fe40000010044 */
[----:B------:R-:W-:Y:S02]  /*5ef0*/  FFMA.FTZ R71, R75, R76, R71 ;  /* 0x0000004c4b477223 */ /* 0x000fe40000010047 */
[-C--:B------:R-:W-:Y:S02]  /*5f00*/  FFMA.FTZ R69, R81, R77.reuse, R69 ;  /* 0x0000004d51457223 */ /* 0x080fe40000010045 */
[-C--:B------:R-:W-:Y:S02]  /*5f10*/  FFMA.FTZ R70, R82, R77.reuse, R70 ;  /* 0x0000004d52467223 */ /* 0x080fe40000010046 */
[----:B------:R-:W-:Y:S02]  /*5f20*/  FFMA.FTZ R71, R83, R77, R71 ;  /* 0x0000004d53477223 */ /* 0x000fe40000010047 */
[----:B-1----:R-:W-:-:S02]  /*5f30*/  FFMA.FTZ R9, R84, R78, R68 ;  /* 0x0000004e54097223 */ /* 0x002fc40000010044 */
[----:B------:R-:W1:Y:S01]  /*5f40*/  LDS R68, [R54+0x160] ;  /* 0x0001600036447984 */ /* 0x000e620000000800 */
[-C--:B------:R-:W-:Y:S02]  /*5f50*/  FFMA.FTZ R8, R85, R78.reuse, R69 ;  /* 0x0000004e55087223 */ /* 0x080fe40000010045 */
[-C--:B------:R-:W-:Y:S02]  /*5f60*/  FFMA.FTZ R11, R86, R78.reuse, R70 ;  /* 0x0000004e560b7223 */ /* 0x080fe40000010046 */
[----:B------:R-:W-:Y:S02]  /*5f70*/  FFMA.FTZ R78, R87, R78, R71 ;  /* 0x0000004e574e7223 */ /* 0x000fe40000010047 */
[-C--:B------:R-:W-:Y:S02]  /*5f80*/  FFMA.FTZ R9, R60, R79.reuse, R9 ;  /* 0x0000004f3c097223 */ /* 0x080fe40000010009 */
[----:B------:R-:W2:Y:S01]  /*5f90*/  LDS R60, [R54+0x180] ;  /* 0x00018000363c7984 */ /* 0x000ea20000000800 */
[----:B------:R-:W-:-:S02]  /*5fa0*/  FFMA.FTZ R8, R61, R79, R8 ;  /* 0x0000004f3d087223 */ /* 0x000fc40000010008 */
[-C--:B------:R-:W-:Y:S02]  /*5fb0*/  FFMA.FTZ R11, R62, R79.reuse, R11 ;  /* 0x0000004f3e0b7223 */ /* 0x080fe4000001000b */
[----:B------:R-:W-:Y:S02]  /*5fc0*/  FFMA.FTZ R78, R63, R79, R78 ;  /* 0x0000004f3f4e7223 */ /* 0x000fe4000001004e */
[-C--:B------:R-:W-:Y:S02]  /*5fd0*/  FFMA.FTZ R9, R56, R88.reuse, R9 ;  /* 0x0000005838097223 */ /* 0x080fe40000010009 */
[----:B------:R0:W1:Y:S01]  /*5fe0*/  LDS R56, [R54+0x1a0] ;  /* 0x0001a00036387984 */ /* 0x0000620000000800 */
[-C--:B------:R-:W-:Y:S02]  /*5ff0*/  FFMA.FTZ R8, R57, R88.reuse, R8 ;  /* 0x0000005839087223 */ /* 0x080fe40000010008 */
[-C--:B------:R-:W-:Y:S02]  /*6000*/  FFMA.FTZ R11, R58, R88.reuse, R11 ;  /* 0x000000583a0b7223 */ /* 0x080fe4000001000b */
[----:B------:R-:W-:-:S02]  /*6010*/  FFMA.FTZ R78, R59, R88, R78 ;  /* 0x000000583b4e7223 */ /* 0x000fc4000001004e */
[-C--:B------:R-:W-:Y:S01]  /*6020*/  FFMA.FTZ R9, R48, R89.reuse, R9 ;  /* 0x0000005930097223 */ /* 0x080fe20000010009 */
[----:B0-----:R-:W-:Y:S01]  /*6030*/  IADD3 R54, R54, 0x200, RZ ;  /* 0x0000020036367810 */ /* 0x001fe20007ffe0ff */
[-C--:B------:R-:W-:Y:S02]  /*6040*/  FFMA.FTZ R8, R49, R89.reuse, R8 ;  /* 0x0000005931087223 */ /* 0x080fe40000010008 */
[-C--:B------:R-:W-:Y:S02]  /*6050*/  FFMA.FTZ R11, R50, R89.reuse, R11 ;  /* 0x00000059320b7223 */ /* 0x080fe4000001000b */
[----:B------:R-:W-:Y:S02]  /*6060*/  FFMA.FTZ R78, R51, R89, R78 ;  /* 0x00000059334e7223 */ /* 0x000fe4000001004e */
[-C--:B------:R-:W-:Y:S02]  /*6070*/  FFMA.FTZ R9, R44, R90.reuse, R9 ;  /* 0x0000005a2c097223 */ /* 0x080fe40000010009 */
[----:B------:R-:W-:-:S02]  /*6080*/  FFMA.FTZ R8, R45, R90, R8 ;  /* 0x0000005a2d087223 */ /* 0x000fc40000010008 */
[-C--:B------:R-:W-:Y:S02]  /*6090*/  FFMA.FTZ R11, R46, R90.reuse, R11 ;  /* 0x0000005a2e0b7223 */ /* 0x080fe4000001000b */
[----:B------:R-:W-:Y:S02]  /*60a0*/  FFMA.FTZ R78, R47, R90, R78 ;  /* 0x0000005a2f4e7223 */ /* 0x000fe4000001004e */
[-C--:B------:R-:W-:Y:S02]  /*60b0*/  FFMA.FTZ R9, R40, R66.reuse, R9 ;  /* 0x0000004228097223 */ /* 0x080fe40000010009 */
[-C--:B------:R-:W-:Y:S02]  /*60c0*/  FFMA.FTZ R8, R41, R66.reuse, R8 ;  /* 0x0000004229087223 */ /* 0x080fe40000010008 */
[-C--:B------:R-:W-:Y:S02]  /*60d0*/  FFMA.FTZ R11, R42, R66.reuse, R11 ;  /* 0x000000422a0b7223 */ /* 0x080fe4000001000b */
[----:B------:R-:W-:Y:S01]  /*60e0*/  FFMA.FTZ R78, R43, R66, R78 ;  /* 0x000000422b4e7223 */ /* 0x000fe2000001004e */
[----:B------:R-:W-:Y:S01]  /*60f0*/  MOV R66, R91 ;  /* 0x0000005b00427202 */ /* 0x000fe20000000f00 */
[----:B---3--:R-:W-:-:S02]  /*6100*/  FFMA.FTZ R9, R36, R10, R9 ;  /* 0x0000000a24097223 */ /* 0x008fc40000010009 */
[-C--:B------:R-:W-:Y:S02]  /*6110*/  FFMA.FTZ R8, R37, R10.reuse, R8 ;  /* 0x0000000a25087223 */ /* 0x080fe40000010008 */
[-C--:B------:R-:W-:Y:S02]  /*6120*/  FFMA.FTZ R11, R38, R10.reuse, R11 ;  /* 0x0000000a260b7223 */ /* 0x080fe4000001000b */
[----:B------:R-:W-:Y:S02]  /*6130*/  FFMA.FTZ R78, R39, R10, R78 ;  /* 0x0000000a274e7223 */ /* 0x000fe4000001004e */
[-C--:B------:R-:W-:Y:S02]  /*6140*/  FFMA.FTZ R9, R32, R65.reuse, R9 ;  /* 0x0000004120097223 */ /* 0x080fe40000010009 */
[-C--:B------:R-:W-:Y:S02]  /*6150*/  FFMA.FTZ R8, R33, R65.reuse, R8 ;  /* 0x0000004121087223 */ /* 0x080fe40000010008 */
[----:B------:R-:W-:-:S02]  /*6160*/  FFMA.FTZ R11, R34, R65, R11 ;  /* 0x00000041220b7223 */ /* 0x000fc4000001000b */
[----:B------:R-:W-:Y:S02]  /*6170*/  FFMA.FTZ R78, R35, R65, R78 ;  /* 0x00000041234e7223 */ /* 0x000fe4000001004e */
[-C--:B------:R-:W-:Y:S02]  /*6180*/  FFMA.FTZ R9, R28, R67.reuse, R9 ;  /* 0x000000431c097223 */ /* 0x080fe40000010009 */
[-C--:B------:R-:W-:Y:S02]  /*6190*/  FFMA.FTZ R8, R29, R67.reuse, R8 ;  /* 0x000000431d087223 */ /* 0x080fe40000010008 */
[-C--:B------:R-:W-:Y:S02]  /*61a0*/  FFMA.FTZ R11, R30, R67.reuse, R11 ;  /* 0x000000431e0b7223 */ /* 0x080fe4000001000b */
[----:B------:R-:W-:Y:S02]  /*61b0*/  FFMA.FTZ R78, R31, R67, R78 ;  /* 0x000000431f4e7223 */ /* 0x000fe4000001004e */
[----:B----4-:R-:W-:-:S02]  /*61c0*/  FFMA.FTZ R9, R24, R72, R9 ;  /* 0x0000004818097223 */ /* 0x010fc40000010009 */
[-C--:B------:R-:W-:Y:S02]  /*61d0*/  FFMA.FTZ R8, R25, R72.reuse, R8 ;  /* 0x0000004819087223 */ /* 0x080fe40000010008 */
[-C--:B------:R-:W-:Y:S02]  /*61e0*/  FFMA.FTZ R11, R26, R72.reuse, R11 ;  /* 0x000000481a0b7223 */ /* 0x080fe4000001000b */
[----:B------:R-:W-:Y:S02]  /*61f0*/  FFMA.FTZ R78, R27, R72, R78 ;  /* 0x000000481b4e7223 */ /* 0x000fe4000001004e */
[-C--:B-1----:R-:W-:Y:S02]  /*6200*/  FFMA.FTZ R9, R20, R68.reuse, R9 ;  /* 0x0000004414097223 */ /* 0x082fe40000010009 */
[-C--:B------:R-:W-:Y:S02]  /*6210*/  FFMA.FTZ R8, R21, R68.reuse, R8 ;  /* 0x0000004415087223 */ /* 0x080fe40000010008 */
[----:B------:R-:W-:-:S02]  /*6220*/  FFMA.FTZ R11, R22, R68, R11 ;  /* 0x00000044160b7223 */ /* 0x000fc4000001000b */
[----:B------:R-:W-:Y:S02]  /*6230*/  FFMA.FTZ R78, R23, R68, R78 ;  /* 0x00000044174e7223 */ /* 0x000fe4000001004e */
[-C--:B--2---:R-:W-:Y:S02]  /*6240*/  FFMA.FTZ R9, R16, R60.reuse, R9 ;  /* 0x0000003c10097223 */ /* 0x084fe40000010009 */
[-C--:B------:R-:W-:Y:S02]  /*6250*/  FFMA.FTZ R10, R17, R60.reuse, R8 ;  /* 0x0000003c110a7223 */ /* 0x080fe40000010008 */
[-C--:B------:R-:W-:Y:S02]  /*6260*/  FFMA.FTZ R11, R18, R60.reuse, R11 ;  /* 0x0000003c120b7223 */ /* 0x080fe4000001000b */
[----:B------:R-:W-:Y:S02]  /*6270*/  FFMA.FTZ R78, R19, R60, R78 ;  /* 0x0000003c134e7223 */ /* 0x000fe4000001004e */
[----:B------:R-:W-:-:S02]  /*6280*/  FFMA.FTZ R8, R12, R56, R9 ;  /* 0x000000380c087223 */ /* 0x000fc40000010009 */
[-C--:B------:R-:W-:Y:S02]  /*6290*/  FFMA.FTZ R9, R13, R56.reuse, R10 ;  /* 0x000000380d097223 */ /* 0x080fe4000001000a */
[-C--:B------:R-:W-:Y:S02]  /*62a0*/  FFMA.FTZ R10, R14, R56.reuse, R11 ;  /* 0x000000380e0a7223 */ /* 0x080fe4000001000b */
[----:B------:R-:W-:Y:S02]  /*62b0*/  FFMA.FTZ R11, R15, R56, R78 ;  /* 0x000000380f0b7223 */ /* 0x000fe4000001004e */
[----:B------:R-:W-:Y:S01]  /*62c0*/  IMAD.MOV.U32 R67, RZ, RZ, R92 ;  /* 0x000000ffff437224 */ /* 0x000fe200078e005c */
[----:B------:R-:W-:Y:S05]  /*62d0*/  @!P3 BRA `(.L_x_3081) ;  /* 0xfffff9800000b947 */ /* 0x000fea000383ffff */
.L_x_3080:
[----:B------:R-:W-:Y:S05]  /*62e0*/  BSYNC B2 ;  /* 0x0000000000027941 */ /* 0x000fea0003800000 */
.L_x_3079:
[----:B------:R-:W-:Y:S01]  /*62f0*/  IADD3 R12, R55, -R64, RZ ;  /* 0x80000040370c7210 */ /* 0x000fe20007ffe0ff */
[----:B------:R-:W-:Y:S03]  /*6300*/  BSSY B2, `(.L_x_3082) ;  /* 0x000003a000027945 */ /* 0x000fe60003800000 */
[----:B------:R-:W-:-:S13]  /*6310*/  ISETP.GT.AND P3, PT, R12, 0x20, PT ;  /* 0x000000200c00780c */ /* 0x000fda0003f64270 */
[----:B------:R-:W-:Y:S05]  /*6320*/  @!P3 BRA `(.L_x_3083) ;  /* 0x000003700000b947 */ /* 0x000fea0003800000 */
[----:B------:R0:W3:Y:S04]  /*6330*/  LDG.E.128 R12, [R66.64] ;  /* 0x00000024420c7981 */ /* 0x0000e8000c1e1d00 */
[----:B------:R0:W4:Y:S04]  /*6340*/  LDG.E.128 R20, [R66.64+0xc00] ;  /* 0x000c002442147981 */ /* 0x000128000c1e1d00 */
[----:B--2---:R0:W2:Y:S04]  /*6350*/  LDG.E.128 R24, [R66.64+0x1800] ;  /* 0x0018002442187981 */ /* 0x0040a8000c1e1d00 */
        /* <DEDUP_REMOVED lines=9> */
[----:B------:R-:W-:Y:S01]  /*63f0*/  PLOP3.LUT P0, PT, PT, PT, PT, 0x8, 0x0 ;  /* 0x000000000000781c */ /* 0x000fe20003f0e170 */
[----:B------:R-:W4:Y:S01]  /*6400*/  LDS R17, [R54+-0x20] ;  /* 0xffffe00036117984 */ /* 0x000f220000000800 */
[----:B0-----:R-:W-:Y:S01]  /*6410*/  MOV R66, R56 ;  /* 0x0000003800427202 */ /* 0x001fe20000000f00 */
[----:B------:R-:W-:Y:S02]  /*6420*/  IMAD.MOV.U32 R67, RZ, RZ, R57 ;  /* 0x000000ffff437224 */ /* 0x000fe400078e0039 */
[----:B------:R-:W2:Y:S04]  /*6430*/  LDS R18, [R54] ;  /* 0x0000000036127984 */ /* 0x000ea80000000800 */
[----:B------:R-:W0:Y:S04]  /*6440*/  LDS R19, [R54+0x20] ;  /* 0x0000200036137984 */ /* 0x000e280000000800 */
[----:B------:R-:W1:Y:S04]  /*6450*/  LDS R36, [R54+0x40] ;  /* 0x0000400036247984 */ /* 0x000e680000000800 */
[----:B------:R-:W0:Y:S04]  /*6460*/  LDS R37, [R54+0x60] ;  /* 0x0000600036257984 */ /* 0x000e280000000800 */
[----:B------:R-:W0:Y:S04]  /*6470*/  LDS R38, [R54+0x80] ;  /* 0x0000800036267984 */ /* 0x000e280000000800 */
[----:B------:R1:W0:Y:S02]  /*6480*/  LDS R39, [R54+0xa0] ;  /* 0x0000a00036277984 */ /* 0x0002240000000800 */
[----:B-1----:R-:W-:Y:S01]  /*6490*/  IADD3 R54, R54, 0x100, RZ ;  /* 0x0000010036367810 */ /* 0x002fe20007ffe0ff */
[----:B---3--:R-:W-:-:S02]  /*64a0*/  FFMA.FTZ R12, R12, R16, R8 ;  /* 0x000000100c0c7223 */ /* 0x008fc40000010008 */
[-C--:B------:R-:W-:Y:S02]  /*64b0*/  FFMA.FTZ R13, R13, R16.reuse, R9 ;  /* 0x000000100d0d7223 */ /* 0x080fe40000010009 */
[-C--:B------:R-:W-:Y:S02]  /*64c0*/  FFMA.FTZ R14, R14, R16.reuse, R10 ;  /* 0x000000100e0e7223 */ /* 0x080fe4000001000a */
[----:B------:R-:W-:Y:S02]  /*64d0*/  FFMA.FTZ R15, R15, R16, R11 ;  /* 0x000000100f0f7223 */ /* 0x000fe4000001000b */
[-C--:B----4-:R-:W-:Y:S02]  /*64e0*/  FFMA.FTZ R12, R20, R17.reuse, R12 ;  /* 0x00000011140c7223 */ /* 0x090fe4000001000c */
[-C--:B------:R-:W-:Y:S02]  /*64f0*/  FFMA.FTZ R13, R21, R17.reuse, R13 ;  /* 0x00000011150d7223 */ /* 0x080fe4000001000d */
[----:B------:R-:W-:-:S02]  /*6500*/  FFMA.FTZ R14, R22, R17, R14 ;  /* 0x00000011160e7223 */ /* 0x000fc4000001000e */
[----:B------:R-:W-:Y:S02]  /*6510*/  FFMA.FTZ R15, R23, R17, R15 ;  /* 0x00000011170f7223 */ /* 0x000fe4000001000f */
[-C--:B--2---:R-:W-:Y:S02]  /*6520*/  FFMA.FTZ R12, R24, R18.reuse, R12 ;  /* 0x00000012180c7223 */ /* 0x084fe4000001000c */
[-C--:B------:R-:W-:Y:S02]  /*6530*/  FFMA.FTZ R13, R25, R18.reuse, R13 ;  /* 0x00000012190d7223 */ /* 0x080fe4000001000d */
[-C--:B------:R-:W-:Y:S02]  /*6540*/  FFMA.FTZ R14, R26, R18.reuse, R14 ;  /* 0x000000121a0e7223 */ /* 0x080fe4000001000e */
[----:B------:R-:W-:Y:S02]  /*6550*/  FFMA.FTZ R15, R27, R18, R15 ;  /* 0x000000121b0f7223 */ /* 0x000fe4000001000f */
[----:B0-----:R-:W-:-:S02]  /*6560*/  FFMA.FTZ R12, R28, R19, R12 ;  /* 0x000000131c0c7223 */ /* 0x001fc4000001000c */
        /* <DEDUP_REMOVED lines=11> */
[----:B------:R-:W-:-:S02]  /*6620*/  FFMA.FTZ R12, R44, R38, R12 ;  /* 0x000000262c0c7223 */ /* 0x000fc4000001000c */
[-C--:B------:R-:W-:Y:S02]  /*6630*/  FFMA.FTZ R13, R45, R38.reuse, R13 ;  /* 0x000000262d0d7223 */ /* 0x080fe4000001000d */
[-C--:B------:R-:W-:Y:S02]  /*6640*/  FFMA.FTZ R14, R46, R38.reuse, R14 ;  /* 0x000000262e0e7223 */ /* 0x080fe4000001000e */
[----:B------:R-:W-:Y:S02]  /*6650*/  FFMA.FTZ R15, R47, R38, R15 ;  /* 0x000000262f0f7223 */ /* 0x000fe4000001000f */
[-C--:B------:R-:W-:Y:S02]  /*6660*/  FFMA.FTZ R8, R48, R39.reuse, R12 ;  /* 0x0000002730087223 */ /* 0x080fe4000001000c */
[-C--:B------:R-:W-:Y:S02]  /*6670*/  FFMA.FTZ R9, R49, R39.reuse, R13 ;  /* 0x0000002731097223 */ /* 0x080fe4000001000d */
[----:B------:R-:W-:-:S02]  /*6680*/  FFMA.FTZ R10, R50, R39, R14 ;  /* 0x00000027320a7223 */ /* 0x000fc4000001000e */
[----:B------:R-:W-:Y:S02]  /*6690*/  FFMA.FTZ R11, R51, R39, R15 ;  /* 0x00000027330b7223 */ /* 0x000fe4000001000f */
.L_x_3083:
[----:B------:R-:W-:Y:S05]  /*66a0*/  BSYNC B2 ;  /* 0x0000000000027941 */ /* 0x000fea0003800000 */
.L_x_3082:
[----:B------:R-:W-:-:S13]  /*66b0*/  ISETP.LT.OR P0, PT, R64, R55, P0 ;  /* 0x000000374000720c */ /* 0x000fda0000701670 */
[----:B------:R-:W-:Y:S05]  /*66c0*/  @!P0 BRA `(.L_x_3075) ;  /* 0x0000018000008947 */ /* 0x000fea0003800000 */
[----:B------:R-:W3:Y:S04]  /*66d0*/  LDG.E.128 R12, [R66.64] ;  /* 0x00000024420c7981 */ /* 0x000ee8000c1e1d00 */
[----:B------:R-:W4:Y:S04]  /*66e0*/  LDG.E.128 R20, [R66.64+0xc00] ;  /* 0x000c002442147981 */ /* 0x000f28000c1e1d00 */
[----:B--2---:R-:W2:Y:S04]  /*66f0*/  LDG.E.128 R24, [R66.64+0x1800] ;  /* 0x0018002442187981 */ /* 0x004ea8000c1e1d00 */
[----:B------:R-:W2:Y:S04]  /*6700*/  LDG.E.128 R28, [R66.64+0x2400] ;  /* 0x00240024421c7981 */ /* 0x000ea8000c1e1d00 */
[----:B------:R-:W3:Y:S04]  /*6710*/  LDS R16, [R54+-0x40] ;  /* 0xffffc00036107984 */ /* 0x000ee80000000800 */
[----:B------:R-:W4:Y:S04]  /*6720*/  LDS R17, [R54+-0x20] ;  /* 0xffffe00036117984 */ /* 0x000f280000000800 */
[----:B------:R-:W2:Y:S04]  /*6730*/  LDS R18, [R54] ;  /* 0x0000000036127984 */ /* 0x000ea80000000800 */
[----:B------:R-:W0:Y:S01]  /*6740*/  LDS R19, [R54+0x20] ;  /* 0x0000200036137984 */ /* 0x000e220000000800 */
        /* <DEDUP_REMOVED lines=16> */
.L_x_3075:
[----:B------:R-:W-:Y:S05]  /*6850*/  BSYNC B0 ;  /* 0x0000000000007941 */ /* 0x000fea0003800000 */
.L_x_3074:
[----:B------:R-:W-:-:S13]  /*6860*/  ISETP.GE.AND P0, PT, R2, UR40, PT ;  /* 0x0000002802007c0c */ /* 0x000fda000bf06270 */
[----:B------:R-:W-:Y:S05]  /*6870*/  @P0 BRA `(.L_x_3073) ;  /* 0x00000d5000000947 */ /* 0x000fea0003800000 */
[----:B------:R-:W-:Y:S01]  /*6880*/  LOP3.LUT R12, RZ, R3, RZ, 0x33, !PT ;  /* 0x00000003ff0c7212 */ /* 0x000fe200078e33ff */
[----:B------:R-:W-:Y:S01]  /*6890*/  BSSY B0, `(.L_x_3084) ;  /* 0x0000032000007945 */ /* 0x000fe20003800000 */
[----:B------:R-:W-:-:S04]  /*68a0*/  MOV R21, UR43 ;  /* 0x0000002b00157c02 */ /* 0x000fc80008000f00 */
[----:B------:R-:W-:-:S04]  /*68b0*/  IADD3 R21, -R21, UR40, R12 ;  /* 0x0000002815157c10 */ /* 0x000fc8000fffe10c */
[----:B------:R-:W-:-:S04]  /*68c0*/  LEA.HI R12, R21, 0x1, RZ, 0x1d ;  /* 0x00000001150c7811 */ /* 0x000fc800078fe8ff */
[----:B------:R-:W-:-:S13]  /*68d0*/  LOP3.LUT P0, R12, R12, 0x3, RZ, 0xc0, !PT ;  /* 0x000000030c0c7812 */ /* 0x000fda000780c0ff */
[----:B------:R-:W-:Y:S05]  /*68e0*/  @!P0 BRA `(.L_x_3085) ;  /* 0x000002c000008947 */ /* 0x000fea0003800000 */
[----:B------:R-:W-:Y:S01]  /*68f0*/  IMAD.MOV.U32 R14, RZ, RZ, R12 ;  /* 0x000000ffff0e7224 */ /* 0x000fe200078e000c */
[----:B------:R-:W-:Y:S02]  /*6900*/  LEA R15, R3, 0x240, 0x2 ;  /* 0x00000240030f7811 */ /* 0x000fe400078e10ff */
.L_x_3088:
[----:B------:R-:W-:Y:S01]  /*6910*/  ISETP.GE.AND P3, PT, R2, c[0x0][0x1d4], PT ;  /* 0x0000750002007a0c */ /* 0x000fe20003f66270 */
[----:B------:R-:W-:Y:S01]  /*6920*/  BSSY B2, `(.L_x_3086) ;  /* 0x0000025000027945 */ /* 0x000fe20003800000 */
[----:B------:R-:W-:-:S04]  /*6930*/  IADD3 R14, R14, -0x1, RZ ;  /* 0xffffffff0e0e7810 */ /* 0x000fc80007ffe0ff */
[----:B------:R-:W-:-:S07]  /*6940*/  ISETP.NE.AND P0, PT, R14, RZ, PT ;  /* 0x000000ff0e00720c */ /* 0x000fce0003f05270 */
[----:B------:R-:W-:Y:S05]  /*6950*/  @!P3 BRA `(.L_x_3087) ;  /* 0x000002100000b947 */ /* 0x000fea0003800000 */
[----:B-1----:R-:W-:Y:S02]  /*6960*/  IABS R17, c[0x0][0x1d4] ;  /* 0x0000750000117a13 */ /* 0x002fe40000000000 */
[----:B------:R-:W-:Y:S02]  /*6970*/  IABS R20, R2 ;  /* 0x0000000200147213 */ /* 0x000fe40000000000 */
        /* <DEDUP_REMOVED lines=10> */
[----:B------:R-:W-:Y:S02]  /*6a20*/  MOV R13, R20 ;  /* 0x00000014000d7202 */ /* 0x000fe40000000f00 */
[----:B------:R-:W0:Y:S03]  /*6a30*/  LDS R20, [R15] ;  /* 0x000000000f147984 */ /* 0x000e260000000800 */
[----:B------:R-:W-:-:S04]  /*6a40*/  IMAD.HI.U32 R12, R12, R13, RZ ;  /* 0x0000000d0c0c7227 */ /* 0x000fc800078e00ff */
[----:B------:R-:W-:-:S04]  /*6a50*/  IMAD.MOV R12, RZ, RZ, -R12 ;  /* 0x000000ffff0c7224 */ /* 0x000fc800078e0a0c */
[----:B------:R-:W-:-:S05]  /*6a60*/  IMAD R12, R17, R12, R13 ;  /* 0x0000000c110c7224 */ /* 0x000fca00078e020d */
[----:B------:R-:W-:-:S13]  /*6a70*/  ISETP.GT.U32.AND P3, PT, R17, R12, PT ;  /* 0x0000000c1100720c */ /* 0x000fda0003f64070 */
[----:B------:R-:W-:-:S04]  /*6a80*/  @!P3 IADD3 R12, R12, -R17, RZ ;  /* 0x800000110c0cb210 */ /* 0x000fc80007ffe0ff */
[----:B------:R-:W-:-:S13]  /*6a90*/  ISETP.GT.U32.AND P3, PT, R17, R12, PT ;  /* 0x0000000c1100720c */ /* 0x000fda0003f64070 */
[----:B------:R-:W-:-:S05]  /*6aa0*/  @!P3 IMAD.IADD R12, R12, 0x1, -R17 ;  /* 0x000000010c0cb824 */ /* 0x000fca00078e0a11 */
[----:B------:R-:W-:Y:S02]  /*6ab0*/  @!P4 IADD3 R12, -R12, RZ, RZ ;  /* 0x000000ff0c0cc210 */ /* 0x000fe40007ffe1ff */
[----:B------:R-:W-:-:S05]  /*6ac0*/  @!P5 LOP3.LUT R12, RZ, c[0x0][0x1d4], RZ, 0x33, !PT ;  /* 0x00007500ff0cda12 */ /* 0x000fca00078e33ff */
        /* <DEDUP_REMOVED lines=10> */
.L_x_3087:
[----:B------:R-:W-:Y:S05]  /*6b70*/  BSYNC B2 ;  /* 0x0000000000027941 */ /* 0x000fea0003800000 */
.L_x_3086:
[----:B------:R-:W-:Y:S02]  /*6b80*/  IADD3 R2, R2, 0x8, RZ ;  /* 0x0000000802027810 */ /* 0x000fe40007ffe0ff */
[----:B------:R-:W-:Y:S01]  /*6b90*/  IADD3 R15, R15, 0x20, RZ ;  /* 0x000000200f0f7810 */ /* 0x000fe20007ffe0ff */
[----:B------:R-:W-:Y:S05]  /*6ba0*/  @P0 BRA `(.L_x_3088) ;  /* 0xfffffd6000000947 */ /* 0x000fea000383ffff */
.L_x_3085:
[----:B------:R-:W-:Y:S05]  /*6bb0*/  BSYNC B0 ;  /* 0x0000000000007941 */ /* 0x000fea0003800000 */
.L_x_3084:
[----:B------:R-:W-:-:S13]  /*6bc0*/  ISETP.GE.U32.AND P0, PT, R21, 0x18, PT ;  /* 0x000000181500780c */ /* 0x000fda0003f06070 */
[----:B------:R-:W-:Y:S05]  /*6bd0*/  @!P0 BRA `(.L_x_3073) ;  /* 0x000009f000008947 */ /* 0x000fea0003800000 */
[----:B------:R-:W-:Y:S01]  /*6be0*/  LEA R12, R2, 0x40, 0x2 ;  /* 0x00000040020c7811 */ /* 0x000fe200078e10ff */
[----:B------:R-:W-:-:S04]  /*6bf0*/  IMAD.U32 R13, RZ, RZ, UR43 ;  /* 0x0000002bff0d7e24 */ /* 0x000fc8000f8e00ff */
[----:B------:R-:W-:-:S05]  /*6c00*/  IMAD R12, R13, -0x4, R12 ;  /* 0xfffffffc0d0c7824 */ /* 0x000fca00078e020c */
[----:B------:R-:W-:Y:S02]  /*6c10*/  IADD3 R14, R12, 0x240, RZ ;  /* 0x000002400c0e7810 */ /* 0x000fe40007ffe0ff */
.L_x_3097:
[C---:B------:R-:W-:Y:S01]  /*6c20*/  ISETP.GE.AND P4, PT, R2.reuse, c[0x0][0x1d4], PT ;  /* 0x0000750002007a0c */ /* 0x040fe20003f86270 */
[----:B------:R-:W-:Y:S01]  /*6c30*/  BSSY B0, `(.L_x_3089) ;  /* 0x0000028000007945 */ /* 0x000fe20003800000 */
[C---:B------:R-:W-:Y:S02]  /*6c40*/  IADD3 R20, R2.reuse, 0x8, RZ ;  /* 0x0000000802147810 */ /* 0x040fe40007ffe0ff */
[----:B------:R-:W-:Y:S02]  /*6c50*/  IADD3 R21, R2, 0x10, RZ ;  /* 0x0000001002157810 */ /* 0x000fe40007ffe0ff */
[----:B------:R-:W-:Y:S02]  /*6c60*/  ISETP.GE.AND P0, PT, R20, c[0x0][0x1d4], PT ;  /* 0x0000750014007a0c */ /* 0x000fe40003f06270 */
[----:B------:R-:W-:Y:S02]  /*6c70*/  ISETP.GE.AND P3, PT, R21, c[0x0][0x1d4], PT ;  /* 0x0000750015007a0c */ /* 0x000fe40003f66270 */
[----:B------:R-:W-:-:S03]  /*6c80*/  IADD3 R22, R2, 0x18, RZ ;  /* 0x0000001802167810 */ /* 0x000fc60007ffe0ff */
        /* <DEDUP_REMOVED lines=20> */
[----:B------:R-:W-:Y:S02]  /*6dd0*/  @!P4 IMAD.IADD R12, R12, 0x1, -R15 ;  /* 0x000000010c0cc824 */ /* 0x000fe400078e0a0f */
[----:B------:R-:W0:Y:S03]  /*6de0*/  LDS R15, [R14+-0x40] ;  /* 0xffffc0000e0f7984 */ /* 0x000e260000000800 */
        /* <DEDUP_REMOVED lines=12> */
.L_x_3090:
[----:B------:R-:W-:Y:S05]  /*6eb0*/  BSYNC B0 ;  /* 0x0000000000007941 */ /* 0x000fea0003800000 */
.L_x_3089:
[----:B------:R-:W-:Y:S01]  /*6ec0*/  BSSY B0, `(.L_x_3091) ;  /* 0x0000024000007945 */ /* 0x000fe20003800000 */
[----:B------:R-:W-:Y:S01]  /*6ed0*/  ISETP.GE.AND P4, PT, R22, c[0x0][0x1d4], PT ;  /* 0x0000750016007a0c */ /* 0x000fe20003f86270 */
[----:B------:R-:W-:Y:S07]  /*6ee0*/  @!P0 BRA `(.L_x_3092) ;  /* 0x0000021000008947 */ /* 0x000fee0003800000 */
[----:B------:R-:W-:Y:S02]  /*6ef0*/  IABS R15, c[0x0][0x1d4] ;  /* 0x00007500000f7a13 */ /* 0x000fe40000000000 */
[----:B-1----:R-:W-:-:S02]  /*6f00*/  IABS R18, R20 ;  /* 0x0000001400127213 */ /* 0x002fc40000000000 */
        /* <DEDUP_REMOVED lines=17> */
[----:B------:R-:W-:Y:S02]  /*7020*/  @!P0 IADD3 R12, R12, -R15, RZ ;  /* 0x8000000f0c0c8210 */ /* 0x000fe40007ffe0ff */
[----:B------:R-:W0:Y:S03]  /*7030*/  LDS R15, [R14+-0x20] ;  /* 0xffffe0000e0f7984 */ /* 0x000e260000000800 */
[----:B------:R-:W-:Y:S01]  /*7040*/  @!P5 IMAD.MOV R12, RZ, RZ, -R12 ;  /* 0x000000ffff0cd224 */ /* 0x000fe200078e0a0c */
        /* <DEDUP_REMOVED lines=11> */
.L_x_3092:
[----:B------:R-:W-:Y:S05]  /*7100*/  BSYNC B0 ;  /* 0x0000000000007941 */ /* 0x000fea0003800000 */
.L_x_3091:
[----:B------:R-:W-:Y:S01]  /*7110*/  BSSY B0, `(.L_x_3093) ;  /* 0x0000023000007945 */ /* 0x000fe20003800000 */
[----:B------:R-:W-:Y:S05]  /*7120*/  @!P3 BRA `(.L_x_3094) ;  /* 0x000002100000b947 */ /* 0x000fea0003800000 */
        /* <DEDUP_REMOVED lines=20> */
[----:B------:R-:W0:Y:S03]  /*7270*/  LDS R15, [R14] ;  /* 0x000000000e0f7984 */ /* 0x000e260000000800 */
        /* <DEDUP_REMOVED lines=12> */
.L_x_3094:
[----:B------:R-:W-:Y:S05]  /*7340*/  BSYNC B0 ;  /* 0x0000000000007941 */ /* 0x000fea0003800000 */
.L_x_3093:
        /* <DEDUP_REMOVED lines=22> */
[----:B------:R-:W0:Y:S03]  /*74b0*/  LDS R15, [R14+0x20] ;  /* 0x000020000e0f7984 */ /* 0x000e260000000800 */
        /* <DEDUP_REMOVED lines=12> */
.L_x_3096:
[----:B------:R-:W-:Y:S05]  /*7580*/  BSYNC B0 ;  /* 0x0000000000007941 */ /* 0x000fea0003800000 */
.L_x_3095:
[----:B------:R-:W-:Y:S02]  /*7590*/  IADD3 R2, R2, 0x20, RZ ;  /* 0x0000002002027810 */ /* 0x000fe40007ffe0ff */
[----:B------:R-:W-:-:S02]  /*75a0*/  IADD3 R14, R14, 0x80, RZ ;  /* 0x000000800e0e7810 */ /* 0x000fc40007ffe0ff */
[----:B------:R-:W-:-:S13]  /*75b0*/  ISETP.GE.AND P0, PT, R2, UR40, PT ;  /* 0x0000002802007c0c */ /* 0x000fda000bf06270 */
[----:B------:R-:W-:Y:S05]  /*75c0*/  @!P0 BRA `(.L_x_3097) ;  /* 0xfffff65000008947 */ /* 0x000fea000383ffff */
.L_x_3073:
[----:B0-----:R-:W-:Y:S05]  /*75d0*/  BSYNC B1 ;  /* 0x0000000000017941 */ /* 0x001fea0003800000 */
.L_x_3072:
        /* <DEDUP_REMOVED lines=18> */
[----:B------:R-:W-:Y:S01]  /*7700*/  MOV R21, c[0x0][0x24c] ;  /* 0x0000930000157a02 */ /* 0x000fe20000000f00 */
[----:B------:R-:W-:Y:S02]  /*7710*/  IMAD.MOV.U32 R20, RZ, RZ, c[0x0][0x248] ;  /* 0x00009200ff147624 */ /* 0x000fe400078e00ff */
        /* <DEDUP_REMOVED lines=8> */
[----:B-1----:R-:W-:Y:S01]  /*77a0*/  IMAD.U32 R21, RZ, RZ, UR4 ;  /* 0x00000004ff157e24 */ /* 0x002fe2000f8e00ff */
[----:B------:R-:W-:-:S03]  /*77b0*/  UIMAD UR5, UR42, 0x60, URZ ;  /* 0x000000602a0578a4 */ /* 0x000fc6000f8e023f */
[----:B------:R-:W-:-:S05]  /*77c0*/  IMAD R12, R21, 0x60, R0 ;  /* 0x00000060150c7824 */ /* 0x000fca00078e0200 */
        /* <DEDUP_REMOVED lines=8> */
[----:B---3--:R1:W3:Y:S07]  /*7850*/  LDS R2, [R22+0x240] ;  /* 0x0002400016027984 */ /* 0x0082ee0000000800 */
[----:B------:R-:W4:Y:S08]  /*7860*/  @!P3 I2F.S8 R18, R18 ;  /* 0x000000120012b306 */ /* 0x000f300000001400 */
[----:B------:R-:W4:Y:S01]  /*7870*/  @!P3 I2F.S16 R16, R16 ;  /* 0x000000100010b306 */ /* 0x000f220000101400 */
[----:B-1----:R-:W-:Y:S01]  /*7880*/  MOV R22, UR5 ;  /* 0x0000000500167c02 */ /* 0x002fe20008000f00 */
[----:B--2---:R-:W-:-:S02]  /*7890*/  @!P3 FMUL.FTZ R24, R19, R20 ;  /* 0x000000141318b220 */ /* 0x004fc40000410000 */
[-C--:B0-----:R-:W-:Y:S01]  /*78a0*/  @!P3 FMUL.FTZ R26, R17, R20.reuse ;  /* 0x00000014111ab220 */ /* 0x081fe20000410000 */
        /* <DEDUP_REMOVED lines=18> */
.L_x_3099:
[----:B------:R-:W-:Y:S05]  /*79d0*/  BSYNC B0 ;  /* 0x0000000000007941 */ /* 0x000fea0003800000 */
.L_x_3098:
        /* <DEDUP_REMOVED lines=38> */
.L_x_3100:
        /* <DEDUP_REMOVED lines=38> */
.L_x_2990:
[----:B------:R-:W-:Y:S01]  /*7ea0*/  HFMA2.MMA R0, -RZ, RZ, 0, 1.847743988037109375e-06 ;  /* 0x0000001fff007435 */ /* 0x000fe200000001ff */
[----:B------:R-:W-:Y:S01]  /*7eb0*/  IMAD.MOV.U32 R5, RZ, RZ, 0x10 ;  /* 0x00000010ff057424 */ /* 0x000fe200078e00ff */
[----:B0-----:R-:W-:Y:S01]  /*7ec0*/  MOV R2, 0x7ef0 ;  /* 0x00007ef000027802 */ /* 0x001fe20000000f00 */
[----:B------:R-:W-:-:S03]  /*7ed0*/  IMAD.MOV.U32 R7, RZ, RZ, -0x1 ;  /* 0xffffffffff077424 */ /* 0x000fc600078e00ff */
[----:B------:R-:W-:Y:S05]  /*7ee0*/  CALL.REL.NOINC `($__internal_21_$__cuda_sm70_shflsync_bfly_p) ;  /* 0x000001b000007944 */ /* 0x000fea0003c00000 */
[----:B01----:R-:W-:Y:S05]  /*7ef0*/  BRA `(.L_x_3101) ;  /* 0xffff9c3000007947 */ /* 0x003fea000383ffff */
.L_x_2991:
[----:B------:R-:W-:Y:S01]  /*7f00*/  HFMA2.MMA R0, -RZ, RZ, 0, 1.847743988037109375e-06 ;  /* 0x0000001fff007435 */ /* 0x000fe200000001ff */
[----:B-1----:R-:W-:Y:S01]  /*7f10*/  MOV R4, R9 ;  /* 0x0000000900047202 */ /* 0x002fe20000000f00 */
[----:B------:R-:W-:Y:S01]  /*7f20*/  IMAD.MOV.U32 R5, RZ, RZ, 0x8 ;  /* 0x00000008ff057424 */ /* 0x000fe200078e00ff */
[----:B0-----:R-:W-:Y:S01]  /*7f30*/  MOV R2, 0x7f60 ;  /* 0x00007f6000027802 */ /* 0x001fe20000000f00 */
[----:B------:R-:W-:Y:S02]  /*7f40*/  IMAD.MOV.U32 R7, RZ, RZ, -0x1 ;  /* 0xffffffffff077424 */ /* 0x000fe400078e00ff */
[----:B------:R-:W-:Y:S05]  /*7f50*/  CALL.REL.NOINC `($__internal_21_$__cuda_sm70_shflsync_bfly_p) ;  /* 0x0000014000007944 */ /* 0x000fea0003c00000 */
[----:B01----:R-:W-:Y:S01]  /*7f60*/  FADD.FTZ R4, R9, R0 ;  /* 0x0000000009047221 */ /* 0x003fe20000010000 */
[----:B------:R-:W-:Y:S01]  /*7f70*/  MOV R5, 0x4 ;  /* 0x0000000400057802 */ /* 0x000fe20000000f00 */
[----:B------:R-:W-:Y:S01]  /*7f80*/  IMAD.MOV.U32 R0, RZ, RZ, 0x1f ;  /* 0x0000001fff007424 */ /* 0x000fe200078e00ff */
[----:B------:R-:W-:-:S02]  /*7f90*/  MOV R7, 0xffffffff ;  /* 0xffffffff00077802 */ /* 0x000fc40000000f00 */
[----:B------:R-:W-:Y:S02]  /*7fa0*/  MOV R2, 0x7fc0 ;  /* 0x00007fc000027802 */ /* 0x000fe40000000f00 */
[----:B------:R-:W-:Y:S05]  /*7fb0*/  CALL.REL.NOINC `($__internal_21_$__cuda_sm70_shflsync_bfly_p) ;  /* 0x000000e000007944 */ /* 0x000fea0003c00000 */
[----:B01----:R-:W-:Y:S01]  /*7fc0*/  FADD.FTZ R4, R4, R0 ;  /* 0x0000000004047221 */ /* 0x003fe20000010000 */
[----:B------:R-:W-:Y:S01]  /*7fd0*/  HFMA2.MMA R0, -RZ, RZ, 0, 1.847743988037109375e-06 ;  /* 0x0000001fff007435 */ /* 0x000fe200000001ff */
[----:B------:R-:W-:Y:S01]  /*7fe0*/  IMAD.MOV.U32 R5, RZ, RZ, 0x2 ;  /* 0x00000002ff057424 */ /* 0x000fe200078e00ff */
[----:B------:R-:W-:Y:S01]  /*7ff0*/  MOV R2, 0x8020 ;  /* 0x0000802000027802 */ /* 0x000fe20000000f00 */
[----:B------:R-:W-:-:S03]  /*8000*/  IMAD.MOV.U32 R7, RZ, RZ, -0x1 ;  /* 0xffffffffff077424 */ /* 0x000fc600078e00ff */
[----:B------:R-:W-:Y:S05]  /*8010*/  CALL.REL.NOINC `($__internal_21_$__cuda_sm70_shflsync_bfly_p) ;  /* 0x0000008000007944 */ /* 0x000fea0003c00000 */
[----:B01----:R-:W-:Y:S01]  /*8020*/  FADD.FTZ R4, R4, R0 ;  /* 0x0000000004047221 */ /* 0x003fe20000010000 */
[----:B------:R-:W-:Y:S01]  /*8030*/  MOV R5, 0x1 ;  /* 0x0000000100057802 */ /* 0x000fe20000000f00 */
[----:B------:R-:W-:Y:S01]  /*8040*/  IMAD.MOV.U32 R0, RZ, RZ, 0x1f ;  /* 0x0000001fff007424 */ /* 0x000fe200078e00ff */
[----:B------:R-:W-:Y:S02]  /*8050*/  MOV R7, 0xffffffff ;  /* 0xffffffff00077802 */ /* 0x000fe40000000f00 */
[----:B------:R-:W-:Y:S02]  /*8060*/  MOV R2, 0x8080 ;  /* 0x0000808000027802 */ /* 0x000fe40000000f00 */
[----:B------:R-:W-:Y:S05]  /*8070*/  CALL.REL.NOINC `($__internal_21_$__cuda_sm70_shflsync_bfly_p) ;  /* 0x0000002000007944 */ /* 0x000fea0003c00000 */
[----:B01----:R-:W-:Y:S01]  /*8080*/  IMAD.MOV.U32 R5, RZ, RZ, R0 ;  /* 0x000000ffff057224 */ /* 0x003fe200078e0000 */
[----:B------:R-:W-:Y:S05]  /*8090*/  BRA `(.L_x_3102) ;  /* 0xffff9b2000007947 */ /* 0x000fea000383ffff */
        .weak           $__internal_21_$__cuda_sm70_shflsync_bfly_p
        .type           $__internal_21_$__cuda_sm70_shflsync_bfly_p,@function
        .size           $__internal_21_$__cuda_sm70_shflsync_bfly_p,(.L_x_3272 - $__internal_21_$__cuda_sm70_shflsync_bfly_p)
$__internal_21_$__cuda_sm70_shflsync_bfly_p:
[----:B------:R-:W-:Y:S01]  /*80a0*/  HFMA2.MMA R3, -RZ, RZ, 0, 0 ;  /* 0x00000000ff037435 */ /* 0x000fe200000001ff */
[----:B------:R-:W-:Y:S04]  /*80b0*/  WARPSYNC R7 ;  /* 0x0000000700007348 */ /* 0x000fe80003800000 */
[----:B------:R0:W1:Y:S01]  /*80c0*/  SHFL.BFLY PT, R0, R4, R5, R0 ;  /* 0x0c00000504007389 */ /* 0x00006200000e0000 */
[----:B------:R-:W-:Y:S05]  /*80d0*/  RET.REL.NODEC R2 `(_ZN4mmha33masked_multihead_attention_kernelIfLi96ELi128ELi1ELi32ELi256ELb0ELb0EEEv26Multihead_attention_paramsIT_XT5_EE) ;  /* 0xffff7f2002007950 */ /* 0x000fea0003c3ffff */
.L_x_3103:
        /* <DEDUP_REMOVED lines=10> */
.L_x_3272:


//--------------------- .text._ZN4mmha33masked_multihead_attention_kernelIfLi96ELi128ELi2ELi32ELi128ELb0ELb0EEEv26Multihead_attention_paramsIT_XT5_EE --------------------------
	.section	.text._ZN4mmha33masked_multihead_attention_kernelIfLi96ELi128ELi2ELi32ELi128ELb0ELb0EEEv26Multihead_attention_paramsIT_XT5_EE,"ax",@progbits
	.sectioninfo	@"SHI_REGISTERS=167"
	.align	128
        .global         _ZN4mmha33masked_multihead_attention_kernelIfLi96ELi128ELi2ELi32ELi128ELb0ELb0EEEv26Multihead_attention_paramsIT_XT5_EE
        .type           _ZN4mmha33masked_multihead_attention_kernelIfLi96ELi128ELi2ELi32ELi128ELb0ELb0EEEv26Multihead_attention_paramsIT_XT5_EE,@function
        .size           _ZN4mmha33masked_multihead_attention_kernelIfLi96ELi128ELi2ELi32ELi128ELb0ELb0EEEv26Multihead_attention_paramsIT_XT5_EE,(.L_x_3273 - _ZN4mmha33masked_multihead_attention_kernelIfLi96ELi128ELi2ELi32ELi128ELb0ELb0EEEv26Multihead_attention_paramsIT_XT5_EE)
        .other          _ZN4mmha33masked_multihead_attention_kernelIfLi96ELi128ELi2ELi32ELi128ELb0ELb0EEEv26Multihead_attention_paramsIT_XT5_EE,@"STO_CUDA_ENTRY STV_DEFAULT"
_ZN4mmha33masked_multihead_attention_kernelIfLi96ELi128ELi2ELi32ELi128ELb0ELb0EEEv26Multihead_attention_paramsIT_XT5_EE:
.text._ZN4mmha33masked_multihead_attention_kernelIfLi96ELi128ELi2ELi32ELi128ELb0ELb0EEEv26Multihead_attention_paramsIT_XT5_EE:
        /* <DEDUP_REMOVED lines=11> */
.L_x_3104:
        /* <DEDUP_REMOVED lines=35> */
[----:B------:R-:W-:Y:S02]  /*02e0*/  ISETP.NE.U32.AND P1, PT, RZ, c[0x0][0x240], PT ;  /* 0x00009000ff007a0c */ /* 0x000fe40003f25070 */
[----:B------:R-:W-:Y:S02]  /*02f0*/  ISETP.NE.AND P3, PT, RZ, c[0x0][0x1d0], PT ;  /* 0x00007400ff007a0c */ /* 0x000fe40003f65270 */
[----:B------:R-:W-:Y:S01]  /*0300*/  ISETP.NE.AND.EX P1, PT, RZ, c[0x0][0x244], PT, P1 ;  /* 0x00009100ff007a0c */ /* 0x000fe20003f25310 */
[----:B------:R-:W0:Y:S04]  /*0310*/  S2R R18, SR_TID.X ;  /* 0x0000000000127919 */ /* 0x000e280000002100 */
[----:B------:R-:W3:Y:S01]  /*0320*/  S2R R19, SR_CTAID.X ;  /* 0x0000000000137919 */ /* 0x000ee20000002500 */
[----:B------:R-:W-:-:S05]  /*0330*/  @!P4 IMAD.MOV R42, RZ, RZ, -R42 ;  /* 0x000000ffff2ac224 */ /* 0x000fca00078e0a2a */
[----:B------:R-:W-:Y:S02]  /*0340*/  @!P3 LOP3.LUT R42, RZ, c[0x0][0x1d0], RZ, 0x33, !PT ;  /* 0x00007400ff2aba12 */ /* 0x000fe400078e33ff */
[----:B-1----:R-:W-:Y:S01]  /*0350*/  @P1 MOV R5, 0x4 ;  /* 0x0000000400051802 */ /* 0x002fe20000000f00 */
[----:B------:R-:W-:-:S04]  /*0360*/  IMAD.MOV.U32 R16, RZ, RZ, RZ ;  /* 0x000000ffff107224 */ /* 0x000fc800078e00ff */
[----:B------:R-:W-:-:S04]  /*0370*/  @P1 IMAD.WIDE R4, R42, R5, c[0x0][0x240] ;  /* 0x000090002a041625 */ /* 0x000fc800078e0205 */
[----:B------:R-:W-:Y:S01]  /*0380*/  IMAD.MOV.U32 R0, RZ, RZ, c[0x0][0x258] ;  /* 0x00009600ff007624 */ /* 0x000fe200078e00ff */
[----:B------:R1:W5:Y:S01]  /*0390*/  @P1 LDG.E R16, [R4.64] ;  /* 0x0000002404101981 */ /* 0x000362000c1e1900 */
[----:B0-----:R-:W-:Y:S01]  /*03a0*/  ISETP.GE.AND P4, PT, R18, 0x18, PT ;  /* 0x000000181200780c */ /* 0x001fe20003f86270 */
[----:B---3--:R-:W-:Y:S01]  /*03b0*/  IMAD R22, R2, c[0x0][0x1d8], R19 ;  /* 0x0000760002167a24 */ /* 0x008fe200078e0213 */
[----:B------:R-:W-:-:S03]  /*03c0*/  ISETP.NE.AND P3, PT, RZ, c[0x0][0x1c8], PT ;  /* 0x00007200ff007a0c */ /* 0x000fc60003f65270 */
[----:B------:R-:W-:Y:S02]  /*03d0*/  IMAD R40, R22, 0x60, RZ ;  /* 0x0000006016287824 */ /* 0x000fe400078e02ff */
[----:B------:R-:W-:Y:S02]  /*03e0*/  IMAD.MOV.U32 R26, RZ, RZ, 0x1 ;  /* 0x00000001ff1a7424 */ /* 0x000fe400078e00ff */
[----:B------:R-:W-:Y:S01]  /*03f0*/  IMAD.SHL.U32 R27, R18, 0x4, RZ ;  /* 0x00000004121b7824 */ /* 0x000fe200078e00ff */
[----:B------:R-:W-:Y:S01]  /*0400*/  BSSY B0, `(.L_x_3105) ;  /* 0x0000031000007945 */ /* 0x000fe20003800000 */
[----:B------:R-:W-:Y:S02]  /*0410*/  IMAD.MOV.U32 R30, RZ, RZ, c[0x0][0x248] ;  /* 0x00009200ff1e7624 */ /* 0x000fe400078e00ff */
[----:B-1----:R-:W-:Y:S01]  /*0420*/  @P4 CS2R R4, SRZ ;  /* 0x0000000000044805 */ /* 0x002fe2000001ff00 */
[----:B------:R-:W-:Y:S01]  /*0430*/  IMAD.MOV.U32 R31, RZ, RZ, c[0x0][0x24c] ;  /* 0x00009300ff1f7624 */ /* 0x000fe200078e00ff */
        /* <DEDUP_REMOVED lines=9> */
[----:B------:R-:W-:-:S04]  /*04d0*/  ISETP.NE.AND P0, PT, R0, 0x2, PT ;  /* 0x000000020000780c */ /* 0x000fc80003f05270 */
[----:B------:R-:W-:Y:S01]  /*04e0*/  ISETP.GT.U32.AND P1, PT, R8, R23, PT ;  /* 0x000000170800720c */ /* 0x000fe20003f24070 */
[----:B------:R-:W-:-:S04]  /*04f0*/  IMAD R0, R19, 0x60, RZ ;  /* 0x0000006013007824 */ /* 0x000fc800078e02ff */
[----:B------:R-:W-:-:S05]  /*0500*/  IMAD R3, R2, c[0x0][0x1c8], R0 ;  /* 0x0000720002037a24 */ /* 0x000fca00078e0200 */
[----:B------:R-:W-:-:S03]  /*0510*/  SEL R24, R40, R3, !P3 ;  /* 0x0000000328187207 */ /* 0x000fc60005800000 */
[----:B------:R-:W-:Y:S01]  /*0520*/  @!P1 IADD3 R23, R23, -R8, RZ ;  /* 0x8000000817179210 */ /* 0x000fe20007ffe0ff */
[----:B------:R-:W-:Y:S01]  /*0530*/  IMAD.IADD R12, R0, 0x1, R27 ;  /* 0x00000001000c7824 */ /* 0x000fe200078e021b */
[----:B------:R-:W-:Y:S01]  /*0540*/  ISETP.NE.AND P1, PT, RZ, c[0x0][0x1d4], PT ;  /* 0x00007500ff007a0c */ /* 0x000fe20003f25270 */
[----:B------:R-:W-:Y:S01]  /*0550*/  @P4 CS2R R6, SRZ ;  /* 0x0000000000064805 */ /* 0x000fe2000001ff00 */
[----:B------:R-:W-:Y:S01]  /*0560*/  IADD3 R26, R17, -c[0x0][0x1d4], R26 ;  /* 0x80007500111a7a10 */ /* 0x000fe20007ffe01a */
[----:B------:R-:W-:Y:S02]  /*0570*/  @!P2 IMAD.MOV R23, RZ, RZ, -R23 ;  /* 0x000000ffff17a224 */ /* 0x000fe400078e0a17 */
[----:B------:R-:W-:Y:S01]  /*0580*/  IMAD.IADD R0, R27, 0x1, R24 ;  /* 0x000000011b007824 */ /* 0x000fe200078e0218 */
[----:B------:R-:W-:Y:S05]  /*0590*/  @P4 BRA `(.L_x_3106) ;  /* 0x0000017000004947 */ /* 0x000fea0003800000 */
[----:B------:R-:W-:-:S04]  /*05a0*/  MOV R3, c[0x0][0x258] ;  /* 0x0000960000037a02 */ /* 0x000fc80000000f00 */
        /* <DEDUP_REMOVED lines=22> */
.L_x_3106:
[----:B------:R-:W-:Y:S05]  /*0710*/  BSYNC B0 ;  /* 0x0000000000007941 */ /* 0x000fea0003800000 */
.L_x_3105:
[----:B------:R-:W-:Y:S01]  /*0720*/  BSSY B0, `(.L_x_3107) ;  /* 0x000001d000007945 */ /* 0x000fe20003800000 */
[----:B------:R-:W-:Y:S01]  /*0730*/  IMNMX R26, RZ, R26, !PT ;  /* 0x0000001aff1a7217 */ /* 0x000fe20007800200 */
[----:B------:R-:W-:Y:S01]  /*0740*/  IMAD R42, R42, c[0x0][0x1d8], RZ ;  /* 0x000076002a2a7a24 */ /* 0x000fe200078e02ff */
[----:B------:R-:W-:Y:S01]  /*0750*/  @!P1 LOP3.LUT R23, RZ, c[0x0][0x1d4], RZ, 0x33, !PT ;  /* 0x00007500ff179a12 */ /* 0x000fe200078e33ff */
        /* <DEDUP_REMOVED lines=9> */
.L_x_3108:
[C---:B------:R-:W-:Y:S01]  /*07f0*/  IADD3 R8, P0, R0.reuse, c[0x0][0x178], RZ ;  /* 0x00005e0000087a10 */ /* 0x040fe20007f1e0ff */
[----:B------:R-:W2:Y:S03]  /*0800*/  LDG.E R13, [R30.64+0x4] ;  /* 0x000004241e0d7981 */ /* 0x000ea6000c1e1900 */
        /* <DEDUP_REMOVED lines=14> */
.L_x_3109:
[----:B------:R-:W-:Y:S05]  /*08f0*/  BSYNC B0 ;  /* 0x0000000000007941 */ /* 0x000fea0003800000 */
.L_x_3107:
[C---:B------:R-:W-:Y:S01]  /*0900*/  ISETP.GT.AND P3, PT, R18.reuse, 0x17, PT ;  /* 0x000000171200780c */ /* 0x040fe20003f64270 */
[----:B------:R-:W-:Y:S01]  /*0910*/  CS2R R44, SRZ ;  /* 0x00000000002c7805 */ /* 0x000fe2000001ff00 */
[----:B------:R-:W-:Y:S01]  /*0920*/  ISETP.EQ.U32.AND P2, PT, RZ, c[0x0][0x180], PT ;  /* 0x00006000ff007a0c */ /* 0x000fe20003f42070 */
[----:B------:R-:W-:Y:S01]  /*0930*/  CS2R R46, SRZ ;  /* 0x00000000002e7805 */ /* 0x000fe2000001ff00 */
[----:B------:R-:W-:Y:S01]  /*0940*/  ISETP.GT.AND P4, PT, R18, 0x1f, PT ;  /* 0x0000001f1200780c */ /* 0x000fe20003f84270 */
[----:B------:R-:W-:Y:S01]  /*0950*/  CS2R R32, SRZ ;  /* 0x0000000000207805 */ /* 0x000fe2000001ff00 */
[----:B------:R-:W-:Y:S01]  /*0960*/  ISETP.EQ.U32.AND P0, PT, RZ, c[0x0][0x240], PT ;  /* 0x00009000ff007a0c */ /* 0x000fe20003f02070 */
[----:B------:R-:W-:Y:S01]  /*0970*/  CS2R R34, SRZ ;  /* 0x0000000000227805 */ /* 0x000fe2000001ff00 */
[----:B------:R-:W-:-:S02]  /*0980*/  ISETP.EQ.U32.AND P1, PT, RZ, c[0x0][0x170], PT ;  /* 0x00005c00ff007a0c */ /* 0x000fc40003f22070 */
[----:B------:R-:W-:Y:S02]  /*0990*/  ISETP.EQ.OR.EX P2, PT, RZ, c[0x0][0x184], P3, P2 ;  /* 0x00006100ff007a0c */ /* 0x000fe40001f42720 */
[----:B------:R-:W-:Y:S02]  /*09a0*/  ISETP.EQ.OR.EX P0, PT, RZ, c[0x0][0x244], P4, P0 ;  /* 0x00009100ff007a0c */ /* 0x000fe40002702700 */
[----:B------:R-:W-:Y:S02]  /*09b0*/  ISETP.EQ.OR.EX P1, PT, RZ, c[0x0][0x174], P3, P1 ;  /* 0x00005d00ff007a0c */ /* 0x000fe40001f22710 */
[----:B------:R-:W-:Y:S02]  /*09c0*/  P2R R0, PR, RZ, 0x8 ;  /* 0x00000008ff007803 */ /* 0x000fe40000000000 */
[----:B------:R-:W-:Y:S02]  /*09d0*/  P2R R0, PR, RZ, 0x10 ;  /* 0x00000010ff007803 */ /* 0x000fe40000000000 */
[----:B------:R-:W-:-:S03]  /*09e0*/  ISETP.NE.U32.AND P3, PT, RZ, c[0x0][0x1f8], PT ;  /* 0x00007e00ff007a0c */ /* 0x000fc60003f65070 */
[----:B------:R-:W-:Y:S01]  /*09f0*/  @!P2 IMAD.MOV.U32 R11, RZ, RZ, 0x4 ;  /* 0x00000004ff0ba424 */ /* 0x000fe200078e00ff */
[----:B------:R-:W-:Y:S01]  /*0a00*/  ISETP.NE.AND.EX P3, PT, RZ, c[0x0][0x1fc], PT, P3 ;  /* 0x00007f00ff007a0c */ /* 0x000fe20003f65330 */
[----:B-----5:R-:W-:Y:S02]  /*0a10*/  @!P0 IMAD R0, R16, c[0x0][0x1d8], R19 ;  /* 0x0000760010008a24 */ /* 0x020fe400078e0213 */
[----:B0-----:R-:W-:Y:S02]  /*0a20*/  @!P1 IMAD.MOV.U32 R9, RZ, RZ, 0x4 ;  /* 0x00000004ff099424 */ /* 0x001fe400078e00ff */
[----:B------:R-:W-:-:S04]  /*0a30*/  @!P2 IMAD.WIDE R10, R12, R11, c[0x0][0x180] ;  /* 0x000060000c0aa625 */ /* 0x000fc800078e020b */
[----:B------:R-:W-:Y:S01]  /*0a40*/  @!P0 IMAD.MOV.U32 R13, RZ, RZ, 0x4 ;  /* 0x00000004ff0d8424 */ /* 0x000fe200078e00ff */
[----:B------:R-:W2:Y:S01]  /*0a50*/  @!P2 LDG.E.128 R44, [R10.64] ;  /* 0x000000240a2ca981 */ /* 0x000ea2000c1e1d00 */
[----:B------:R-:W-:Y:S02]  /*0a60*/  @!P0 IMAD R0, R0, 0x60, R27 ;  /* 0x0000006000008824 */ /* 0x000fe400078e021b */
[----:B------:R-:W-:-:S04]  /*0a70*/  @!P1 IMAD.WIDE R8, R12, R9, c[0x0][0x170] ;  /* 0x00005c000c089625 */ /* 0x000fc800078e0209 */
[----:B------:R-:W-:Y:S01]  /*0a80*/  @!P0 IMAD.WIDE R12, R0, R13, c[0x0][0x230] ;  /* 0x00008c00000c8625 */ /* 0x000fe200078e020d */
[----:B------:R-:W3:Y:S04]  /*0a90*/  @!P1 LDG.E.128 R32, [R8.64] ;  /* 0x0000002408209981 */ /* 0x000ee8000c1e1d00 */
[----:B------:R-:W4:Y:S01]  /*0aa0*/  @!P0 LDG.E.128 R48, [R12.64] ;  /* 0x000000240c308981 */ /* 0x000f22000c1e1d00 */
[----:B------:R-:W-:Y:S01]  /*0ab0*/  @P3 MOV R15, 0x4 ;  /* 0x00000004000f3802 */ /* 0x000fe20000000f00 */
[----:B------:R-:W-:-:S04]  /*0ac0*/  IMAD.MOV.U32 R28, RZ, RZ, RZ ;  /* 0x000000ffff1c7224 */ /* 0x000fc800078e00ff */
[----:B------:R-:W-:Y:S01]  /*0ad0*/  @P3 IMAD.WIDE R14, R2, R15, c[0x0][0x1f8] ;  /* 0x00007e00020e3625 */ /* 0x000fe200078e020f */
[----:B------:R-:W-:Y:S02]  /*0ae0*/  ULDC.U8 UR4, c[0x0][0x1e4] ;  /* 0x0000790000047ab9 */ /* 0x000fe40000000000 */
[----:B------:R-:W-:Y:S02]  /*0af0*/  ISETP.NE.AND P2, PT, RZ, UR4, PT ;  /* 0x00000004ff007c0c */ /* 0x000fe4000bf45270 */
[----:B------:R0:W5:Y:S01]  /*0b00*/  @P3 LDG.E R28, [R14.64] ;  /* 0x000000240e1c3981 */ /* 0x000162000c1e1900 */
[----:B------:R-:W-:Y:S02]  /*0b10*/  ISETP.LT.AND P3, PT, RZ, c[0x0][0x1e0], PT ;  /* 0x00007800ff007a0c */ /* 0x000fe40003f61270 */
[----:B------:R-:W-:Y:S01]  /*0b20*/  ISETP.GE.AND P1, PT, R18, 0x20, PT ;  /* 0x000000201200780c */ /* 0x000fe20003f26270 */
[----:B--2---:R-:W-:Y:S02]  /*0b30*/  FADD.FTZ R36, R44, R36 ;  /* 0x000000242c247221 */ /* 0x004fe40000010000 */
[----:B------:R-:W-:-:S02]  /*0b40*/  FADD.FTZ R37, R45, R37 ;  /* 0x000000252d257221 */ /* 0x000fc40000010000 */
[----:B------:R-:W-:Y:S02]  /*0b50*/  FADD.FTZ R38, R46, R38 ;  /* 0x000000262e267221 */ /* 0x000fe40000010000 */
[----:B------:R-:W-:Y:S02]  /*0b60*/  FADD.FTZ R39, R47, R39 ;  /* 0x000000272f277221 */ /* 0x000fe40000010000 */
[----:B---3--:R-:W-:Y:S02]  /*0b70*/  FADD.FTZ R32, R32, R4 ;  /* 0x0000000420207221 */ /* 0x008fe40000010000 */
[----:B------:R-:W-:Y:S02]  /*0b80*/  FADD.FTZ R33, R33, R5 ;  /* 0x0000000521217221 */ /* 0x000fe40000010000 */
[----:B------:R-:W-:Y:S02]  /*0b90*/  FADD.FTZ R34, R34, R6 ;  /* 0x0000000622227221 */ /* 0x000fe40000010000 */
[----:B------:R-:W-:-:S02]  /*0ba0*/  FADD.FTZ R35, R35, R7 ;  /* 0x0000000723237221 */ /* 0x000fc40000010000 */
[----:B----4-:R-:W-:Y:S02]  /*0bb0*/  @!P0 FMUL.FTZ R36, R36, R48 ;  /* 0x0000003024248220 */ /* 0x010fe40000410000 */
[----:B------:R-:W-:Y:S02]  /*0bc0*/  @!P0 FMUL.FTZ R37, R37, R49 ;  /* 0x0000003125258220 */ /* 0x000fe40000410000 */
[----:B------:R-:W-:Y:S02]  /*0bd0*/  @!P0 FMUL.FTZ R38, R38, R50 ;  /* 0x0000003226268220 */ /* 0x000fe40000410000 */
[----:B------:R-:W-:Y:S01]  /*0be0*/  @!P0 FMUL.FTZ R39, R39, R51 ;  /* 0x0000003327278220 */ /* 0x000fe20000410000 */
[----:B------:R-:W-:Y:S05]  /*0bf0*/  @!P2 BRA P3, `(.L_x_3110) ;  /* 0x000009200000a947 */ /* 0x000fea0001800000 */
[----:B0-----:R-:W-:-:S05]  /*0c00*/  IMAD.MOV.U32 R0, RZ, RZ, c[0x0][0x1e0] ;  /* 0x00007800ff007624 */ /* 0x001fca00078e00ff */
        /* <DEDUP_REMOVED lines=29> */
[----:B------:R-:W-:Y:S02]  /*0de0*/  LOP3.LUT P0, RZ, R44, 0x3, RZ, 0xc0, !PT ;  /* 0x000000032cff7812 */ /* 0x000fe4000780c0ff */
[----:B------:R-:W-:-:S05]  /*0df0*/  MOV R29, R5 ;  /* 0x00000005001d7202 */ /* 0x000fca0000000f00 */
        /* <DEDUP_REMOVED lines=11> */
[----:B------:R-:W-:Y:S02]  /*0eb0*/  IMAD.MOV.U32 R7, RZ, RZ, c[0x4][0xd4] ;  /* 0x01003500ff077624 */ /* 0x000fe400078e00ff */
[----:B------:R-:W-:-:S02]  /*0ec0*/  IMAD.MOV.U32 R8, RZ, RZ, 0x53f ;  /* 0x0000053fff087424 */ /* 0x000fc400078e00ff */
        /* <DEDUP_REMOVED lines=11> */
.L_x_3112:
        /* <DEDUP_REMOVED lines=22> */
[C---:B------:R-:W-:Y:S01]  /*10e0*/  LEA R25, R5.reuse, R21, 0x2 ;  /* 0x0000001505197211 */ /* 0x040fe200078e10ff */
        /* <DEDUP_REMOVED lines=52> */
.L_x_3116:
[----:B------:R-:W-:Y:S05]  /*1430*/  BSYNC B1 ;  /* 0x0000000000017941 */ /* 0x000fea0003800000 */
.L_x_3115:
        /* <DEDUP_REMOVED lines=8> */
.L_x_3114:
[----:B------:R-:W-:Y:S05]  /*14c0*/  BSYNC B0 ;  /* 0x0000000000007941 */ /* 0x000fea0003800000 */
.L_x_3113:
[----:B------:R-:W-:Y:S06]  /*14d0*/  BAR.SYNC.DEFER_BLOCKING 0x0 ;  /* 0x0000000000007b1d */ /* 0x000fec0000010000 */
[----:B0-----:R0:W1:Y:S04]  /*14e0*/  @P6 LDS.128 R32, [R14] ;  /* 0x000000000e206984 */ /* 0x0010680000000c00 */
[----:B------:R0:W2:Y:S04]  /*14f0*/  @P6 LDS.128 R36, [R15] ;  /* 0x000000000f246984 */ /* 0x0000a80000000c00 */
[----:B------:R-:W-:Y:S06]  /*1500*/  BAR.SYNC.DEFER_BLOCKING 0x0 ;  /* 0x0000000000007b1d */ /* 0x000fec0000010000 */
[----:B------:R-:W-:Y:S05]  /*1510*/  BRA `(.L_x_3111) ;  /* 0x000002b000007947 */ /* 0x000fea0003800000 */
.L_x_3110:
[----:B0-----:R-:W-:Y:S01]  /*1520*/  ISETP.GE.AND P0, PT, R27, c[0x0][0x1e0], PT ;  /* 0x000078001b007a0c */ /* 0x001fe20003f06270 */
        /* <DEDUP_REMOVED lines=41> */
.L_x_3117:
[----:B------:R-:W-:Y:S05]  /*17c0*/  BSYNC B0 ;  /* 0x0000000000007941 */ /* 0x000fea0003800000 */
.L_x_3111:
[----:B0-----:R-:W-:Y:S01]  /*17d0*/  ISETP.GT.AND P0, PT, R18, 0x1f, PT ;  /* 0x0000001f1200780c */ /* 0x001fe20003f04270 */
[----:B------:R-:W-:Y:S01]  /*17e0*/  BSSY B0, `(.L_x_3118) ;  /* 0x000001b000007945 */ /* 0x000fe20003800000 */
[----:B------:R-:W-:-:S11]  /*17f0*/  IMAD.MOV.U32 R4, RZ, RZ, RZ ;  /* 0x000000ffff047224 */ /* 0x000fd600078e00ff */
[----:B------:R-:W-:Y:S05]  /*1800*/  @P0 BRA `(.L_x_3119) ;  /* 0x0000018000000947 */ /* 0x000fea0003800000 */
[----:B------:R-:W-:Y:S01]  /*1810*/  ISETP.GT.AND P0, PT, R18, 0x17, PT ;  /* 0x000000171200780c */ /* 0x000fe20003f04270 */
[----:B------:R-:W-:Y:S01]  /*1820*/  IMAD.IADD R27, R40, 0x1, R27 ;  /* 0x00000001281b7824 */ /* 0x000fe200078e021b */
[----:B-1----:R0:W-:Y:S11]  /*1830*/  STS.128 [R18.X16+0x20], R32 ;  /* 0x0000202012007388 */ /* 0x0021f6000000cc00 */
[----:B------:R-:W-:Y:S01]  /*1840*/  @!P0 SHF.L.U32 R0, R23, 0x2, RZ ;  /* 0x0000000217008819 */ /* 0x000fe200000006ff */
[----:B------:R-:W-:-:S04]  /*1850*/  @!P0 IMAD.MOV.U32 R5, RZ, RZ, 0x4 ;  /* 0x00000004ff058424 */ /* 0x000fc800078e00ff */
        /* <DEDUP_REMOVED lines=9> */
.L_x_3170:
        /* <DEDUP_REMOVED lines=9> */
.L_x_3171:
[----:B01----:R-:W-:Y:S02]  /*1980*/  FADD.FTZ R4, R29, R4 ;  /* 0x000000041d047221 */ /* 0x003fe40000010000 */
.L_x_3119:
[----:B------:R-:W-:Y:S05]  /*1990*/  BSYNC B0 ;  /* 0x0000000000007941 */ /* 0x000fea0003800000 */
.L_x_3118:
[----:B------:R-:W-:Y:S01]  /*19a0*/  ISETP.NE.AND P0, PT, R18, RZ, PT ;  /* 0x000000ff1200720c */ /* 0x000fe20003f05270 */
[----:B------:R-:W-:-:S04]  /*19b0*/  IMAD.IADD R6, R17, 0x1, -R26 ;  /* 0x0000000111067824 */ /* 0x000fc800078e0a1a */
[----:B------:R-:W-:-:S08]  /*19c0*/  IMAD.SHL.U32 R0, R6, 0x4, RZ ;  /* 0x0000000406007824 */ /* 0x000fd000078e00ff */
        /* <DEDUP_REMOVED lines=13> */
.L_x_3123:
[----:B------:R0:W-:Y:S02]  /*1aa0*/  STS [R0+0x220], R3 ;  /* 0x0002200300007388 */ /* 0x0001e40000000800 */
.L_x_3122:
        /* <DEDUP_REMOVED lines=14> */
[----:B------:R-:W-:Y:S01]  /*1b90*/  LOP3.LUT R7, R7, 0x7ffffffe, RZ, 0xc0, !PT ;  /* 0x7ffffffe07077812 */ /* 0x000fe200078ec0ff */
[----:B------:R-:W-:-:S03]  /*1ba0*/  IMAD.MOV.U32 R25, RZ, RZ, c[0x0][0x1e8] ;  /* 0x00007a00ff197624 */ /* 0x000fc600078e00ff */
[----:B------:R-:W-:Y:S01]  /*1bb0*/  IADD3 R8, -R7, R18, RZ ;  /* 0x0000001207087210 */ /* 0x000fe20007ffe1ff */
[----:B------:R-:W-:Y:S01]  /*1bc0*/  IMAD.MOV.U32 R7, RZ, RZ, c[0x0][0x1d4] ;  /* 0x00007500ff077624 */ /* 0x000fe200078e00ff */
[----:B------:R-:W-:-:S03]  /*1bd0*/  IADD3 R25, R25, c[0x0][0x210], RZ ;  /* 0x0000840019197a10 */ /* 0x000fc60007ffe0ff */
[----:B------:R3:W4:Y:S01]  /*1be0*/  LDS.64 R14, [R8.X8+0x20] ;  /* 0x00002000080e7984 */ /* 0x0007220000008a00 */
[----:B------:R-:W-:Y:S02]  /*1bf0*/  IMAD.SHL.U32 R6, R8, 0x2, RZ ;  /* 0x0000000208067824 */ /* 0x000fe400078e00ff */
[----:B------:R-:W-:Y:S01]  /*1c00*/  IMAD R7, R7, 0x60, RZ ;  /* 0x0000006007077824 */ /* 0x000fe200078e02ff */
[----:B------:R3:W0:Y:S01]  /*1c10*/  LDS.64 R20, [R8.X8+0x30] ;  /* 0x0000300008147984 */ /* 0x0006220000008a00 */
[----:B------:R-:W-:-:S03]  /*1c20*/  IMAD R6, R5, c[0x0][0x1d4], R6 ;  /* 0x0000750005067a24 */ /* 0x000fc600078e0206 */
[----:B-1----:R3:W1:Y:S02]  /*1c30*/  LDS.64 R32, [R8.X8+0x40] ;  /* 0x0000400008207984 */ /* 0x0026640000008a00 */
[----:B------:R-:W-:Y:S02]  /*1c40*/  SHF.R.S32.HI R27, RZ, 0x1f, R6 ;  /* 0x0000001fff1b7819 */ /* 0x000fe40000011406 */
[----:B------:R3:W2:Y:S04]  /*1c50*/  LDS.64 R34, [R8.X8+0x50] ;  /* 0x0000500008227984 */ /* 0x0006a80000008a00 */
        /* <DEDUP_REMOVED lines=28> */
.L_x_3129:
[----:B------:R-:W-:Y:S01]  /*1e20*/  IABS R152, c[0x0][0x1d4] ;  /* 0x0000750000987a13 */ /* 0x000fe20000000000 */
[----:B------:R-:W-:Y:S01]  /*1e30*/  IMAD.MOV.U32 R150, RZ, RZ, RZ ;  /* 0x000000ffff967224 */ /* 0x000fe200078e00ff */
[----:B------:R-:W-:Y:S01]  /*1e40*/  IABS R159, R156 ;  /* 0x0000009c009f7213 */ /* 0x000fe20000000000 */
[----:B------:R-:W-:Y:S01]  /*1e50*/  IMAD.MOV.U32 R160, RZ, RZ, c[0x0][0x1d4] ;  /* 0x00007500ffa07624 */ /* 0x000fe200078e00ff */
[----:B------:R-:W1:Y:S01]  /*1e60*/  I2F.RP R153, R152 ;  /* 0x0000009800997306 */ /* 0x000e620000209400 */
[----:B------:R-:W-:-:S02]  /*1e70*/  ISETP.GE.AND P1, PT, R156, RZ, PT ;  /* 0x000000ff9c00720c */ /* 0x000fc40003f26270 */
[----:B------:R-:W-:-:S04]  /*1e80*/  ISETP.GE.AND P2, PT, R156, R17, PT ;  /* 0x000000119c00720c */ /* 0x000fc80003f46270 */
[----:B------:R-:W-:Y:S02]  /*1e90*/  FSEL R93, R93, RZ, P2 ;  /* 0x000000ff5d5d7208 */ /* 0x000fe40001000000 */
[----:B------:R-:W-:Y:S01]  /*1ea0*/  FSEL R92, R92, RZ, P2 ;  /* 0x000000ff5c5c7208 */ /* 0x000fe20001000000 */
        /* <DEDUP_REMOVED lines=12> */
[----:B------:R-:W-:Y:S02]  /*1f70*/  @!P0 IADD3 R159, R159, -R152, RZ ;  /* 0x800000989f9f8210 */ /* 0x000fe40007ffe0ff */
[----:B------:R-:W-:-:S03]  /*1f80*/  ISETP.NE.AND P0, PT, RZ, c[0x0][0x1d4], PT ;  /* 0x00007500ff007a0c */ /* 0x000fc60003f05270 */
[----:B------:R-:W-:-:S10]  /*1f90*/  @!P1 IMAD.MOV R159, RZ, RZ, -R159 ;  /* 0x000000ffff9f9224 */ /* 0x000fd400078e0a9f */
[----:B------:R-:W-:Y:S02]  /*1fa0*/  @!P0 LOP3.LUT R159, RZ, c[0x0][0x1d4], RZ, 0x33, !PT ;  /* 0x00007500ff9f8a12 */ /* 0x000fe400078e33ff */
[----:B------:R-:W-:Y:S02]  /*1fb0*/  ISETP.GE.AND P0, PT, R156, R17, PT ;  /* 0x000000119c00720c */ /* 0x000fe40003f06270 */
[----:B------:R-:W-:Y:S01]  /*1fc0*/  IADD3 R155, R159, c[0x0][0x1d4], RZ ;  /* 0x000075009f9b7a10 */ /* 0x000fe20007ffe0ff */
[----:B------:R-:W-:-:S04]  /*1fd0*/  IMAD R161, R160, 0x4, R159 ;  /* 0x00000004a0a17824 */ /* 0x000fc800078e029f */
[----:B------:R-:W-:Y:S02]  /*1fe0*/  IMAD.SHL.U32 R152, R155, 0x4, RZ ;  /* 0x000000049b987824 */ /* 0x000fe400078e00ff */
[----:B------:R-:W-:-:S03]  /*1ff0*/  IMAD.SHL.U32 R154, R161, 0x4, RZ ;  /* 0x00000004a19a7824 */ /* 0x000fc600078e00ff */
[-C--:B------:R-:W-:Y:S02]  /*2000*/  ISETP.GE.OR P3, PT, R152, R7.reuse, P0 ;  /* 0x000000079800720c */ /* 0x080fe40000766670 */
[----:B------:R-:W-:-:S11]  /*2010*/  ISETP.GE.OR P1, PT, R154, R7, P0 ;  /* 0x000000079a00720c */ /* 0x000fd60000726670 */
[----:B------:R-:W-:-:S04]  /*2020*/  @!P3 IADD3 R29, P4, R6, R152, RZ ;  /* 0x00000098061db210 */ /* 0x000fc80007f9e0ff */
[----:B------:R-:W-:Y:S02]  /*2030*/  @!P3 LEA.HI.X.SX32 R152, R152, R27, 0x1, P4 ;  /* 0x0000001b9898b211 */ /* 0x000fe400020f0eff */
[----:B------:R-:W-:-:S04]  /*2040*/  @!P3 LEA R150, P4, R29, c[0x0][0x198], 0x2 ;  /* 0x000066001d96ba11 */ /* 0x000fc800078810ff */
[----:B------:R-:W-:-:S05]  /*2050*/  @!P3 LEA.HI.X R151, R29, c[0x0][0x19c], R152, 0x2, P4 ;  /* 0x000067001d97ba11 */ /* 0x000fca00020f1498 */
[----:B------:R1:W2:Y:S01]  /*2060*/  @!P3 LDG.E.64 R92, [R150.64] ;  /* 0x00000024965cb981 */ /* 0x0002a2000c1e1b00 */
[----:B------:R-:W-:Y:S01]  /*2070*/  @!P1 IADD3 R29, P3, R6, R154, RZ ;  /* 0x0000009a061d9210 */ /* 0x000fe20007f7e0ff */
[----:B------:R-:W-:Y:S01]  /*2080*/  IMAD R158, R160, 0x7, R159 ;  /* 0x00000007a09e7824 */ /* 0x000fe200078e029f */
[----:B------:R-:W-:Y:S02]  /*2090*/  FSEL R95, R95, RZ, P2 ;  /* 0x000000ff5f5f7208 */ /* 0x000fe40001000000 */
[----:B------:R-:W-:Y:S02]  /*20a0*/  @!P1 LEA.HI.X.SX32 R154, R154, R27, 0x1, P3 ;  /* 0x0000001b9a9a9211 */ /* 0x000fe400018f0eff */
[C---:B------:R-:W-:Y:S02]  /*20b0*/  @!P1 LEA R152, P3, R29.reuse, c[0x0][0x198], 0x2 ;  /* 0x000066001d989a11 */ /* 0x040fe400078610ff */
[----:B------:R-:W-:Y:S01]  /*20c0*/  FSEL R94, R94, RZ, P2 ;  /* 0x000000ff5e5e7208 */ /* 0x000fe20001000000 */
[----:B------:R-:W-:Y:S01]  /*20d0*/  IMAD.SHL.U32 R162, R158, 0x4, RZ ;  /* 0x000000049ea27824 */ /* 0x000fe200078e00ff */
[----:B------:R-:W-:-:S02]  /*20e0*/  @!P1 LEA.HI.X R153, R29, c[0x0][0x19c], R154, 0x2, P3 ;  /* 0x000067001d999a11 */ /* 0x000fc400018f149a */
[----:B------:R-:W-:-:S03]  /*20f0*/  IADD3 R154, R155, c[0x0][0x1d4], RZ ;  /* 0x000075009b9a7a10 */ /* 0x000fc60007ffe0ff */
[----:B---3--:R4:W3:Y:S01]  /*2100*/  @!P1 LDG.E.64 R94, [R152.64] ;  /* 0x00000024985e9981 */ /* 0x0088e2000c1e1b00 */
[-C--:B------:R-:W-:Y:S01]  /*2110*/  ISETP.GE.OR P1, PT, R162, R7.reuse, P0 ;  /* 0x00000007a200720c */ /* 0x080fe20000726670 */
[----:B------:R-:W-:Y:S01]  /*2120*/  IMAD.SHL.U32 R164, R154, 0x4, RZ ;  /* 0x000000049aa47824 */ /* 0x000fe200078e00ff */
[----:B------:R-:W-:Y:S02]  /*2130*/  IADD3 R161, R161, c[0x0][0x1d4], RZ ;  /* 0x00007500a1a17a10 */ /* 0x000fe40007ffe0ff */
[----:B------:R-:W-:Y:S02]  /*2140*/  FSEL R97, R97, RZ, P2 ;  /* 0x000000ff61617208 */ /* 0x000fe40001000000 */
[----:B------:R-:W-:Y:S02]  /*2150*/  ISETP.GE.OR P3, PT, R164, R7, P0 ;  /* 0x00000007a400720c */ /* 0x000fe40000766670 */
[----:B------:R-:W-:-:S05]  /*2160*/  FSEL R96, R96, RZ, P2 ;  /* 0x000000ff60607208 */ /* 0x000fca0001000000 */
[----:B------:R-:W-:-:S04]  /*2170*/  @!P1 IADD3 R29, P4, R6, R162, RZ ;  /* 0x000000a2061d9210 */ /* 0x000fc80007f9e0ff */
[----:B------:R-:W-:Y:S02]  /*2180*/  @!P1 LEA.HI.X.SX32 R162, R162, R27, 0x1, P4 ;  /* 0x0000001ba2a29211 */ /* 0x000fe400020f0eff */
[----:B-1----:R-:W-:-:S04]  /*2190*/  @!P1 LEA R150, P4, R29, c[0x0][0x198], 0x2 ;  /* 0x000066001d969a11 */ /* 0x002fc800078810ff */
[----:B------:R-:W-:Y:S02]  /*21a0*/  @!P1 LEA.HI.X R151, R29, c[0x0][0x19c], R162, 0x2, P4 ;  /* 0x000067001d979a11 */ /* 0x000fe400020f14a2 */
[----:B------:R-:W-:Y:S02]  /*21b0*/  @!P3 IADD3 R29, P4, R6, R164, RZ ;  /* 0x000000a4061db210 */ /* 0x000fe40007f9e0ff */
[----:B------:R-:W-:Y:S01]  /*21c0*/  IADD3 R158, R158, c[0x0][0x1d4], RZ ;  /* 0x000075009e9e7a10 */ /* 0x000fe20007ffe0ff */
[----:B------:R1:W2:Y:S01]  /*21d0*/  @!P1 LDG.E.64 R96, [R150.64] ;  /* 0x0000002496609981 */ /* 0x0002a2000c1e1b00 */
[----:B------:R-:W-:Y:S02]  /*21e0*/  @!P3 LEA.HI.X.SX32 R162, R164, R27, 0x1, P4 ;  /* 0x0000001ba4a2b211 */ /* 0x000fe400020f0eff */
[----:B----4-:R-:W-:Y:S02]  /*21f0*/  @!P3 LEA R152, P4, R29, c[0x0][0x198], 0x2 ;  /* 0x000066001d98ba11 */ /* 0x010fe400078810ff */
[----:B------:R-:W-:-:S02]  /*2200*/  SHF.L.U32 R164, R161, 0x2, RZ ;  /* 0x00000002a1a47819 */ /* 0x000fc400000006ff */
[----:B------:R-:W-:Y:S02]  /*2210*/  @!P3 LEA.HI.X R153, R29, c[0x0][0x19c], R162, 0x2, P4 ;  /* 0x000067001d99ba11 */ /* 0x000fe400020f14a2 */
[----:B------:R-:W-:Y:S02]  /*2220*/  ISETP.GE.OR P4, PT, R164, R7, P0 ;  /* 0x00000007a400720c */ /* 0x000fe40000786670 */
[----:B------:R-:W-:Y:S02]  /*2230*/  FSEL R99, R99, RZ, P2 ;  /* 0x000000ff63637208 */ /* 0x000fe40001000000 */
[----:B------:R-:W-:Y:S01]  /*2240*/  FSEL R98, R98, RZ, P2 ;  /* 0x000000ff62627208 */ /* 0x000fe20001000000 */
[----:B-1----:R-:W-:Y:S02]  /*2250*/  IMAD.SHL.U32 R150, R158, 0x4, RZ ;  /* 0x000000049e967824 */ /* 0x002fe400078e00ff */
[----:B------:R-:W-:-:S03]  /*2260*/  IMAD R155, R160, 0xa, R159 ;  /* 0x0000000aa09b7824 */ /* 0x000fc600078e029f */
[----:B------:R1:W4:Y:S03]  /*2270*/  @!P3 LDG.E.64 R98, [R152.64] ;  /* 0x000000249862b981 */ /* 0x000326000c1e1b00 */
[----:B------:R-:W-:Y:S02]  /*2280*/  @!P4 IADD3 R29, P1, R6, R164, RZ ;  /* 0x000000a4061dc210 */ /* 0x000fe40007f3e0ff */
[----:B------:R-:W-:Y:S02]  /*2290*/  ISETP.GE.OR P3, PT, R150, R7, P0 ;  /* 0x000000079600720c */ /* 0x000fe40000766670 */
[----:B------:R-:W-:Y:S02]  /*22a0*/  @!P4 LEA.HI.X.SX32 R164, R164, R27, 0x1, P1 ;  /* 0x0000001ba4a4c211 */ /* 0x000fe400008f0eff */
[----:B------:R-:W-:Y:S02]  /*22b0*/  @!P4 LEA R162, P1, R29, c[0x0][0x198], 0x2 ;  /* 0x000066001da2ca11 */ /* 0x000fe400078210ff */
[----:B------:R-:W-:-:S02]  /*22c0*/  FSEL R101, R101, RZ, P2 ;  /* 0x000000ff65657208 */ /* 0x000fc40001000000 */
[----:B------:R-:W-:Y:S01]  /*22d0*/  @!P4 LEA.HI.X R163, R29, c[0x0][0x19c], R164, 0x2, P1 ;  /* 0x000067001da3ca11 */ /* 0x000fe200008f14a4 */
[----:B------:R-:W-:Y:S01]  /*22e0*/  IMAD.SHL.U32 R164, R155, 0x4, RZ ;  /* 0x000000049ba47824 */ /* 0x000fe200078e00ff */
[----:B------:R-:W-:-:S04]  /*22f0*/  FSEL R100, R100, RZ, P2 ;  /* 0x000000ff64647208 */ /* 0x000fc80001000000 */
[----:B------:R-:W-:Y:S02]  /*2300*/  ISETP.GE.OR P1, PT, R164, R7, P0 ;  /* 0x00000007a400720c */ /* 0x000fe40000726670 */
[----:B------:R0:W2:Y:S01]  /*2310*/  @!P4 LDG.E.64 R100, [R162.64] ;  /* 0x00000024a264c981 */ /* 0x0000a2000c1e1b00 */
[----:B------:R-:W-:-:S04]  /*2320*/  @!P3 IADD3 R29, P4, R6, R150, RZ ;  /* 0x00000096061db210 */ /* 0x000fc80007f9e0ff */
[----:B------:R-:W-:Y:S02]  /*2330*/  @!P3 LEA.HI.X.SX32 R150, R150, R27, 0x1, P4 ;  /* 0x0000001b9696b211 */ /* 0x000fe400020f0eff */
[----:B-1----:R-:W-:-:S04]  /*2340*/  @!P3 LEA R152, P4, R29, c[0x0][0x198], 0x2 ;  /* 0x000066001d98ba11 */ /* 0x002fc800078810ff */
[----:B------:R-:W-:Y:S02]  /*2350*/  @!P3 LEA.HI.X R153, R29, c[0x0][0x19c], R150, 0x2, P4 ;  /* 0x000067001d99ba11 */ /* 0x000fe400020f1496 */
[----:B------:R-:W-:Y:S02]  /*2360*/  @!P1 IADD3 R151, P4, R6, R164, RZ ;  /* 0x000000a406979210 */ /* 0x000fe40007f9e0ff */
[----:B------:R-:W-:Y:S02]  /*2370*/  IADD3 R29, R155, c[0x0][0x1d4], RZ ;  /* 0x000075009b1d7a10 */ /* 0x000fe40007ffe0ff */
[----:B0-----:R-:W-:Y:S02]  /*2380*/  @!P1 LEA.HI.X.SX32 R162, R164, R27, 0x1, P4 ;  /* 0x0000001ba4a29211 */ /* 0x001fe400020f0eff */
[----:B------:R-:W-:Y:S01]  /*2390*/  @!P1 LEA R150, P4, R151, c[0x0][0x198], 0x2 ;  /* 0x0000660097969a11 */ /* 0x000fe200078810ff */
[----:B------:R-:W-:-:S03]  /*23a0*/  IMAD.SHL.U32 R164, R29, 0x4, RZ ;  /* 0x000000041da47824 */ /* 0x000fc600078e00ff */
[----:B------:R-:W-:Y:S02]  /*23b0*/  @!P1 LEA.HI.X R151, R151, c[0x0][0x19c], R162, 0x2, P4 ;  /* 0x0000670097979a11 */ /* 0x000fe400020f14a2 */
[----:B------:R-:W-:Y:S02]  /*23c0*/  ISETP.GE.OR P4, PT, R164, R7, P0 ;  /* 0x00000007a400720c */ /* 0x000fe40000786670 */
[----:B------:R-:W-:Y:S02]  /*23d0*/  FSEL R103, R103, RZ, P2 ;  /* 0x000000ff67677208 */ /* 0x000fe40001000000 */
[----:B------:R-:W-:Y:S02]  /*23e0*/  FSEL R102, R102, RZ, P2 ;  /* 0x000000ff66667208 */ /* 0x000fe40001000000 */
[----:B------:R-:W-:-:S04]  /*23f0*/  IADD3 R154, R154, c[0x0][0x1d4], RZ ;  /* 0x000075009a9a7a10 */ /* 0x000fc80007ffe0ff */
[----:B------:R0:W2:Y:S03]  /*2400*/  @!P1 LDG.E.64 R102, [R150.64] ;  /* 0x0000002496669981 */ /* 0x0000a6000c1e1b00 */
[----:B------:R-:W-:Y:S01]  /*2410*/  @!P4 IADD3 R155, P1, R6, R164, RZ ;  /* 0x000000a4069bc210 */ /* 0x000fe20007f3e0ff */
[----:B------:R-:W-:-:S03]  /*2420*/  IMAD.SHL.U32 R154, R154, 0x4, RZ ;  /* 0x000000049a9a7824 */ /* 0x000fc600078e00ff */
[----:B------:R-:W-:Y:S02]  /*2430*/  @!P4 LEA.HI.X.SX32 R164, R164, R27, 0x1, P1 ;  /* 0x0000001ba4a4c211 */ /* 0x000fe400008f0eff */
[----:B------:R-:W-:Y:S02]  /*2440*/  @!P4 LEA R162, P1, R155, c[0x0][0x198], 0x2 ;  /* 0x000066009ba2ca11 */ /* 0x000fe400078210ff */
[----:B------:R-:W-:Y:S02]  /*2450*/  FSEL R105, R105, RZ, P2 ;  /* 0x000000ff69697208 */ /* 0x000fe40001000000 */
[----:B------:R-:W-:Y:S02]  /*2460*/  FSEL R104, R104, RZ, P2 ;  /* 0x000000ff68687208 */ /* 0x000fe40001000000 */
[----:B------:R-:W-:Y:S01]  /*2470*/  @!P4 LEA.HI.X R163, R155, c[0x0][0x19c], R164, 0x2, P1 ;  /* 0x000067009ba3ca11 */ /* 0x000fe200008f14a4 */
[----:B------:R-:W-:Y:S01]  /*2480*/  IMAD R157, R160, 0xd, R159 ;  /* 0x0000000da09d7824 */ /* 0x000fe200078e029f */
[----:B------:R-:W-:-:S02]  /*2490*/  ISETP.GE.OR P1, PT, R154, R7, P0 ;  /* 0x000000079a00720c */ /* 0x000fc40000726670 */
[----:B------:R1:W2:Y:S01]  /*24a0*/  @!P3 LDG.E.64 R104, [R152.64] ;  /* 0x000000249868b981 */ /* 0x0002a2000c1e1b00 */
[----:B------:R-:W-:Y:S02]  /*24b0*/  FSEL R107, R107, RZ, P2 ;  /* 0x000000ff6b6b7208 */ /* 0x000fe40001000000 */
[----:B------:R-:W-:-:S06]  /*24c0*/  FSEL R106, R106, RZ, P2 ;  /* 0x000000ff6a6a7208 */ /* 0x000fcc0001000000 */
[----:B------:R0:W2:Y:S01]  /*24d0*/  @!P4 LDG.E.64 R106, [R162.64] ;  /* 0x00000024a26ac981 */ /* 0x0000a2000c1e1b00 */
[----:B-1----:R-:W-:Y:S01]  /*24e0*/  IMAD.SHL.U32 R152, R157, 0x4, RZ ;  /* 0x000000049d987824 */ /* 0x002fe200078e00ff */
[----:B0-----:R-:W-:-:S04]  /*24f0*/  @!P1 IADD3 R150, P4, R6, R154, RZ ;  /* 0x0000009a06969210 */ /* 0x001fc80007f9e0ff */
[----:B------:R-:W-:Y:S02]  /*2500*/  ISETP.GE.OR P3, PT, R152, R7, P0 ;  /* 0x000000079800720c */ /* 0x000fe40000766670 */
[----:B------:R-:W-:Y:S02]  /*2510*/  @!P1 LEA.HI.X.SX32 R151, R154, R27, 0x1, P4 ;  /* 0x0000001b9a979211 */ /* 0x000fe400020f0eff */
[C---:B------:R-:W-:Y:S02]  /*2520*/  @!P1 LEA R154, P4, R150.reuse, c[0x0][0x198], 0x2 ;  /* 0x00006600969a9a11 */ /* 0x040fe400078810ff */
[----:B------:R-:W-:Y:S02]  /*2530*/  IADD3 R157, R157, c[0x0][0x1d4], RZ ;  /* 0x000075009d9d7a10 */ /* 0x000fe40007ffe0ff */
[----:B------:R-:W-:-:S05]  /*2540*/  @!P1 LEA.HI.X R155, R150, c[0x0][0x19c], R151, 0x2, P4 ;  /* 0x00006700969b9a11 */ /* 0x000fca00020f1497 */
[----:B------:R-:W-:Y:S01]  /*2550*/  @!P3 IADD3 R150, P4, R6, R152, RZ ;  /* 0x000000980696b210 */ /* 0x000fe20007f9e0ff */
[----:B------:R-:W-:-:S03]  /*2560*/  IMAD.SHL.U32 R162, R157, 0x4, RZ ;  /* 0x000000049da27824 */ /* 0x000fc600078e00ff */
[----:B------:R-:W-:Y:S02]  /*2570*/  @!P3 LEA.HI.X.SX32 R151, R152, R27, 0x1, P4 ;  /* 0x0000001b9897b211 */ /* 0x000fe400020f0eff */
[----:B------:R-:W-:-:S04]  /*2580*/  @!P3 LEA R152, P4, R150, c[0x0][0x198], 0x2 ;  /* 0x000066009698ba11 */ /* 0x000fc800078810ff */
[----:B------:R-:W-:Y:S02]  /*2590*/  @!P3 LEA.HI.X R153, R150, c[0x0][0x19c], R151, 0x2, P4 ;  /* 0x000067009699ba11 */ /* 0x000fe400020f1497 */
[----:B------:R-:W-:Y:S02]  /*25a0*/  ISETP.GE.OR P4, PT, R162, R7, P0 ;  /* 0x00000007a200720c */ /* 0x000fe40000786670 */
[----:B------:R-:W-:Y:S02]  /*25b0*/  FSEL R109, R109, RZ, P2 ;  /* 0x000000ff6d6d7208 */ /* 0x000fe40001000000 */
[----:B------:R-:W-:Y:S02]  /*25c0*/  FSEL R108, R108, RZ, P2 ;  /* 0x000000ff6c6c7208 */ /* 0x000fe40001000000 */
[----:B------:R-:W-:Y:S02]  /*25d0*/  IADD3 R161, R161, c[0x0][0x1d4], RZ ;  /* 0x00007500a1a17a10 */ /* 0x000fe40007ffe0ff */
[----:B------:R-:W-:-:S02]  /*25e0*/  FSEL R113, R113, RZ, P2 ;  /* 0x000000ff71717208 */ /* 0x000fc40001000000 */
[----:B------:R-:W-:Y:S01]  /*25f0*/  FSEL R112, R112, RZ, P2 ;  /* 0x000000ff70707208 */ /* 0x000fe20001000000 */
[----:B------:R0:W2:Y:S02]  /*2600*/  @!P3 LDG.E.64 R108, [R152.64] ;  /* 0x00000024986cb981 */ /* 0x0000a4000c1e1b00 */
[----:B------:R-:W-:-:S03]  /*2610*/  @!P4 IADD3 R151, P3, R6, R162, RZ ;  /* 0x000000a20697c210 */ /* 0x000fc60007f7e0ff */
[----:B------:R1:W2:Y:S01]  /*2620*/  @!P1 LDG.E.64 R112, [R154.64] ;  /* 0x000000249a709981 */ /* 0x0002a2000c1e1b00 */
[----:B------:R-:W-:Y:S01]  /*2630*/  @!P4 LEA.HI.X.SX32 R162, R162, R27, 0x1, P3 ;  /* 0x0000001ba2a2c211 */ /* 0x000fe200018f0eff */
[----:B0-----:R-:W-:Y:S01]  /*2640*/  IMAD.SHL.U32 R152, R161, 0x4, RZ ;  /* 0x00000004a1987824 */ /* 0x001fe200078e00ff */
[C---:B------:R-:W-:Y:S02]  /*2650*/  @!P4 LEA R150, P3, R151.reuse, c[0x0][0x198], 0x2 ;  /* 0x000066009796ca11 */ /* 0x040fe400078610ff */
[----:B------:R-:W-:Y:S02]  /*2660*/  LEA R161, R160, R159, 0x4 ;  /* 0x0000009fa0a17211 */ /* 0x000fe400078e20ff */
[----:B------:R-:W-:Y:S02]  /*2670*/  ISETP.GE.OR P1, PT, R152, R7, P0 ;  /* 0x000000079800720c */ /* 0x000fe40000726670 */
[----:B------:R-:W-:Y:S01]  /*2680*/  @!P4 LEA.HI.X R151, R151, c[0x0][0x19c], R162, 0x2, P3 ;  /* 0x000067009797ca11 */ /* 0x000fe200018f14a2 */
[----:B------:R-:W-:Y:S01]  /*2690*/  IMAD.SHL.U32 R162, R161, 0x4, RZ ;  /* 0x00000004a1a27824 */ /* 0x000fe200078e00ff */
[----:B------:R-:W-:-:S02]  /*26a0*/  FSEL R111, R111, RZ, P2 ;  /* 0x000000ff6f6f7208 */ /* 0x000fc40001000000 */
[----:B------:R-:W-:Y:S02]  /*26b0*/  FSEL R110, R110, RZ, P2 ;  /* 0x000000ff6e6e7208 */ /* 0x000fe40001000000 */
[----:B------:R-:W-:-:S04]  /*26c0*/  ISETP.GE.OR P3, PT, R162, R7, P0 ;  /* 0x00000007a200720c */ /* 0x000fc80000766670 */
[----:B------:R0:W2:Y:S01]  /*26d0*/  @!P4 LDG.E.64 R110, [R150.64] ;  /* 0x00000024966ec981 */ /* 0x0000a2000c1e1b00 */
[----:B------:R-:W-:Y:S02]  /*26e0*/  @!P1 IADD3 R153, P4, R6, R152, RZ ;  /* 0x0000009806999210 */ /* 0x000fe40007f9e0ff */
[----:B------:R-:W-:Y:S02]  /*26f0*/  IADD3 R161, R161, c[0x0][0x1d4], RZ ;  /* 0x00007500a1a17a10 */ /* 0x000fe40007ffe0ff */
[----:B0-----:R-:W-:Y:S02]  /*2700*/  @!P1 LEA.HI.X.SX32 R150, R152, R27, 0x1, P4 ;  /* 0x0000001b98969211 */ /* 0x001fe400020f0eff */
[----:B------:R-:W-:-:S04]  /*2710*/  @!P1 LEA R152, P4, R153, c[0x0][0x198], 0x2 ;  /* 0x0000660099989a11 */ /* 0x000fc800078810ff */
[----:B------:R-:W-:Y:S02]  /*2720*/  @!P1 LEA.HI.X R153, R153, c[0x0][0x19c], R150, 0x2, P4 ;  /* 0x0000670099999a11 */ /* 0x000fe400020f1496 */
[----:B------:R-:W-:-:S04]  /*2730*/  @!P3 IADD3 R150, P4, R6, R162, RZ ;  /* 0x000000a20696b210 */ /* 0x000fc80007f9e0ff */
[----:B------:R-:W-:Y:S01]  /*2740*/  @!P3 LEA.HI.X.SX32 R151, R162, R27, 0x1, P4 ;  /* 0x0000001ba297b211 */ /* 0x000fe200020f0eff */
[----:B------:R-:W-:Y:S01]  /*2750*/  IMAD.SHL.U32 R162, R161, 0x4, RZ ;  /* 0x00000004a1a27824 */ /* 0x000fe200078e00ff */
[----:B-1----:R-:W-:-:S04]  /*2760*/  @!P3 LEA R154, P4, R150, c[0x0][0x198], 0x2 ;  /* 0x00006600969aba11 */ /* 0x002fc800078810ff */
[----:B------:R-:W-:Y:S02]  /*2770*/  @!P3 LEA.HI.X R155, R150, c[0x0][0x19c], R151, 0x2, P4 ;  /* 0x00006700969bba11 */ /* 0x000fe400020f1497 */
[----:B------:R-:W-:Y:S02]  /*2780*/  ISETP.GE.OR P4, PT, R162, R7, P0 ;  /* 0x00000007a200720c */ /* 0x000fe40000786670 */
[----:B------:R-:W-:Y:S02]  /*2790*/  FSEL R115, R115, RZ, P2 ;  /* 0x000000ff73737208 */ /* 0x000fe40001000000 */
[----:B------:R-:W-:Y:S02]  /*27a0*/  FSEL R114, R114, RZ, P2 ;  /* 0x000000ff72727208 */ /* 0x000fe40001000000 */
[----:B------:R-:W-:-:S04]  /*27b0*/  IADD3 R158, R158, c[0x0][0x1d4], RZ ;  /* 0x000075009e9e7a10 */ /* 0x000fc80007ffe0ff */
[----:B------:R0:W2:Y:S01]  /*27c0*/  @!P3 LDG.E.64 R114, [R154.64] ;  /* 0x000000249a72b981 */ /* 0x0000a2000c1e1b00 */
[----:B------:R-:W-:Y:S02]  /*27d0*/  FSEL R119, R119, RZ, P2 ;  /* 0x000000ff77777208 */ /* 0x000fe40001000000 */
[----:B------:R-:W-:Y:S02]  /*27e0*/  @!P4 IADD3 R151, P3, R6, R162, RZ ;  /* 0x000000a20697c210 */ /* 0x000fe40007f7e0ff */
[----:B------:R-:W-:Y:S01]  /*27f0*/  FSEL R118, R118, RZ, P2 ;  /* 0x000000ff76767208 */ /* 0x000fe20001000000 */
[----:B------:R-:W-:Y:S01]  /*2800*/  IMAD.SHL.U32 R158, R158, 0x4, RZ ;  /* 0x000000049e9e7824 */ /* 0x000fe200078e00ff */
[----:B------:R-:W-:Y:S02]  /*2810*/  @!P4 LEA.HI.X.SX32 R162, R162, R27, 0x1, P3 ;  /* 0x0000001ba2a2c211 */ /* 0x000fe400018f0eff */
[----:B------:R-:W-:Y:S02]  /*2820*/  @!P4 LEA R150, P3, R151, c[0x0][0x198], 0x2 ;  /* 0x000066009796ca11 */ /* 0x000fe400078610ff */
[----:B------:R1:W2:Y:S01]  /*2830*/  @!P1 LDG.E.64 R118, [R152.64] ;  /* 0x0000002498769981 */ /* 0x0002a2000c1e1b00 */
[----:B------:R-:W-:-:S02]  /*2840*/  ISETP.GE.OR P1, PT, R158, R7, P0 ;  /* 0x000000079e00720c */ /* 0x000fc40000726670 */
[----:B------:R-:W-:Y:S01]  /*2850*/  @!P4 LEA.HI.X R151, R151, c[0x0][0x19c], R162, 0x2, P3 ;  /* 0x000067009797ca11 */ /* 0x000fe200018f14a2 */
[----:B------:R-:W-:Y:S01]  /*2860*/  IMAD R162, R160, 0x13, R159 ;  /* 0x00000013a0a27824 */ /* 0x000fe200078e029f */
[----:B------:R-:W-:Y:S02]  /*2870*/  FSEL R117, R117, RZ, P2 ;  /* 0x000000ff75757208 */ /* 0x000fe40001000000 */
[----:B------:R-:W-:Y:S01]  /*2880*/  FSEL R116, R116, RZ, P2 ;  /* 0x000000ff74747208 */ /* 0x000fe20001000000 */
[----:B------:R-:W-:-:S05]  /*2890*/  IMAD.SHL.U32 R164, R162, 0x4, RZ ;  /* 0x00000004a2a47824 */ /* 0x000fca00078e00ff */
[----:B------:R-:W-:Y:S01]  /*28a0*/  ISETP.GE.OR P3, PT, R164, R7, P0 ;  /* 0x00000007a400720c */ /* 0x000fe20000766670 */
[----:B------:R1:W2:Y:S01]  /*28b0*/  @!P4 LDG.E.64 R116, [R150.64] ;  /* 0x000000249674c981 */ /* 0x0002a2000c1e1b00 */
[----:B0-----:R-:W-:-:S04]  /*28c0*/  @!P1 IADD3 R155, P4, R6, R158, RZ ;  /* 0x0000009e069b9210 */ /* 0x001fc80007f9e0ff */
[----:B-1----:R-:W-:Y:S02]  /*28d0*/  @!P1 LEA.HI.X.SX32 R150, R158, R27, 0x1, P4 ;  /* 0x0000001b9e969211 */ /* 0x002fe400020f0eff */
[C---:B------:R-:W-:Y:S02]  /*28e0*/  @!P1 LEA R154, P4, R155.reuse, c[0x0][0x198], 0x2 ;  /* 0x000066009b9a9a11 */ /* 0x040fe400078810ff */
[----:B------:R-:W-:Y:S02]  /*28f0*/  IADD3 R158, R162, c[0x0][0x1d4], RZ ;  /* 0x00007500a29e7a10 */ /* 0x000fe40007ffe0ff */
[----:B------:R-:W-:Y:S02]  /*2900*/  @!P1 LEA.HI.X R155, R155, c[0x0][0x19c], R150, 0x2, P4 ;  /* 0x000067009b9b9a11 */ /* 0x000fe400020f1496 */
        /* <DEDUP_REMOVED lines=12> */
[----:B------:R-:W-:Y:S02]  /*29d0*/  FSEL R124, R124, RZ, P2 ;  /* 0x000000ff7c7c7208 */ /* 0x000fe40001000000 */
[----:B------:R-:W-:Y:S02]  /*29e0*/  @!P4 LEA.HI.X.SX32 R162, R162, R27, 0x1, P3 ;  /* 0x0000001ba2a2c211 */ /* 0x000fe400018f0eff */
[----:B------:R-:W-:Y:S01]  /*29f0*/  @!P4 LEA R150, P3, R151, c[0x0][0x198], 0x2 ;  /* 0x000066009796ca11 */ /* 0x000fe200078610ff */
[----:B0-----:R-:W-:Y:S01]  /*2a00*/  IMAD.SHL.U32 R152, R29, 0x4, RZ ;  /* 0x000000041d987824 */ /* 0x001fe200078e00ff */
[----:B------:R0:W2:Y:S02]  /*2a10*/  @!P1 LDG.E.64 R124, [R154.64] ;  /* 0x000000249a7c9981 */ /* 0x0000a4000c1e1b00 */
[----:B------:R-:W-:Y:S01]  /*2a20*/  @!P4 LEA.HI.X R151, R151, c[0x0][0x19c], R162, 0x2, P3 ;  /* 0x000067009797ca11 */ /* 0x000fe200018f14a2 */
[----:B------:R-:W-:Y:S01]  /*2a30*/  IMAD R162, R160, 0x16, R159 ;  /* 0x00000016a0a27824 */ /* 0x000fe200078e029f */
[----:B------:R-:W-:-:S02]  /*2a40*/  ISETP.GE.OR P1, PT, R152, R7, P0 ;  /* 0x000000079800720c */ /* 0x000fc40000726670 */
[----:B------:R-:W-:Y:S01]  /*2a50*/  FSEL R123, R123, RZ, P2 ;  /* 0x000000ff7b7b7208 */ /* 0x000fe20001000000 */
[----:B------:R-:W-:Y:S01]  /*2a60*/  IMAD.SHL.U32 R164, R162, 0x4, RZ ;  /* 0x00000004a2a47824 */ /* 0x000fe200078e00ff */
[----:B------:R-:W-:-:S04]  /*2a70*/  FSEL R122, R122, RZ, P2 ;  /* 0x000000ff7a7a7208 */ /* 0x000fc80001000000 */
[----:B------:R-:W-:Y:S02]  /*2a80*/  ISETP.GE.OR P3, PT, R164, R7, P0 ;  /* 0x00000007a400720c */ /* 0x000fe40000766670 */
[----:B------:R1:W2:Y:S03]  /*2a90*/  @!P4 LDG.E.64 R122, [R150.64] ;  /* 0x00000024967ac981 */ /* 0x0002a6000c1e1b00 */
[----:B------:R-:W-:-:S04]  /*2aa0*/  @!P1 IADD3 R29, P4, R6, R152, RZ ;  /* 0x00000098061d9210 */ /* 0x000fc80007f9e0ff */
[----:B-1----:R-:W-:Y:S02]  /*2ab0*/  @!P1 LEA.HI.X.SX32 R150, R152, R27, 0x1, P4 ;  /* 0x0000001b98969211 */ /* 0x002fe400020f0eff */
[----:B------:R-:W-:-:S04]  /*2ac0*/  @!P1 LEA R152, P4, R29, c[0x0][0x198], 0x2 ;  /* 0x000066001d989a11 */ /* 0x000fc800078810ff */
[----:B------:R-:W-:Y:S02]  /*2ad0*/  @!P1 LEA.HI.X R153, R29, c[0x0][0x19c], R150, 0x2, P4 ;  /* 0x000067001d999a11 */ /* 0x000fe400020f1496 */
[----:B------:R-:W-:Y:S02]  /*2ae0*/  @!P3 IADD3 R150, P4, R6, R164, RZ ;  /* 0x000000a40696b210 */ /* 0x000fe40007f9e0ff */
[----:B------:R-:W-:Y:S02]  /*2af0*/  IADD3 R29, R162, c[0x0][0x1d4], RZ ;  /* 0x00007500a21d7a10 */ /* 0x000fe40007ffe0ff */
[----:B------:R-:W-:Y:S02]  /*2b00*/  @!P3 LEA.HI.X.SX32 R151, R164, R27, 0x1, P4 ;  /* 0x0000001ba497b211 */ /* 0x000fe400020f0eff */
[----:B0-----:R-:W-:Y:S02]  /*2b10*/  @!P3 LEA R154, P4, R150, c[0x0][0x198], 0x2 ;  /* 0x00006600969aba11 */ /* 0x001fe400078810ff */
[----:B------:R-:W-:-:S02]  /*2b20*/  SHF.L.U32 R162, R29, 0x2, RZ ;  /* 0x000000021da27819 */ /* 0x000fc400000006ff */
[----:B------:R-:W-:Y:S02]  /*2b30*/  @!P3 LEA.HI.X R155, R150, c[0x0][0x19c], R151, 0x2, P4 ;  /* 0x00006700969bba11 */ /* 0x000fe400020f1497 */
[----:B------:R-:W-:Y:S02]  /*2b40*/  ISETP.GE.OR P4, PT, R162, R7, P0 ;  /* 0x00000007a200720c */ /* 0x000fe40000786670 */
[----:B------:R-:W-:Y:S02]  /*2b50*/  FSEL R127, R127, RZ, P2 ;  /* 0x000000ff7f7f7208 */ /* 0x000fe40001000000 */
[----:B------:R-:W-:-:S06]  /*2b60*/  FSEL R126, R126, RZ, P2 ;  /* 0x000000ff7e7e7208 */ /* 0x000fcc0001000000 */
[----:B------:R0:W2:Y:S03]  /*2b70*/  @!P3 LDG.E.64 R126, [R154.64] ;  /* 0x000000249a7eb981 */ /* 0x0000a6000c1e1b00 */
[----:B------:R-:W-:Y:S02]  /*2b80*/  @!P4 IADD3 R151, P3, R6, R162, RZ ;  /* 0x000000a20697c210 */ /* 0x000fe40007f7e0ff */
[----:B------:R-:W-:Y:S02]  /*2b90*/  IADD3 R157, R157, c[0x0][0x1d4], RZ ;  /* 0x000075009d9d7a10 */ /* 0x000fe40007ffe0ff */
[----:B------:R-:W-:Y:S02]  /*2ba0*/  @!P4 LEA.HI.X.SX32 R162, R162, R27, 0x1, P3 ;  /* 0x0000001ba2a2c211 */ /* 0x000fe400018f0eff */
[----:B------:R-:W-:Y:S02]  /*2bb0*/  @!P4 LEA R150, P3, R151, c[0x0][0x198], 0x2 ;  /* 0x000066009796ca11 */ /* 0x000fe400078610ff */
[----:B------:R-:W-:-:S02]  /*2bc0*/  FSEL R131, R131, RZ, P2 ;  /* 0x000000ff83837208 */ /* 0x000fc40001000000 */
[----:B------:R-:W-:Y:S02]  /*2bd0*/  FSEL R130, R130, RZ, P2 ;  /* 0x000000ff82827208 */ /* 0x000fe40001000000 */
[----:B------:R-:W-:Y:S01]  /*2be0*/  @!P4 LEA.HI.X R151, R151, c[0x0][0x19c], R162, 0x2, P3 ;  /* 0x000067009797ca11 */ /* 0x000fe200018f14a2 */
[----:B------:R-:W-:-:S03]  /*2bf0*/  IMAD.SHL.U32 R162, R157, 0x4, RZ ;  /* 0x000000049da27824 */ /* 0x000fc600078e00ff */
[----:B------:R1:W3:Y:S01]  /*2c00*/  @!P1 LDG.E.64 R130, [R152.64] ;  /* 0x0000002498829981 */ /* 0x0002e2000c1e1b00 */
[----:B------:R-:W-:Y:S01]  /*2c10*/  IMAD R157, R160, 0x19, R159 ;  /* 0x00000019a09d7824 */ /* 0x000fe200078e029f */
[----:B------:R-:W-:Y:S02]  /*2c20*/  ISETP.GE.OR P1, PT, R162, R7, P0 ;  /* 0x00000007a200720c */ /* 0x000fe40000726670 */
[----:B------:R-:W-:Y:S01]  /*2c30*/  FSEL R129, R129, RZ, P2 ;  /* 0x000000ff81817208 */ /* 0x000fe20001000000 */
[----:B------:R-:W-:Y:S01]  /*2c40*/  IMAD.SHL.U32 R164, R157, 0x4, RZ ;  /* 0x000000049da47824 */ /* 0x000fe200078e00ff */
[----:B------:R-:W-:-:S04]  /*2c50*/  FSEL R128, R128, RZ, P2 ;  /* 0x000000ff80807208 */ /* 0x000fc80001000000 */
[----:B------:R-:W-:Y:S02]  /*2c60*/  ISETP.GE.OR P3, PT, R164, R7, P0 ;  /* 0x00000007a400720c */ /* 0x000fe40000766670 */
[----:B------:R1:W3:Y:S03]  /*2c70*/  @!P4 LDG.E.64 R128, [R150.64] ;  /* 0x000000249680c981 */ /* 0x0002e6000c1e1b00 */
        /* <DEDUP_REMOVED lines=12> */
[----:B------:R-:W-:-:S06]  /*2d40*/  FSEL R132, R132, RZ, P2 ;  /* 0x000000ff84847208 */ /* 0x000fcc0001000000 */
[----:B------:R0:W3:Y:S03]  /*2d50*/  @!P3 LDG.E.64 R132, [R154.64] ;  /* 0x000000249a84b981 */ /* 0x0000e6000c1e1b00 */
        /* <DEDUP_REMOVED lines=9> */
[----:B------:R-:W-:Y:S02]  /*2df0*/  @!P3 IADD3 R162, P4, R6, R164, RZ ;  /* 0x000000a406a2b210 */ /* 0x000fe40007f9e0ff */
[----:B------:R-:W-:Y:S02]  /*2e00*/  IADD3 R161, R161, c[0x0][0x1d4], RZ ;  /* 0x00007500a1a17a10 */ /* 0x000fe40007ffe0ff */
[----:B0-----:R-:W-:Y:S02]  /*2e10*/  @!P3 LEA.HI.X.SX32 R155, R164, R27, 0x1, P4 ;  /* 0x0000001ba49bb211 */ /* 0x001fe400020f0eff */
[----:B------:R-:W-:Y:S02]  /*2e20*/  @!P3 LEA R154, P4, R162, c[0x0][0x198], 0x2 ;  /* 0x00006600a29aba11 */ /* 0x000fe400078810ff */
[----:B------:R-:W-:-:S02]  /*2e30*/  FSEL R137, R137, RZ, P2 ;  /* 0x000000ff89897208 */ /* 0x000fc40001000000 */
[----:B------:R-:W-:Y:S01]  /*2e40*/  FSEL R136, R136, RZ, P2 ;  /* 0x000000ff88887208 */ /* 0x000fe20001000000 */
[----:B-1----:R-:W-:Y:S01]  /*2e50*/  IMAD.SHL.U32 R152, R161, 0x4, RZ ;  /* 0x00000004a1987824 */ /* 0x002fe200078e00ff */
[----:B------:R-:W-:Y:S01]  /*2e60*/  @!P3 LEA.HI.X R155, R162, c[0x0][0x19c], R155, 0x2, P4 ;  /* 0x00006700a29bba11 */ /* 0x000fe200020f149b */
[----:B------:R-:W-:-:S04]  /*2e70*/  IMAD R161, R160, 0x1c, R159 ;  /* 0x0000001ca0a17824 */ /* 0x000fc800078e029f */
[----:B------:R0:W3:Y:S01]  /*2e80*/  @!P3 LDG.E.64 R136, [R154.64] ;  /* 0x000000249a88b981 */ /* 0x0000e2000c1e1b00 */
[----:B------:R-:W-:Y:S02]  /*2e90*/  ISETP.GE.OR P3, PT, R152, R7, P0 ;  /* 0x000000079800720c */ /* 0x000fe40000766670 */
[----:B------:R-:W-:Y:S02]  /*2ea0*/  FSEL R139, R139, RZ, P2 ;  /* 0x000000ff8b8b7208 */ /* 0x000fe40001000000 */
[----:B------:R-:W-:Y:S01]  /*2eb0*/  FSEL R138, R138, RZ, P2 ;  /* 0x000000ff8a8a7208 */ /* 0x000fe20001000000 */
[----:B------:R-:W-:-:S05]  /*2ec0*/  IMAD.SHL.U32 R162, R161, 0x4, RZ ;  /* 0x00000004a1a27824 */ /* 0x000fca00078e00ff */
[----:B------:R1:W4:Y:S01]  /*2ed0*/  @!P1 LDG.E.64 R138, [R150.64] ;  /* 0x00000024968a9981 */ /* 0x000322000c1e1b00 */
[----:B------:R-:W-:Y:S02]  /*2ee0*/  ISETP.GE.OR P1, PT, R162, R7, P0 ;  /* 0x00000007a200720c */ /* 0x000fe40000726670 */
[----:B------:R-:W-:-:S04]  /*2ef0*/  @!P3 IADD3 R153, P4, R6, R152, RZ ;  /* 0x000000980699b210 */ /* 0x000fc80007f9e0ff */
[----:B0-----:R-:W-:Y:S02]  /*2f00*/  @!P3 LEA.HI.X.SX32 R154, R152, R27, 0x1, P4 ;  /* 0x0000001b989ab211 */ /* 0x001fe400020f0eff */
[----:B------:R-:W-:Y:S02]  /*2f10*/  @!P3 LEA R152, P4, R153, c[0x0][0x198], 0x2 ;  /* 0x000066009998ba11 */ /* 0x000fe400078810ff */
[----:B------:R-:W-:Y:S02]  /*2f20*/  IADD3 R161, R161, c[0x0][0x1d4], RZ ;  /* 0x00007500a1a17a10 */ /* 0x000fe40007ffe0ff */
[----:B------:R-:W-:Y:S02]  /*2f30*/  @!P3 LEA.HI.X R153, R153, c[0x0][0x19c], R154, 0x2, P4 ;  /* 0x000067009999ba11 */ /* 0x000fe400020f149a */
[----:B-1----:R-:W-:-:S04]  /*2f40*/  @!P1 IADD3 R151, P4, R6, R162, RZ ;  /* 0x000000a206979210 */ /* 0x002fc80007f9e0ff */
[----:B------:R-:W-:Y:S01]  /*2f50*/  @!P1 LEA.HI.X.SX32 R154, R162, R27, 0x1, P4 ;  /* 0x0000001ba29a9211 */ /* 0x000fe200020f0eff */
[----:B------:R-:W-:Y:S01]  /*2f60*/  IMAD.SHL.U32 R162, R161, 0x4, RZ ;  /* 0x00000004a1a27824 */ /* 0x000fe200078e00ff */
[----:B------:R-:W-:Y:S02]  /*2f70*/  @!P1 LEA R150, P4, R151, c[0x0][0x198], 0x2 ;  /* 0x0000660097969a11 */ /* 0x000fe400078810ff */
[----:B------:R-:W-:Y:S02]  /*2f80*/  FSEL R13, R13, RZ, P2 ;  /* 0x000000ff0d0d7208 */ /* 0x000fe40001000000 */
[----:B------:R-:W-:Y:S02]  /*2f90*/  @!P1 LEA.HI.X R151, R151, c[0x0][0x19c], R154, 0x2, P4 ;  /* 0x0000670097979a11 */ /* 0x000fe400020f149a */
[----:B------:R-:W-:Y:S02]  /*2fa0*/  FSEL R12, R12, RZ, P2 ;  /* 0x000000ff0c0c7208 */ /* 0x000fe40001000000 */
[----:B------:R-:W-:-:S04]  /*2fb0*/  ISETP.GE.OR P4, PT, R162, R7, P0 ;  /* 0x00000007a200720c */ /* 0x000fc80000786670 */
[----:B------:R0:W4:Y:S01]  /*2fc0*/  @!P1 LDG.E.64 R12, [R150.64] ;  /* 0x00000024960c9981 */ /* 0x000122000c1e1b00 */
[----:B------:R-:W-:-:S04]  /*2fd0*/  ISETP.NE.U32.AND P1, PT, RZ, c[0x0][0x200], PT ;  /* 0x00008000ff007a0c */ /* 0x000fc80003f25070 */
[----:B------:R-:W-:-:S04]  /*2fe0*/  ISETP.NE.AND.EX P1, PT, RZ, c[0x0][0x204], PT, P1 ;  /* 0x00008100ff007a0c */ /* 0x000fc80003f25310 */
[----:B------:R-:W-:-:S04]  /*2ff0*/  @!P4 IADD3 R155, P5, R6, R162, RZ ;  /* 0x000000a2069bc210 */ /* 0x000fc80007fbe0ff */
[----:B------:R-:W-:Y:S02]  /*3000*/  @!P4 LEA.HI.X.SX32 R162, R162, R27, 0x1, P5 ;  /* 0x0000001ba2a2c211 */ /* 0x000fe400028f0eff */
[----:B------:R-:W-:Y:S02]  /*3010*/  @!P4 LEA R154, P5, R155, c[0x0][0x198], 0x2 ;  /* 0x000066009b9aca11 */ /* 0x000fe400078a10ff */
[----:B------:R-:W-:Y:S02]  /*3020*/  FSEL R11, R11, RZ, P2 ;  /* 0x000000ff0b0b7208 */ /* 0x000fe40001000000 */
[----:B------:R-:W-:Y:S01]  /*3030*/  FSEL R10, R10, RZ, P2 ;  /* 0x000000ff0a0a7208 */ /* 0x000fe20001000000 */
[----:B------:R-:W-:Y:S01]  /*3040*/  @P1 IMAD R163, R2, c[0x0][0x1d4], RZ ;  /* 0x0000750002a31a24 */ /* 0x000fe200078e02ff */
[----:B------:R-:W-:Y:S02]  /*3050*/  @!P4 LEA.HI.X R155, R155, c[0x0][0x19c], R162, 0x2, P5 ;  /* 0x000067009b9bca11 */ /* 0x000fe400028f14a2 */
[----:B------:R-:W-:-:S02]  /*3060*/  IADD3 R158, R158, c[0x0][0x1d4], RZ ;  /* 0x000075009e9e7a10 */ /* 0x000fc40007ffe0ff */
[--C-:B------:R-:W-:Y:S01]  /*3070*/  @P1 SHF.R.S32.HI R162, RZ, 0x1f, R163.reuse ;  /* 0x0000001fffa21819 */ /* 0x100fe200000114a3 */
[----:B------:R1:W4:Y:S01]  /*3080*/  @!P4 LDG.E.64 R10, [R154.64] ;  /* 0x000000249a0ac981 */ /* 0x000322000c1e1b00 */
[----:B0-----:R-:W-:Y:S02]  /*3090*/  @P1 IADD3 R150, P4, P5, R156, c[0x0][0x200], R163 ;  /* 0x000080009c961a10 */ /* 0x001fe40007d9e0a3 */
[----:B------:R-:W-:Y:S02]  /*30a0*/  @P1 SHF.R.S32.HI R151, RZ, 0x1f, R156 ;  /* 0x0000001fff971819 */ /* 0x000fe4000001149c */
[----:B------:R-:W-:Y:S02]  /*30b0*/  SHF.L.U32 R158, R158, 0x2, RZ ;  /* 0x000000029e9e7819 */ /* 0x000fe400000006ff */
[----:B------:R-:W-:Y:S02]  /*30c0*/  @P1 IADD3.X R151, R151, c[0x0][0x204], R162, P4, P5 ;  /* 0x0000810097971a10 */ /* 0x000fe400027ea4a2 */
[----:B------:R-:W-:-:S02]  /*30d0*/  ISETP.GE.OR P4, PT, R158, R7, P0 ;  /* 0x000000079e00720c */ /* 0x000fc40000786670 */
[----:B------:R-:W-:Y:S01]  /*30e0*/  IADD3 R29, R29, c[0x0][0x1d4], RZ ;  /* 0x000075001d1d7a10 */ /* 0x000fe20007ffe0ff */
[----:B------:R0:W4:Y:S01]  /*30f0*/  @P1 LDG.E.U8 R162, [R150.64] ;  /* 0x0000002496a21981 */ /* 0x000122000c1e1100 */
[----:B------:R-:W-:Y:S02]  /*3100*/  FSEL R9, R9, RZ, P2 ;  /* 0x000000ff09097208 */ /* 0x000fe40001000000 */
[----:B------:R-:W-:Y:S01]  /*3110*/  FSEL R8, R8, RZ, P2 ;  /* 0x000000ff08087208 */ /* 0x000fe20001000000 */
[----:B------:R-:W-:-:S05]  /*3120*/  IMAD.SHL.U32 R164, R29, 0x4, RZ ;  /* 0x000000041da47824 */ /* 0x000fca00078e00ff */
[----:B------:R0:W4:Y:S01]  /*3130*/  @!P3 LDG.E.64 R8, [R152.64] ;  /* 0x000000249808b981 */ /* 0x000122000c1e1b00 */
[----:B------:R-:W-:Y:S02]  /*3140*/  @!P4 IADD3 R29, P5, R6, R158, RZ ;  /* 0x0000009e061dc210 */ /* 0x000fe40007fbe0ff */
[----:B------:R-:W-:Y:S02]  /*3150*/  ISETP.GE.OR P3, PT, R164, R7, P0 ;  /* 0x00000007a400720c */ /* 0x000fe40000766670 */
[----:B-1----:R-:W-:Y:S02]  /*3160*/  @!P4 LEA.HI.X.SX32 R154, R158, R27, 0x1, P5 ;  /* 0x0000001b9e9ac211 */ /* 0x002fe400028f0eff */
[----:B0-----:R-:W-:Y:S02]  /*3170*/  @!P4 LEA R150, P5, R29, c[0x0][0x198], 0x2 ;  /* 0x000066001d96ca11 */ /* 0x001fe400078a10ff */
[----:B------:R-:W-:Y:S02]  /*3180*/  FSEL R143, R143, RZ, P2 ;  /* 0x000000ff8f8f7208 */ /* 0x000fe40001000000 */
[----:B------:R-:W-:-:S02]  /*3190*/  FSEL R142, R142, RZ, P2 ;  /* 0x000000ff8e8e7208 */ /* 0x000fc40001000000 */
[----:B------:R-:W-:Y:S02]  /*31a0*/  @!P4 LEA.HI.X R151, R29, c[0x0][0x19c], R154, 0x2, P5 ;  /* 0x000067001d97ca11 */ /* 0x000fe400028f149a */
[----:B------:R-:W-:-:S03]  /*31b0*/  IADD3 R157, R157, c[0x0][0x1d4], RZ ;  /* 0x000075009d9d7a10 */ /* 0x000fc60007ffe0ff */
[----:B------:R0:W4:Y:S01]  /*31c0*/  @!P4 LDG.E.64 R142, [R150.64] ;  /* 0x00000024968ec981 */ /* 0x000122000c1e1b00 */
[----:B------:R-:W-:Y:S01]  /*31d0*/  @!P3 IADD3 R29, P4, R6, R164, RZ ;  /* 0x000000a4061db210 */ /* 0x000fe20007f9e0ff */
[----:B------:R-:W-:-:S03]  /*31e0*/  IMAD.SHL.U32 R158, R157, 0x4, RZ ;  /* 0x000000049d9e7824 */ /* 0x000fc600078e00ff */
[----:B------:R-:W-:Y:S02]  /*31f0*/  @!P3 LEA.HI.X.SX32 R154, R164, R27, 0x1, P4 ;  /* 0x0000001ba49ab211 */ /* 0x000fe400020f0eff */
[----:B------:R-:W-:-:S04]  /*3200*/  @!P3 LEA R152, P4, R29, c[0x0][0x198], 0x2 ;  /* 0x000066001d98ba11 */ /* 0x000fc800078810ff */
[----:B------:R-:W-:Y:S02]  /*3210*/  @!P3 LEA.HI.X R153, R29, c[0x0][0x19c], R154, 0x2, P4 ;  /* 0x000067001d99ba11 */ /* 0x000fe400020f149a */
[----:B------:R-:W-:Y:S02]  /*3220*/  ISETP.GE.OR P4, PT, R158, R7, P0 ;  /* 0x000000079e00720c */ /* 0x000fe40000786670 */
[----:B------:R-:W-:Y:S01]  /*3230*/  IADD3 R161, R161, c[0x0][0x1d4], RZ ;  /* 0x00007500a1a17a10 */ /* 0x000fe20007ffe0ff */
[----:B------:R-:W-:Y:S01]  /*3240*/  IMAD R159, R160, 0x1f, R159 ;  /* 0x0000001fa09f7824 */ /* 0x000fe200078e029f */
[----:B------:R-:W-:Y:S02]  /*3250*/  FSEL R141, R141, RZ, P2 ;  /* 0x000000ff8d8d7208 */ /* 0x000fe40001000000 */
[----:B------:R-:W-:Y:S01]  /*3260*/  FSEL R140, R140, RZ, P2 ;  /* 0x000000ff8c8c7208 */ /* 0x000fe20001000000 */
[----:B------:R-:W-:-:S05]  /*3270*/  IMAD.SHL.U32 R160, R161, 0x4, RZ ;  /* 0x00000004a1a07824 */ /* 0x000fca00078e00ff */
[----:B------:R1:W4:Y:S01]  /*3280*/  @!P3 LDG.E.64 R140, [R152.64] ;  /* 0x00000024988cb981 */ /* 0x000322000c1e1b00 */
[----:B------:R-:W-:Y:S02]  /*3290*/  @!P4 IADD3 R29, P5, R6, R158, RZ ;  /* 0x0000009e061dc210 */ /* 0x000fe40007fbe0ff */
[----:B------:R-:W-:Y:S02]  /*32a0*/  ISETP.GE.OR P3, PT, R160, R7, P0 ;  /* 0x00000007a000720c */ /* 0x000fe40000766670 */
[----:B------:R-:W-:Y:S02]  /*32b0*/  @!P4 LEA.HI.X.SX32 R154, R158, R27, 0x1, P5 ;  /* 0x0000001b9e9ac211 */ /* 0x000fe400028f0eff */
[----:B0-----:R-:W-:Y:S02]  /*32c0*/  @!P4 LEA R150, P5, R29, c[0x0][0x198], 0x2 ;  /* 0x000066001d96ca11 */ /* 0x001fe400078a10ff */
[----:B------:R-:W-:Y:S02]  /*32d0*/  FSEL R145, R145, RZ, P2 ;  /* 0x000000ff91917208 */ /* 0x000fe40001000000 */
[----:B------:R-:W-:Y:S01]  /*32e0*/  FSEL R144, R144, RZ, P2 ;  /* 0x000000ff90907208 */ /* 0x000fe20001000000 */
[----:B------:R-:W-:Y:S01]  /*32f0*/  IMAD.SHL.U32 R158, R159, 0x4, RZ ;  /* 0x000000049f9e7824 */ /* 0x000fe200078e00ff */
[----:B------:R-:W-:-:S03]  /*3300*/  @!P4 LEA.HI.X R151, R29, c[0x0][0x19c], R154, 0x2, P5 ;  /* 0x000067001d97ca11 */ /* 0x000fc600028f149a */
[----:B------:R-:W-:Y:S02]  /*3310*/  @!P3 IADD3 R29, P5, R6, R160, RZ ;  /* 0x000000a0061db210 */ /* 0x000fe40007fbe0ff */
[----:B------:R0:W4:Y:S01]  /*3320*/  @!P4 LDG.E.64 R144, [R150.64] ;  /* 0x000000249690c981 */ /* 0x000122000c1e1b00 */
[----:B------:R-:W-:Y:S02]  /*3330*/  ISETP.GE.OR P4, PT, R158, R7, P0 ;  /* 0x000000079e00720c */ /* 0x000fe40000786670 */
[----:B------:R-:W-:Y:S02]  /*3340*/  @!P3 LEA.HI.X.SX32 R154, R160, R27, 0x1, P5 ;  /* 0x0000001ba09ab211 */ /* 0x000fe400028f0eff */
[----:B-1----:R-:W-:Y:S02]  /*3350*/  @!P3 LEA R152, P5, R29, c[0x0][0x198], 0x2 ;  /* 0x000066001d98ba11 */ /* 0x002fe400078a10ff */
[----:B------:R-:W-:Y:S02]  /*3360*/  FSEL R147, R147, RZ, P2 ;  /* 0x000000ff93937208 */ /* 0x000fe40001000000 */
[----:B------:R-:W-:-:S02]  /*3370*/  FSEL R146, R146, RZ, P2 ;  /* 0x000000ff92927208 */ /* 0x000fc40001000000 */
[----:B------:R-:W-:-:S05]  /*3380*/  @!P3 LEA.HI.X R153, R29, c[0x0][0x19c], R154, 0x2, P5 ;  /* 0x000067001d99ba11 */ /* 0x000fca00028f149a */
[----:B------:R-:W4:Y:S01]  /*3390*/  @!P3 LDG.E.64 R146, [R152.64] ;  /* 0x000000249892b981 */ /* 0x000f22000c1e1b00 */
[----:B------:R-:W-:-:S04]  /*33a0*/  @!P4 IADD3 R29, P3, R6, R158, RZ ;  /* 0x0000009e061dc210 */ /* 0x000fc80007f7e0ff */
[----:B------:R-:W-:Y:S02]  /*33b0*/  @!P4 LEA.HI.X.SX32 R154, R158, R27, 0x1, P3 ;  /* 0x0000001b9e9ac211 */ /* 0x000fe400018f0eff */
[----:B0-----:R-:W-:Y:S02]  /*33c0*/  @!P4 LEA R150, P3, R29, c[0x0][0x198], 0x2 ;  /* 0x000066001d96ca11 */ /* 0x001fe400078610ff */
[----:B------:R-:W-:Y:S02]  /*33d0*/  FSEL R149, R149, RZ, P2 ;  /* 0x000000ff95957208 */ /* 0x000fe40001000000 */
[----:B------:R-:W-:Y:S02]  /*33e0*/  FSEL R148, R148, RZ, P2 ;  /* 0x000000ff94947208 */ /* 0x000fe40001000000 */
[----:B------:R-:W-:-:S05]  /*33f0*/  @!P4 LEA.HI.X R151, R29, c[0x0][0x19c], R154, 0x2, P3 ;  /* 0x000067001d97ca11 */ /* 0x000fca00018f149a */
[----:B------:R-:W4:Y:S01]  /*3400*/  @!P4 LDG.E.64 R148, [R150.64] ;  /* 0x000000249694c981 */ /* 0x000f22000c1e1b00 */
[----:B--2---:R-:W-:Y:S02]  /*3410*/  FMUL.FTZ R29, R20, R92 ;  /* 0x0000005c141d7220 */ /* 0x004fe40000410000 */
[----:B------:R-:W-:Y:S02]  /*3420*/  FMUL.FTZ R154, R21, R93 ;  /* 0x0000005d159a7220 */ /* 0x000fe40000410000 */
[----:B---3--:R-:W-:Y:S02]  /*3430*/  FFMA.FTZ R29, R14, R136, R29 ;  /* 0x000000880e1d7223 */ /* 0x008fe4000001001d */
[----:B------:R-:W-:Y:S02]  /*3440*/  FFMA.FTZ R154, R15, R137, R154 ;  /* 0x000000890f9a7223 */ /* 0x000fe4000001009a */
[----:B----4-:R-:W-:Y:S02]  /*3450*/  FFMA.FTZ R29, R32, R98, R29 ;  /* 0x00000062201d7223 */ /* 0x010fe4000001001d */
        /* <DEDUP_REMOVED lines=56> */
[----:B------:R-:W-:Y:S01]  /*37e0*/  FFMA.FTZ R154, R89, R147, R154 ;  /* 0x00000093599a7223 */ /* 0x000fe2000001009a */
[----:B------:R-:W-:Y:S02]  /*37f0*/  ISETP.NE.AND P1, PT, R162, RZ, P1 ;  /* 0x000000ffa200720c */ /* 0x000fe40000f25270 */
[----:B------:R-:W-:Y:S01]  /*3800*/  LOP3.LUT R155, R18, 0x1, RZ, 0xc0, !PT ;  /* 0x00000001129b7812 */ /* 0x000fe200078ec0ff */
[----:B------:R-:W-:Y:S02]  /*3810*/  FFMA.FTZ R29, R90, R148, R29 ;  /* 0x000000945a1d7223 */ /* 0x000fe4000001001d */
[----:B------:R-:W-:-:S04]  /*3820*/  FFMA.FTZ R154, R91, R149, R154 ;  /* 0x000000955b9a7223 */ /* 0x000fc8000001009a */
[----:B------:R-:W-:Y:S01]  /*3830*/  FADD.FTZ R158, R29, R154 ;  /* 0x0000009a1d9e7221 */ /* 0x000fe20000010000 */
[----:B------:R-:W-:Y:S05]  /*3840*/  BRA.DIV ~URZ, `(.L_x_3126) ;  /* 0x000030e27f007947 */ /* 0x000fea000b800000 */
[----:B------:R0:W1:Y:S02]  /*3850*/  SHFL.BFLY PT, R29, R158, 0x1, 0x1f ;  /* 0x0c201f009e1d7f89 */ /* 0x00006400000e0000 */
.L_x_3172:
        /* <DEDUP_REMOVED lines=26> */
.L_x_3128:
[----:B------:R-:W-:Y:S05]  /*3a00*/  BSYNC B1 ;  /* 0x0000000000017941 */ /* 0x000fea0003800000 */
.L_x_3127:
[----:B------:R-:W-:-:S04]  /*3a10*/  IADD3 R156, R156, 0x40, RZ ;  /* 0x000000409c9c7810 */ /* 0x000fc80007ffe0ff */
[----:B------:R-:W-:-:S13]  /*3a20*/  ISETP.GE.AND P0, PT, R156, R4, PT ;  /* 0x000000049c00720c */ /* 0x000fda0003f06270 */
[----:B01---5:R-:W-:Y:S01]  /*3a30*/  @P0 CALL.REL.NOINC `(.L_x_3125) ;  /* 0x0000001000000944 */ /* 0x023fe20003c00000 */
[----:B------:R-:W-:Y:S05]  /*3a40*/  BRA `(.L_x_3129) ;  /* 0xffffe3d000007947 */ /* 0x000fea000383ffff */
.L_x_3125:
[----:B------:R-:W-:Y:S05]  /*3a50*/  BSYNC B0 ;  /* 0x0000000000007941 */ /* 0x000fea0003800000 */
.L_x_3124:
[----:B------:R-:W-:Y:S05]  /*3a60*/  BRA.DIV ~URZ, `(.L_x_3130) ;  /* 0x00002f327f007947 */ /* 0x000fea000b800000 */
[----:B------:R3:W4:Y:S02]  /*3a70*/  SHFL.BFLY PT, R29, R3, 0x10, 0x1f ;  /* 0x0e001f00031d7f89 */ /* 0x00072400000e0000 */
.L_x_3173:
[----:B----4-:R-:W-:Y:S01]  /*3a80*/  FMNMX.FTZ R6, R29, R3, !PT ;  /* 0x000000031d067209 */ /* 0x010fe20007810000 */
[----:B------:R-:W-:Y:S05]  /*3a90*/  BRA.DIV ~URZ, `(.L_x_3131) ;  /* 0x00002f727f007947 */ /* 0x000fea000b800000 */
[----:B0--3--:R-:W0:Y:S02]  /*3aa0*/  SHFL.BFLY PT, R3, R6, 0x8, 0x1f ;  /* 0x0d001f0006037f89 */ /* 0x009e2400000e0000 */
[----:B0-----:R-:W-:-:S05]  /*3ab0*/  FMNMX.FTZ R3, R6, R3, !PT ;  /* 0x0000000306037209 */ /* 0x001fca0007810000 */
[----:B------:R-:W0:Y:S02]  /*3ac0*/  SHFL.BFLY PT, R4, R3, 0x4, 0x1f ;  /* 0x0c801f0003047f89 */ /* 0x000e2400000e0000 */
[----:B0-----:R-:W-:-:S05]  /*3ad0*/  FMNMX.FTZ R4, R3, R4, !PT ;  /* 0x0000000403047209 */ /* 0x001fca0007810000 */
[----:B------:R0:W3:Y:S02]  /*3ae0*/  SHFL.BFLY PT, R29, R4, 0x2, 0x1f ;  /* 0x0c401f00041d7f89 */ /* 0x0000e400000e0000 */
.L_x_3174:
[----:B------:R-:W-:Y:S01]  /*3af0*/  SHF.R.S32.HI R3, RZ, 0x1f, R18 ;  /* 0x0000001fff037819 */ /* 0x000fe20000011412 */
[----:B------:R-:W-:Y:S01]  /*3b00*/  WARPSYNC 0xffffffff ;  /* 0xffffffff00007948 */ /* 0x000fe20003800000 */
[----:B0--3--:R-:W-:Y:S02]  /*3b10*/  FMNMX.FTZ R4, R29, R4, !PT ;  /* 0x000000041d047209 */ /* 0x009fe40007810000 */
        /* <DEDUP_REMOVED lines=24> */
.L_x_3137:
[----:B---3--:R-:W-:Y:S01]  /*3ca0*/  IMAD.IADD R4, R3, 0x1, -R26 ;  /* 0x0000000103047824 */ /* 0x008fe200078e0a1a */
[----:B------:R-:W-:Y:S04]  /*3cb0*/  BSSY B1, `(.L_x_3134) ;  /* 0x0000010000017945 */ /* 0x000fe80003800000 */
[----:B------:R-:W-:Y:S01]  /*3cc0*/  LEA R12, R4, 0x220, 0x2 ;  /* 0x00000220040c7811 */ /* 0x000fe200078e10ff */
[----:B------:R-:W-:Y:S05]  /*3cd0*/  @!P0 BRA `(.L_x_3135) ;  /* 0x0000009000008947 */ /* 0x000fea0003800000 */
[----:B------:R-:W-:Y:S01]  /*3ce0*/  IMAD R6, R2, c[0x0][0x1d4], RZ ;  /* 0x0000750002067a24 */ /* 0x000fe200078e02ff */
[----:B------:R-:W-:-:S04]  /*3cf0*/  SHF.R.S32.HI R4, RZ, 0x1f, R3 ;  /* 0x0000001fff047819 */ /* 0x000fc80000011403 */
[--C-:B0-----:R-:W-:Y:S02]  /*3d00*/  SHF.R.S32.HI R7, RZ, 0x1f, R6.reuse ;  /* 0x0000001fff077819 */ /* 0x101fe40000011406 */
[----:B------:R-:W-:-:S04]  /*3d10*/  IADD3 R6, P2, P3, R3, c[0x0][0x200], R6 ;  /* 0x0000800003067a10 */ /* 0x000fc80007b5e006 */
[----:B------:R-:W-:-:S05]  /*3d20*/  IADD3.X R7, R4, c[0x0][0x204], R7, P2, P3 ;  /* 0x0000810004077a10 */ /* 0x000fca00017e6407 */
[----:B------:R-:W4:Y:S02]  /*3d30*/  LDG.E.U8 R6, [R6.64] ;  /* 0x0000002406067981 */ /* 0x000f24000c1e1100 */
[----:B----4-:R-:W-:-:S13]  /*3d40*/  ISETP.NE.AND P2, PT, R6, RZ, PT ;  /* 0x000000ff0600720c */ /* 0x010fda0003f45270 */
[----:B------:R-:W-:Y:S01]  /*3d50*/  @P2 IMAD.MOV.U32 R11, RZ, RZ, RZ ;  /* 0x000000ffff0b2224 */ /* 0x000fe200078e00ff */
[----:B------:R-:W-:Y:S05]  /*3d60*/  @P2 BRA `(.L_x_3136) ;  /* 0x0000004000002947 */ /* 0x000fea0003800000 */
.L_x_3135:
[----:B------:R-:W4:Y:S02]  /*3d70*/  LDS R4, [R12] ;  /* 0x000000000c047984 */ /* 0x000f240000000800 */
[----:B---34-:R-:W-:-:S04]  /*3d80*/  FADD.FTZ R4, -R13, R4 ;  /* 0x000000040d047221 */ /* 0x018fc80000010100 */
[----:B------:R-:W-:-:S04]  /*3d90*/  FMUL.FTZ R4, R4, 1.4426950216293334961 ;  /* 0x3fb8aa3b04047820 */ /* 0x000fc80000410000 */
[----:B------:R3:W4:Y:S03]  /*3da0*/  MUFU.EX2 R11, R4 ;  /* 0x00000004000b7308 */ /* 0x0007260000000800 */
.L_x_3136:
[----:B------:R-:W-:Y:S05]  /*3db0*/  BSYNC B1 ;  /* 0x0000000000017941 */ /* 0x000fea0003800000 */
.L_x_3134:
[----:B----4-:R4:W-:Y:S01]  /*3dc0*/  STS [R12], R11 ;  /* 0x0000000b0c007388 */ /* 0x0109e20000000800 */
[----:B------:R-:W-:Y:S01]  /*3dd0*/  IADD3 R3, R3, 0x80, RZ ;  /* 0x0000008003037810 */ /* 0x000fe20007ffe0ff */
[----:B------:R-:W-:-:S03]  /*3de0*/  FADD.FTZ R10, R11, R10 ;  /* 0x0000000a0b0a7221 */ /* 0x000fc60000010000 */
[----:B------:R-:W-:-:S13]  /*3df0*/  ISETP.GT.AND P2, PT, R3, R17, PT ;  /* 0x000000110300720c */ /* 0x000fda0003f44270 */
[----:B----4-:R-:W-:Y:S05]  /*3e00*/  @!P2 BRA `(.L_x_3137) ;  /* 0xfffffe900000a947 */ /* 0x010fea000383ffff */
.L_x_3133:
[----:B------:R-:W-:Y:S05]  /*3e10*/  BSYNC B0 ;  /* 0x0000000000007941 */ /* 0x000fea0003800000 */
.L_x_3132:
        /* <DEDUP_REMOVED lines=8> */
[----:B0-----:R-:W0:Y:S02]  /*3ea0*/  SHFL.BFLY PT, R7, R2, 0x4, 0x1f ;  /* 0x0c801f0002077f89 */ /* 0x001e2400000e0000 */
[----:B0-----:R-:W-:-:S05]  /*3eb0*/  FADD.FTZ R7, R2, R7 ;  /* 0x0000000702077221 */ /* 0x001fca0000010000 */
[----:B---3--:R-:W0:Y:S02]  /*3ec0*/  SHFL.BFLY PT, R4, R7, 0x2, 0x1f ;  /* 0x0c401f0007047f89 */ /* 0x008e2400000e0000 */
        /* <DEDUP_REMOVED lines=15> */
[----:B0-----:R-:W-:-:S05]  /*3fc0*/  @P0 MOV R3, c[0x0][0x268] ;  /* 0x00009a0000030a02 */ /* 0x001fca0000000f00 */
[----:B------:R-:W-:-:S04]  /*3fd0*/  @P0 IMAD R2, R22, R3, c[0x0][0x1ec] ;  /* 0x00007b0016020624 */ /* 0x000fc800078e0203 */
[----:B------:R-:W-:Y:S02]  /*3fe0*/  @P0 IMAD R7, R2, c[0x0][0x1d4], RZ ;  /* 0x0000750002070a24 */ /* 0x000fe400078e02ff */
[----:B------:R-:W-:Y:S02]  /*3ff0*/  CS2R R2, SRZ ;  /* 0x0000000000027805 */ /* 0x000fe4000001ff00 */
[--C-:B------:R-:W-:Y:S01]  /*4000*/  @P0 IMAD.MOV.U32 R2, RZ, RZ, R7.reuse ;  /* 0x000000ffff020224 */ /* 0x100fe200078e0007 */
[----:B------:R-:W-:Y:S01]  /*4010*/  @P0 SHF.R.S32.HI R3, RZ, 0x1f, R7 ;  /* 0x0000001fff030819 */ /* 0x000fe20000011407 */
[----:B------:R-:W-:Y:S05]  /*4020*/  @P1 BRA `(.L_x_3139) ;  /* 0x000000f000001947 */ /* 0x000fea0003800000 */
[----:B---3--:R-:W-:-:S04]  /*4030*/  FADD.FTZ R4, R4, 9.9999999747524270788e-07 ;  /* 0x358637bd04047421 */ /* 0x008fc80000010000 */
[----:B------:R0:W3:Y:S03]  /*4040*/  MUFU.RCP R12, R4 ;  /* 0x00000004000c7308 */ /* 0x0000e60000001000 */
.L_x_3140:
        /* <DEDUP_REMOVED lines=13> */
.L_x_3139:
[----:B------:R-:W-:Y:S05]  /*4120*/  BSYNC B0 ;  /* 0x0000000000007941 */ /* 0x000fea0003800000 */
.L_x_3138:
[----:B------:R-:W-:Y:S01]  /*4130*/  SHF.R.S32.HI R2, RZ, 0x1f, R17 ;  /* 0x0000001fff027819 */ /* 0x000fe20000011411 */
[----:B0-----:R-:W-:Y:S01]  /*4140*/  IMAD.SHL.U32 R3, R8, 0x4, RZ ;  /* 0x0000000408037824 */ /* 0x001fe200078e00ff */
[----:B------:R-:W-:Y:S01]  /*4150*/  SHF.R.S32.HI R21, RZ, 0x5, R21 ;  /* 0x00000005ff157819 */ /* 0x000fe20000011415 */
[----:B------:R-:W-:Y:S01]  /*4160*/  CS2R R14, SRZ ;  /* 0x00000000000e7805 */ /* 0x000fe2000001ff00 */
        /* <DEDUP_REMOVED lines=18> */
[----:B0-----:R-:W-:Y:S01]  /*4290*/  IMAD.IADD R20, R26, 0x1, R21 ;  /* 0x000000011a147824 */ /* 0x001fe200078e0215 */
        /* <DEDUP_REMOVED lines=8> */
[----:B---3--:R-:W-:Y:S01]  /*4320*/  IADD3 R4, -R26, -0x2, -R21 ;  /* 0xfffffffe1a047810 */ /* 0x008fe20007ffe915 */
[----:B------:R-:W-:Y:S01]  /*4330*/  BSSY B2, `(.L_x_3145) ;  /* 0x0000021000027945 */ /* 0x000fe20003800000 */
[----:B------:R-:W-:Y:S01]  /*4340*/  LOP3.LUT R5, RZ, R93, RZ, 0x33, !PT ;  /* 0x0000005dff057212 */ /* 0x000fe200078e33ff */
[----:B------:R-:W-:Y:S01]  /*4350*/  CS2R R8, SRZ ;  /* 0x0000000000087805 */ /* 0x000fe2000001ff00 */
[----:B------:R-:W-:Y:S01]  /*4360*/  MOV R94, R20 ;  /* 0x00000014005e7202 */ /* 0x000fe20000000f00 */
[----:B------:R-:W-:Y:S02]  /*4370*/  CS2R R10, SRZ ;  /* 0x00000000000a7805 */ /* 0x000fe4000001ff00 */
[----:B------:R-:W-:-:S05]  /*4380*/  IMAD.IADD R5, R4, 0x1, -R5 ;  /* 0x0000000104057824 */ /* 0x000fca00078e0a05 */
[C---:B------:R-:W-:Y:S02]  /*4390*/  LEA.HI R4, R5.reuse, 0x1, RZ, 0x1e ;  /* 0x0000000105047811 */ /* 0x040fe400078ff0ff */
[----:B------:R-:W-:Y:S02]  /*43a0*/  ISETP.GE.U32.AND P0, PT, R5, 0xc, PT ;  /* 0x0000000c0500780c */ /* 0x000fe40003f06070 */
[----:B------:R-:W-:-:S13]  /*43b0*/  LOP3.LUT P3, R4, R4, 0x3, RZ, 0xc0, !PT ;  /* 0x0000000304047812 */ /* 0x000fda000786c0ff */
[----:B------:R-:W-:Y:S05]  /*43c0*/  @!P3 BRA `(.L_x_3146) ;  /* 0x000001700000b947 */ /* 0x000fea0003800000 */
[----:B------:R-:W-:Y:S01]  /*43d0*/  IMAD R6, R20, 0x60, RZ ;  /* 0x0000006014067824 */ /* 0x000fe200078e02ff */
[----:B------:R-:W-:Y:S01]  /*43e0*/  LEA R7, R21, 0x220, 0x2 ;  /* 0x0000022015077811 */ /* 0x000fe200078e10ff */
[----:B------:R-:W-:-:S03]  /*43f0*/  IMAD.MOV.U32 R94, RZ, RZ, R20 ;  /* 0x000000ffff5e7224 */ /* 0x000fc600078e0014 */
[----:B------:R-:W-:-:S04]  /*4400*/  IADD3 R5, P3, R25, R6, RZ ;  /* 0x0000000619057210 */ /* 0x000fc80007f7e0ff */
[----:B------:R-:W-:Y:S01]  /*4410*/  LEA.HI.X.SX32 R8, R6, R27, 0x1, P3 ;  /* 0x0000001b06087211 */ /* 0x000fe200018f0eff */
[----:B------:R-:W-:Y:S01]  /*4420*/  IMAD.MOV.U32 R6, RZ, RZ, R4 ;  /* 0x000000ffff067224 */ /* 0x000fe200078e0004 */
[----:B------:R-:W-:-:S04]  /*4430*/  LEA R29, P3, R5, c[0x0][0x1a0], 0x2 ;  /* 0x00006800051d7a11 */ /* 0x000fc800078610ff */
[----:B------:R-:W-:Y:S01]  /*4440*/  LEA.HI.X R5, R5, c[0x0][0x1a4], R8, 0x2, P3 ;  /* 0x0000690005057a11 */ /* 0x000fe200018f1408 */
[----:B------:R-:W-:Y:S02]  /*4450*/  IMAD.MOV.U32 R8, RZ, RZ, RZ ;  /* 0x000000ffff087224 */ /* 0x000fe400078e00ff */
.L_x_3147:
[----:B------:R-:W-:Y:S01]  /*4460*/  IMAD.MOV.U32 R4, RZ, RZ, R29 ;  /* 0x000000ffff047224 */ /* 0x000fe200078e001d */
[----:B-----5:R0:W3:Y:S04]  /*4470*/  LDS R28, [R7] ;  /* 0x00000000071c7984 */ /* 0x0200e80000000800 */
[----:B-1----:R1:W3:Y:S01]  /*4480*/  LDG.E.128 R32, [R4.64] ;  /* 0x0000002404207981 */ /* 0x0022e2000c1e1d00 */
[----:B------:R-:W-:Y:S02]  /*4490*/  IADD3 R6, R6, -0x1, RZ ;  /* 0xffffffff06067810 */ /* 0x000fe40007ffe0ff */
[----:B------:R-:W-:Y:S02]  /*44a0*/  IADD3 R29, P4, R29, 0x600, RZ ;  /* 0x000006001d1d7810 */ /* 0x000fe40007f9e0ff */
[----:B------:R-:W-:-:S02]  /*44b0*/  ISETP.NE.AND P3, PT, R6, RZ, PT ;  /* 0x000000ff0600720c */ /* 0x000fc40003f65270 */
[----:B------:R-:W-:Y:S02]  /*44c0*/  IADD3 R94, R94, 0x4, RZ ;  /* 0x000000045e5e7810 */ /* 0x000fe40007ffe0ff */
[----:B0-----:R-:W-:Y:S01]  /*44d0*/  IADD3 R7, R7, 0x10, RZ ;  /* 0x0000001007077810 */ /* 0x001fe20007ffe0ff */
[----:B-1----:R-:W-:Y:S02]  /*44e0*/  IMAD.X R5, RZ, RZ, R5, P4 ;  /* 0x000000ffff057224 */ /* 0x002fe400020e0605 */
[-C--:B---3--:R-:W-:Y:S02]  /*44f0*/  FFMA.FTZ R8, R32, R28.reuse, R8 ;  /* 0x0000001c20087223 */ /* 0x088fe40000010008 */
[-C--:B------:R-:W-:Y:S02]  /*4500*/  FFMA.FTZ R9, R33, R28.reuse, R9 ;  /* 0x0000001c21097223 */ /* 0x080fe40000010009 */
[-C--:B------:R-:W-:Y:S02]  /*4510*/  FFMA.FTZ R10, R34, R28.reuse, R10 ;  /* 0x0000001c220a7223 */ /* 0x080fe4000001000a */
[----:B------:R-:W-:Y:S01]  /*4520*/  FFMA.FTZ R11, R35, R28, R11 ;  /* 0x0000001c230b7223 */ /* 0x000fe2000001000b */
[----:B------:R-:W-:Y:S05]  /*4530*/  @P3 BRA `(.L_x_3147) ;  /* 0xffffff2000003947 */ /* 0x000fea000383ffff */
.L_x_3146:
[----:B------:R-:W-:Y:S05]  /*4540*/  BSYNC B2 ;  /* 0x0000000000027941 */ /* 0x000fea0003800000 */
.L_x_3145:
[----:B------:R-:W-:Y:S05]  /*4550*/  @!P0 BRA `(.L_x_3144) ;  /* 0x00000ce000008947 */ /* 0x000fea0003800000 */
[----:B------:R-:W-:Y:S01]  /*4560*/  IMAD.IADD R29, R93, 0x1, -R94 ;  /* 0x000000015d1d7824 */ /* 0x000fe200078e0a5e */
[C---:B------:R-:W-:Y:S01]  /*4570*/  LEA R5, R94.reuse, 0x20, 0x2 ;  /* 0x000000205e057811 */ /* 0x040fe200078e10ff */
[----:B------:R-:W-:Y:S01]  /*4580*/  IMAD R4, R94, 0x60, RZ ;  /* 0x000000605e047824 */ /* 0x000fe200078e02ff */
[----:B------:R-:W-:Y:S02]  /*4590*/  BSSY B2, `(.L_x_3148) ;  /* 0x0000074000027945 */ /* 0x000fe40003800000 */
[----:B------:R-:W-:Y:S01]  /*45a0*/  ISETP.GT.AND P3, PT, R29, 0x30, PT ;  /* 0x000000301d00780c */ /* 0x000fe20003f64270 */
[----:B------:R-:W-:Y:S01]  /*45b0*/  IMAD R5, R26, -0x4, R5 ;  /* 0xfffffffc1a057824 */ /* 0x000fe200078e0205 */
[----:B------:R-:W-:-:S04]  /*45c0*/  IADD3 R6, P0, R25, R4, RZ ;  /* 0x0000000419067210 */ /* 0x000fc80007f1e0ff */
[----:B------:R-:W-:Y:S02]  /*45d0*/  LEA.HI.X.SX32 R7, R4, R27, 0x1, P0 ;  /* 0x0000001b04077211 */ /* 0x000fe400000f0eff */
[C---:B-----5:R-:W-:Y:S02]  /*45e0*/  LEA R28, P0, R6.reuse, c[0x0][0x1a0], 0x2 ;  /* 0x00006800061c7a11 */ /* 0x060fe400078010ff */
[----:B------:R-:W-:Y:S02]  /*45f0*/  IADD3 R92, R5, 0x220, RZ ;  /* 0x00000220055c7810 */ /* 0x000fe40007ffe0ff */
[----:B------:R-:W-:Y:S02]  /*4600*/  LEA.HI.X R29, R6, c[0x0][0x1a4], R7, 0x2, P0 ;  /* 0x00006900061d7a11 */ /* 0x000fe400000f1407 */
[----:B------:R-:W-:Y:S01]  /*4610*/  PLOP3.LUT P0, PT, PT, PT, PT, 0x80, 0x0 ;  /* 0x000000000000781c */ /* 0x000fe20003f0f070 */
[----:B------:R-:W-:Y:S07]  /*4620*/  @!P3 BRA `(.L_x_3149) ;  /* 0x000006a00000b947 */ /* 0x000fee0003800000 */
[----:B------:R-:W-:Y:S02]  /*4630*/  PLOP3.LUT P0, PT, PT, PT, PT, 0x8, 0x0 ;  /* 0x000000000000781c */ /* 0x000fe40003f0e170 */
[----:B------:R-:W-:-:S03]  /*4640*/  IADD3 R95, R93, -0x30, RZ ;  /* 0xffffffd05d5f7810 */ /* 0x000fc60007ffe0ff */
.L_x_3150:
[----:B------:R0:W3:Y:S04]  /*4650*/  LDG.E.128 R88, [R28.64] ;  /* 0x000000241c587981 */ /* 0x0000e8000c1e1d00 */
[----:B------:R0:W4:Y:S04]  /*4660*/  LDG.E.128 R84, [R28.64+0x600] ;  /* 0x000600241c547981 */ /* 0x000128000c1e1d00 */
[----:B------:R0:W5:Y:S04]  /*4670*/  LDG.E.128 R80, [R28.64+0xc00] ;  /* 0x000c00241c507981 */ /* 0x000168000c1e1d00 */
        /* <DEDUP_REMOVED lines=11> */
[----:B-1----:R0:W2:Y:S04]  /*4730*/  LDG.E.128 R32, [R28.64+0x5400] ;  /* 0x005400241c207981 */ /* 0x0020a8000c1e1d00 */
[----:B------:R0:W2:Y:S01]  /*4740*/  LDG.E.128 R4, [R28.64+0x5a00] ;  /* 0x005a00241c047981 */ /* 0x0000a2000c1e1d00 */
[----:B------:R-:W-:-:S02]  /*4750*/  IADD3 R96, P3, R28, 0x6000, RZ ;  /* 0x000060001c607810 */ /* 0x000fc40007f7e0ff */
[----:B------:R-:W-:Y:S01]  /*4760*/  IADD3 R94, R94, 0x40, RZ ;  /* 0x000000405e5e7810 */ /* 0x000fe20007ffe0ff */
[----:B------:R-:W3:Y:S02]  /*4770*/  LDS R98, [R92+-0x20] ;  /* 0xffffe0005c627984 */ /* 0x000ee40000000800 */
[----:B------:R-:W-:Y:S01]  /*4780*/  IMAD.X R97, RZ, RZ, R29, P3 ;  /* 0x000000ffff617224 */ /* 0x000fe200018e061d */
[----:B------:R-:W-:Y:S01]  /*4790*/  ISETP.GE.AND P3, PT, R94, R95, PT ;  /* 0x0000005f5e00720c */ /* 0x000fe20003f66270 */
[----:B------:R-:W4:Y:S04]  /*47a0*/  LDS R99, [R92+-0x10] ;  /* 0xfffff0005c637984 */ /* 0x000f280000000800 */
[----:B------:R-:W5:Y:S04]  /*47b0*/  LDS R100, [R92] ;  /* 0x000000005c647984 */ /* 0x000f680000000800 */
[----:B------:R-:W2:Y:S04]  /*47c0*/  LDS R101, [R92+0x10] ;  /* 0x000010005c657984 */ /* 0x000ea80000000800 */
[----:B------:R-:W1:Y:S04]  /*47d0*/  LDS R102, [R92+0x20] ;  /* 0x000020005c667984 */ /* 0x000e680000000800 */
[----:B------:R-:W1:Y:S04]  /*47e0*/  LDS R103, [R92+0x30] ;  /* 0x000030005c677984 */ /* 0x000e680000000800 */
[----:B------:R-:W1:Y:S04]  /*47f0*/  LDS R104, [R92+0x40] ;  /* 0x000040005c687984 */ /* 0x000e680000000800 */
[----:B------:R-:W1:Y:S04]  /*4800*/  LDS R105, [R92+0x50] ;  /* 0x000050005c697984 */ /* 0x000e680000000800 */
[----:B0-----:R-:W0:Y:S01]  /*4810*/  LDS R28, [R92+0x60] ;  /* 0x000060005c1c7984 */ /* 0x001e220000000800 */
[----:B---3--:R-:W-:-:S02]  /*4820*/  FFMA.FTZ R29, R88, R98, R8 ;  /* 0x00000062581d7223 */ /* 0x008fc40000010008 */
[-C--:B------:R-:W-:Y:S02]  /*4830*/  FFMA.FTZ R8, R89, R98.reuse, R9 ;  /* 0x0000006259087223 */ /* 0x080fe40000010009 */
[-C--:B------:R-:W-:Y:S02]  /*4840*/  FFMA.FTZ R9, R90, R98.reuse, R10 ;  /* 0x000000625a097223 */ /* 0x080fe4000001000a */
[----:B------:R-:W3:Y:S01]  /*4850*/  LDS R10, [R92+0x70] ;  /* 0x000070005c0a7984 */ /* 0x000ee20000000800 */
[----:B------:R-:W-:Y:S02]  /*4860*/  FFMA.FTZ R98, R91, R98, R11 ;  /* 0x000000625b627223 */ /* 0x000fe4000001000b */
[-C--:B----4-:R-:W-:Y:S01]  /*4870*/  FFMA.FTZ R29, R84, R99.reuse, R29 ;  /* 0x00000063541d7223 */ /* 0x090fe2000001001d */
[----:B------:R-:W4:Y:S01]  /*4880*/  LDS R11, [R92+0x80] ;  /* 0x000080005c0b7984 */ /* 0x000f220000000800 */
[----:B------:R-:W-:Y:S02]  /*4890*/  FFMA.FTZ R8, R85, R99, R8 ;  /* 0x0000006355087223 */ /* 0x000fe40000010008 */
[----:B-----5:R-:W-:-:S02]  /*48a0*/  FFMA.FTZ R29, R80, R100, R29 ;  /* 0x00000064501d7223 */ /* 0x020fc4000001001d */
[----:B------:R-:W5:Y:S01]  /*48b0*/  LDS R80, [R92+0x90] ;  /* 0x000090005c507984 */ /* 0x000f620000000800 */
[-C--:B------:R-:W-:Y:S02]  /*48c0*/  FFMA.FTZ R9, R86, R99.reuse, R9 ;  /* 0x0000006356097223 */ /* 0x080fe40000010009 */
[----:B------:R-:W-:Y:S02]  /*48d0*/  FFMA.FTZ R98, R87, R99, R98 ;  /* 0x0000006357627223 */ /* 0x000fe40000010062 */
[-C--:B------:R-:W-:Y:S02]  /*48e0*/  FFMA.FTZ R8, R81, R100.reuse, R8 ;  /* 0x0000006451087223 */ /* 0x080fe40000010008 */
[----:B------:R-:W0:Y:S01]  /*48f0*/  LDS R81, [R92+0xa0] ;  /* 0x0000a0005c517984 */ /* 0x000e220000000800 */
[-C--:B------:R-:W-:Y:S02]  /*4900*/  FFMA.FTZ R9, R82, R100.reuse, R9 ;  /* 0x0000006452097223 */ /* 0x080fe40000010009 */
[----:B------:R-:W-:-:S02]  /*4910*/  FFMA.FTZ R98, R83, R100, R98 ;  /* 0x0000006453627223 */ /* 0x000fc40000010062 */
[-C--:B--2---:R-:W-:Y:S02]  /*4920*/  FFMA.FTZ R29, R76, R101.reuse, R29 ;  /* 0x000000654c1d7223 */ /* 0x084fe4000001001d */
[-C--:B------:R-:W-:Y:S01]  /*4930*/  FFMA.FTZ R8, R77, R101.reuse, R8 ;  /* 0x000000654d087223 */ /* 0x080fe20000010008 */
[----:B------:R-:W2:Y:S01]  /*4940*/  LDS R76, [R92+0xb0] ;  /* 0x0000b0005c4c7984 */ /* 0x000ea20000000800 */
[-C--:B------:R-:W-:Y:S02]  /*4950*/  FFMA.FTZ R9, R78, R101.reuse, R9 ;  /* 0x000000654e097223 */ /* 0x080fe40000010009 */
[----:B------:R-:W-:Y:S02]  /*4960*/  FFMA.FTZ R98, R79, R101, R98 ;  /* 0x000000654f627223 */ /* 0x000fe40000010062 */
[-C--:B-1----:R-:W-:Y:S02]  /*4970*/  FFMA.FTZ R29, R72, R102.reuse, R29 ;  /* 0x00000066481d7223 */ /* 0x082fe4000001001d */
[-C--:B------:R-:W-:Y:S01]  /*4980*/  FFMA.FTZ R8, R73, R102.reuse, R8 ;  /* 0x0000006649087223 */ /* 0x080fe20000010008 */
[----:B------:R-:W1:Y:S01]  /*4990*/  LDS R72, [R92+0xc0] ;  /* 0x0000c0005c487984 */ /* 0x000e620000000800 */
[----:B------:R-:W-:-:S02]  /*49a0*/  FFMA.FTZ R9, R74, R102, R9 ;  /* 0x000000664a097223 */ /* 0x000fc40000010009 */
[----:B------:R-:W-:Y:S02]  /*49b0*/  FFMA.FTZ R98, R75, R102, R98 ;  /* 0x000000664b627223 */ /* 0x000fe40000010062 */
[-C--:B------:R-:W-:Y:S02]  /*49c0*/  FFMA.FTZ R29, R68, R103.reuse, R29 ;  /* 0x00000067441d7223 */ /* 0x080fe4000001001d */
[-C--:B------:R-:W-:Y:S01]  /*49d0*/  FFMA.FTZ R8, R69, R103.reuse, R8 ;  /* 0x0000006745087223 */ /* 0x080fe20000010008 */
[----:B------:R3:W1:Y:S01]  /*49e0*/  LDS R68, [R92+0xd0] ;  /* 0x0000d0005c447984 */ /* 0x0006620000000800 */
[-C--:B------:R-:W-:Y:S02]  /*49f0*/  FFMA.FTZ R9, R70, R103.reuse, R9 ;  /* 0x0000006746097223 */ /* 0x080fe40000010009 */
[----:B------:R-:W-:Y:S02]  /*4a00*/  FFMA.FTZ R98, R71, R103, R98 ;  /* 0x0000006747627223 */ /* 0x000fe40000010062 */
[----:B------:R-:W-:-:S02]  /*4a10*/  FFMA.FTZ R8, R65, R104, R8 ;  /* 0x0000006841087223 */ /* 0x000fc40000010008 */
[-C--:B------:R-:W-:Y:S01]  /*4a20*/  FFMA.FTZ R29, R64, R104.reuse, R29 ;  /* 0x00000068401d7223 */ /* 0x080fe2000001001d */
[----:B---3--:R-:W-:Y:S01]  /*4a30*/  IADD3 R92, R92, 0x100, RZ ;  /* 0x000001005c5c7810 */ /* 0x008fe20007ffe0ff */
[-C--:B------:R-:W-:Y:S02]  /*4a40*/  FFMA.FTZ R9, R66, R104.reuse, R9 ;  /* 0x0000006842097223 */ /* 0x080fe40000010009 */
[----:B------:R-:W-:Y:S02]  /*4a50*/  FFMA.FTZ R98, R67, R104, R98 ;  /* 0x0000006843627223 */ /* 0x000fe40000010062 */
[-C--:B------:R-:W-:Y:S02]  /*4a60*/  FFMA.FTZ R8, R61, R105.reuse, R8 ;  /* 0x000000693d087223 */ /* 0x080fe40000010008 */
[-C--:B------:R-:W-:Y:S02]  /*4a70*/  FFMA.FTZ R29, R60, R105.reuse, R29 ;  /* 0x000000693c1d7223 */ /* 0x080fe4000001001d */
[----:B------:R-:W-:-:S02]  /*4a80*/  FFMA.FTZ R9, R62, R105, R9 ;  /* 0x000000693e097223 */ /* 0x000fc40000010009 */
[----:B------:R-:W-:Y:S02]  /*4a90*/  FFMA.FTZ R98, R63, R105, R98 ;  /* 0x000000693f627223 */ /* 0x000fe40000010062 */
[-C--:B0-----:R-:W-:Y:S02]  /*4aa0*/  FFMA.FTZ R8, R57, R28.reuse, R8 ;  /* 0x0000001c39087223 */ /* 0x081fe40000010008 */
[-C--:B------:R-:W-:Y:S02]  /*4ab0*/  FFMA.FTZ R29, R56, R28.reuse, R29 ;  /* 0x0000001c381d7223 */ /* 0x080fe4000001001d */
[-C--:B------:R-:W-:Y:S02]  /*4ac0*/  FFMA.FTZ R9, R58, R28.reuse, R9 ;  /* 0x0000001c3a097223 */ /* 0x080fe40000010009 */
[----:B------:R-:W-:Y:S01]  /*4ad0*/  FFMA.FTZ R98, R59, R28, R98 ;  /* 0x0000001c3b627223 */ /* 0x000fe20000010062 */
[----:B------:R-:W-:Y:S01]  /*4ae0*/  MOV R28, R96 ;  /* 0x00000060001c7202 */ /* 0x000fe20000000f00 */
[----:B------:R-:W-:-:S02]  /*4af0*/  FFMA.FTZ R8, R53, R10, R8 ;  /* 0x0000000a35087223 */ /* 0x000fc40000010008 */
[-C--:B------:R-:W-:Y:S02]  /*4b00*/  FFMA.FTZ R29, R52, R10.reuse, R29 ;  /* 0x0000000a341d7223 */ /* 0x080fe4000001001d */
[-C--:B------:R-:W-:Y:S02]  /*4b10*/  FFMA.FTZ R9, R54, R10.reuse, R9 ;  /* 0x0000000a36097223 */ /* 0x080fe40000010009 */
[----:B------:R-:W-:Y:S02]  /*4b20*/  FFMA.FTZ R98, R55, R10, R98 ;  /* 0x0000000a37627223 */ /* 0x000fe40000010062 */
[-C--:B----4-:R-:W-:Y:S02]  /*4b30*/  FFMA.FTZ R8, R49, R11.reuse, R8 ;  /* 0x0000000b31087223 */ /* 0x090fe40000010008 */
[-C--:B------:R-:W-:Y:S02]  /*4b40*/  FFMA.FTZ R29, R48, R11.reuse, R29 ;  /* 0x0000000b301d7223 */ /* 0x080fe4000001001d */
[----:B------:R-:W-:-:S02]  /*4b50*/  FFMA.FTZ R9, R50, R11, R9 ;  /* 0x0000000b32097223 */ /* 0x000fc40000010009 */
[----:B------:R-:W-:Y:S02]  /*4b60*/  FFMA.FTZ R98, R51, R11, R98 ;  /* 0x0000000b33627223 */ /* 0x000fe40000010062 */
[-C--:B-----5:R-:W-:Y:S02]  /*4b70*/  FFMA.FTZ R8, R45, R80.reuse, R8 ;  /* 0x000000502d087223 */ /* 0x0a0fe40000010008 */
[-C--:B------:R-:W-:Y:S02]  /*4b80*/  FFMA.FTZ R29, R44, R80.reuse, R29 ;  /* 0x000000502c1d7223 */ /* 0x080fe4000001001d */
[-C--:B------:R-:W-:Y:S02]  /*4b90*/  FFMA.FTZ R9, R46, R80.reuse, R9 ;  /* 0x000000502e097223 */ /* 0x080fe40000010009 */
[----:B------:R-:W-:Y:S02]  /*4ba0*/  FFMA.FTZ R98, R47, R80, R98 ;  /* 0x000000502f627223 */ /* 0x000fe40000010062 */
[----:B------:R-:W-:-:S02]  /*4bb0*/  FFMA.FTZ R8, R41, R81, R8 ;  /* 0x0000005129087223 */ /* 0x000fc40000010008 */
[-C--:B------:R-:W-:Y:S02]  /*4bc0*/  FFMA.FTZ R29, R40, R81.reuse, R29 ;  /* 0x00000051281d7223 */ /* 0x080fe4000001001d */
[-C--:B------:R-:W-:Y:S02]  /*4bd0*/  FFMA.FTZ R9, R42, R81.reuse, R9 ;  /* 0x000000512a097223 */ /* 0x080fe40000010009 */
[----:B------:R-:W-:Y:S02]  /*4be0*/  FFMA.FTZ R98, R43, R81, R98 ;  /* 0x000000512b627223 */ /* 0x000fe40000010062 */
        /* <DEDUP_REMOVED lines=14> */
.L_x_3149:
[----:B------:R-:W-:Y:S05]  /*4cd0*/  BSYNC B2 ;  /* 0x0000000000027941 */ /* 0x000fea0003800000 */
.L_x_3148:
[----:B------:R-:W-:Y:S01]  /*4ce0*/  IMAD.IADD R4, R93, 0x1, -R94 ;  /* 0x000000015d047824 */ /* 0x000fe200078e0a5e */
[----:B------:R-:W-:Y:S04]  /*4cf0*/  BSSY B2, `(.L_x_3151) ;  /* 0x000003a000027945 */ /* 0x000fe80003800000 */
[----:B------:R-:W-:-:S13]  /*4d00*/  ISETP.GT.AND P3, PT, R4, 0x10, PT ;  /* 0x000000100400780c */ /* 0x000fda0003f64270 */
[----:B------:R-:W-:Y:S05]  /*4d10*/  @!P3 BRA `(.L_x_3152) ;  /* 0x000003700000b947 */ /* 0x000fea0003800000 */
[----:B------:R0:W3:Y:S04]  /*4d20*/  LDG.E.128 R56, [R28.64] ;  /* 0x000000241c387981 */ /* 0x0000e8000c1e1d00 */
[----:B------:R0:W4:Y:S04]  /*4d30*/  LDG.E.128 R52, [R28.64+0x600] ;  /* 0x000600241c347981 */ /* 0x000128000c1e1d00 */
[----:B------:R0:W5:Y:S04]  /*4d40*/  LDG.E.128 R48, [R28.64+0xc00] ;  /* 0x000c00241c307981 */ /* 0x000168000c1e1d00 */
[----:B--2---:R0:W2:Y:S04]  /*4d50*/  LDG.E.128 R44, [R28.64+0x1200] ;  /* 0x001200241c2c7981 */ /* 0x0040a8000c1e1d00 */
        /* <DEDUP_REMOVED lines=8> */
[----:B------:R-:W-:Y:S01]  /*4de0*/  PLOP3.LUT P0, PT, PT, PT, PT, 0x8, 0x0 ;  /* 0x000000000000781c */ /* 0x000fe20003f0e170 */
[----:B------:R-:W4:Y:S01]  /*4df0*/  LDS R61, [R92+-0x10] ;  /* 0xfffff0005c3d7984 */ /* 0x000f220000000800 */
[----:B0-----:R-:W-:-:S03]  /*4e00*/  IMAD.MOV.U32 R28, RZ, RZ, R68 ;  /* 0x000000ffff1c7224 */ /* 0x001fc600078e0044 */
[----:B------:R-:W5:Y:S04]  /*4e10*/  LDS R62, [R92] ;  /* 0x000000005c3e7984 */ /* 0x000f680000000800 */
[----:B------:R-:W2:Y:S04]  /*4e20*/  LDS R63, [R92+0x10] ;  /* 0x000010005c3f7984 */ /* 0x000ea80000000800 */
[----:B------:R-:W0:Y:S04]  /*4e30*/  LDS R64, [R92+0x20] ;  /* 0x000020005c407984 */ /* 0x000e280000000800 */
[----:B------:R-:W1:Y:S04]  /*4e40*/  LDS R65, [R92+0x30] ;  /* 0x000030005c417984 */ /* 0x000e680000000800 */
        /* <DEDUP_REMOVED lines=15> */
[----:B--2---:R-:W-:-:S02]  /*4f40*/  FFMA.FTZ R8, R45, R63, R8 ;  /* 0x0000003f2d087223 */ /* 0x004fc40000010008 */
[-C--:B------:R-:W-:Y:S02]  /*4f50*/  FFMA.FTZ R29, R44, R63.reuse, R29 ;  /* 0x0000003f2c1d7223 */ /* 0x080fe4000001001d */
[-C--:B------:R-:W-:Y:S02]  /*4f60*/  FFMA.FTZ R9, R46, R63.reuse, R9 ;  /* 0x0000003f2e097223 */ /* 0x080fe40000010009 */
[----:B------:R-:W-:Y:S02]  /*4f70*/  FFMA.FTZ R60, R47, R63, R60 ;  /* 0x0000003f2f3c7223 */ /* 0x000fe4000001003c */
[-C--:B0-----:R-:W-:Y:S02]  /*4f80*/  FFMA.FTZ R8, R41, R64.reuse, R8 ;  /* 0x0000004029087223 */ /* 0x081fe40000010008 */
        /* <DEDUP_REMOVED lines=15> */
[----:B------:R-:W-:Y:S02]  /*5080*/  IMAD.MOV.U32 R29, RZ, RZ, R69 ;  /* 0x000000ffff1d7224 */ /* 0x000fe400078e0045 */
.L_x_3152:
[----:B------:R-:W-:Y:S05]  /*5090*/  BSYNC B2 ;  /* 0x0000000000027941 */ /* 0x000fea0003800000 */
.L_x_3151:
[----:B------:R-:W-:-:S13]  /*50a0*/  ISETP.LT.OR P0, PT, R94, R93, P0 ;  /* 0x0000005d5e00720c */ /* 0x000fda0000701670 */
[----:B------:R-:W-:Y:S05]  /*50b0*/  @!P0 BRA `(.L_x_3144) ;  /* 0x0000018000008947 */ /* 0x000fea0003800000 */
[----:B------:R-:W3:Y:S04]  /*50c0*/  LDG.E.128 R4, [R28.64] ;  /* 0x000000241c047981 */ /* 0x000ee8000c1e1d00 */
[----:B--2---:R-:W2:Y:S04]  /*50d0*/  LDG.E.128 R36, [R28.64+0x600] ;  /* 0x000600241c247981 */ /* 0x004ea8000c1e1d00 */
[----:B------:R-:W4:Y:S04]  /*50e0*/  LDG.E.128 R40, [R28.64+0xc00] ;  /* 0x000c00241c287981 */ /* 0x000f28000c1e1d00 */
[----:B------:R-:W5:Y:S04]  /*50f0*/  LDG.E.128 R44, [R28.64+0x1200] ;  /* 0x001200241c2c7981 */ /* 0x000f68000c1e1d00 */
[----:B-1----:R-:W3:Y:S04]  /*5100*/  LDS R32, [R92+-0x20] ;  /* 0xffffe0005c207984 */ /* 0x002ee80000000800 */
[----:B------:R-:W2:Y:S04]  /*5110*/  LDS R33, [R92+-0x10] ;  /* 0xfffff0005c217984 */ /* 0x000ea80000000800 */
[----:B------:R-:W4:Y:S04]  /*5120*/  LDS R34, [R92] ;  /* 0x000000005c227984 */ /* 0x000f280000000800 */
[----:B------:R-:W5:Y:S01]  /*5130*/  LDS R35, [R92+0x10] ;  /* 0x000010005c237984 */ /* 0x000f620000000800 */
[----:B---3--:R-:W-:-:S02]  /*5140*/  FFMA.FTZ R4, R4, R32, R8 ;  /* 0x0000002004047223 */ /* 0x008fc40000010008 */
[-C--:B------:R-:W-:Y:S02]  /*5150*/  FFMA.FTZ R5, R5, R32.reuse, R9 ;  /* 0x0000002005057223 */ /* 0x080fe40000010009 */
[-C--:B------:R-:W-:Y:S02]  /*5160*/  FFMA.FTZ R6, R6, R32.reuse, R10 ;  /* 0x0000002006067223 */ /* 0x080fe4000001000a */
[----:B------:R-:W-:Y:S02]  /*5170*/  FFMA.FTZ R7, R7, R32, R11 ;  /* 0x0000002007077223 */ /* 0x000fe4000001000b */
[-C--:B--2---:R-:W-:Y:S02]  /*5180*/  FFMA.FTZ R4, R36, R33.reuse, R4 ;  /* 0x0000002124047223 */ /* 0x084fe40000010004 */
[-C--:B------:R-:W-:Y:S02]  /*5190*/  FFMA.FTZ R5, R37, R33.reuse, R5 ;  /* 0x0000002125057223 */ /* 0x080fe40000010005 */
[----:B------:R-:W-:-:S02]  /*51a0*/  FFMA.FTZ R6, R38, R33, R6 ;  /* 0x0000002126067223 */ /* 0x000fc40000010006 */
[----:B------:R-:W-:Y:S02]  /*51b0*/  FFMA.FTZ R7, R39, R33, R7 ;  /* 0x0000002127077223 */ /* 0x000fe40000010007 */
[-C--:B----4-:R-:W-:Y:S02]  /*51c0*/  FFMA.FTZ R4, R40, R34.reuse, R4 ;  /* 0x0000002228047223 */ /* 0x090fe40000010004 */
[-C--:B------:R-:W-:Y:S02]  /*51d0*/  FFMA.FTZ R5, R41, R34.reuse, R5 ;  /* 0x0000002229057223 */ /* 0x080fe40000010005 */
[-C--:B------:R-:W-:Y:S02]  /*51e0*/  FFMA.FTZ R6, R42, R34.reuse, R6 ;  /* 0x000000222a067223 */ /* 0x080fe40000010006 */
[----:B------:R-:W-:Y:S02]  /*51f0*/  FFMA.FTZ R7, R43, R34, R7 ;  /* 0x000000222b077223 */ /* 0x000fe40000010007 */
[----:B-----5:R-:W-:-:S02]  /*5200*/  FFMA.FTZ R8, R44, R35, R4 ;  /* 0x000000232c087223 */ /* 0x020fc40000010004 */
[-C--:B------:R-:W-:Y:S02]  /*5210*/  FFMA.FTZ R9, R45, R35.reuse, R5 ;  /* 0x000000232d097223 */ /* 0x080fe40000010005 */
[-C--:B------:R-:W-:Y:S02]  /*5220*/  FFMA.FTZ R10, R46, R35.reuse, R6 ;  /* 0x000000232e0a7223 */ /* 0x080fe40000010006 */
[----:B------:R-:W-:Y:S02]  /*5230*/  FFMA.FTZ R11, R47, R35, R7 ;  /* 0x000000232f0b7223 */ /* 0x000fe40000010007 */
.L_x_3144:
[----:B------:R-:W-:Y:S05]  /*5240*/  BSYNC B0 ;  /* 0x0000000000007941 */ /* 0x000fea0003800000 */
.L_x_3143:
[----:B------:R-:W-:-:S13]  /*5250*/  ISETP.GE.AND P0, PT, R20, R17, PT ;  /* 0x000000111400720c */ /* 0x000fda0003f06270 */
[----:B------:R-:W-:Y:S05]  /*5260*/  @P0 BRA `(.L_x_3142) ;  /* 0x00000d3000000947 */ /* 0x000fea0003800000 */
[----:B---3--:R-:W-:Y:S01]  /*5270*/  LOP3.LUT R4, RZ, R21, RZ, 0x33, !PT ;  /* 0x00000015ff047212 */ /* 0x008fe200078e33ff */
[----:B------:R-:W-:Y:S03]  /*5280*/  BSSY B0, `(.L_x_3153) ;  /* 0x0000031000007945 */ /* 0x000fe60003800000 */
[----:B------:R-:W-:-:S04]  /*5290*/  IADD3 R29, -R26, R17, R4 ;  /* 0x000000111a1d7210 */ /* 0x000fc80007ffe104 */
[----:B------:R-:W-:-:S04]  /*52a0*/  LEA.HI R4, R29, 0x1, RZ, 0x1e ;  /* 0x000000011d047811 */ /* 0x000fc800078ff0ff */
[----:B------:R-:W-:-:S13]  /*52b0*/  LOP3.LUT P0, R4, R4, 0x3, RZ, 0xc0, !PT ;  /* 0x0000000304047812 */ /* 0x000fda000780c0ff */
[----:B------:R-:W-:Y:S05]  /*52c0*/  @!P0 BRA `(.L_x_3154) ;  /* 0x000002c000008947 */ /* 0x000fea0003800000 */
[----:B------:R-:W-:Y:S01]  /*52d0*/  IMAD.MOV.U32 R6, RZ, RZ, R4 ;  /* 0x000000ffff067224 */ /* 0x000fe200078e0004 */
[----:B------:R-:W-:Y:S02]  /*52e0*/  LEA R7, R21, 0x220, 0x2 ;  /* 0x0000022015077811 */ /* 0x000fe400078e10ff */
.L_x_3157:
[----:B------:R-:W-:Y:S01]  /*52f0*/  ISETP.GE.AND P3, PT, R20, c[0x0][0x1d4], PT ;  /* 0x0000750014007a0c */ /* 0x000fe20003f66270 */
[----:B------:R-:W-:Y:S01]  /*5300*/  BSSY B2, `(.L_x_3155) ;  /* 0x0000025000027945 */ /* 0x000fe20003800000 */
[----:B------:R-:W-:-:S04]  /*5310*/  IADD3 R6, R6, -0x1, RZ ;  /* 0xffffffff06067810 */ /* 0x000fc80007ffe0ff */
[----:B------:R-:W-:-:S07]  /*5320*/  ISETP.NE.AND P0, PT, R6, RZ, PT ;  /* 0x000000ff0600720c */ /* 0x000fce0003f05270 */
[----:B------:R-:W-:Y:S05]  /*5330*/  @!P3 BRA `(.L_x_3156) ;  /* 0x000002100000b947 */ /* 0x000fea0003800000 */
[----:B-1----:R-:W-:Y:S02]  /*5340*/  IABS R33, c[0x0][0x1d4] ;  /* 0x0000750000217a13 */ /* 0x002fe40000000000 */
[----:B------:R-:W-:Y:S02]  /*5350*/  IABS R34, R20 ;  /* 0x0000001400227213 */ /* 0x000fe40000000000 */
[----:B-----5:R-:W0:Y:S01]  /*5360*/  I2F.RP R28, R33 ;  /* 0x00000021001c7306 */ /* 0x020e220000209400 */
        /* <DEDUP_REMOVED lines=30> */
.L_x_3156:
[----:B------:R-:W-:Y:S05]  /*5550*/  BSYNC B2 ;  /* 0x0000000000027941 */ /* 0x000fea0003800000 */
.L_x_3155:
[----:B------:R-:W-:Y:S02]  /*5560*/  IADD3 R20, R20, 0x4, RZ ;  /* 0x0000000414147810 */ /* 0x000fe40007ffe0ff */
[----:B------:R-:W-:Y:S01]  /*5570*/  IADD3 R7, R7, 0x10, RZ ;  /* 0x0000001007077810 */ /* 0x000fe20007ffe0ff */
[----:B------:R-:W-:Y:S05]  /*5580*/  @P0 BRA `(.L_x_3157) ;  /* 0xfffffd6000000947 */ /* 0x000fea000383ffff */
.L_x_3154:
[----:B------:R-:W-:Y:S05]  /*5590*/  BSYNC B0 ;  /* 0x0000000000007941 */ /* 0x000fea0003800000 */
.L_x_3153:
[----:B------:R-:W-:-:S13]  /*55a0*/  ISETP.GE.U32.AND P0, PT, R29, 0xc, PT ;  /* 0x0000000c1d00780c */ /* 0x000fda0003f06070 */
[----:B------:R-:W-:Y:S05]  /*55b0*/  @!P0 BRA `(.L_x_3142) ;  /* 0x000009e000008947 */ /* 0x000fea0003800000 */
[----:B------:R-:W-:-:S05]  /*55c0*/  LEA R5, R20, 0x20, 0x2 ;  /* 0x0000002014057811 */ /* 0x000fca00078e10ff */
[----:B------:R-:W-:-:S05]  /*55d0*/  IMAD R5, R26, -0x4, R5 ;  /* 0xfffffffc1a057824 */ /* 0x000fca00078e0205 */
[----:B------:R-:W-:Y:S02]  /*55e0*/  IADD3 R6, R5, 0x220, RZ ;  /* 0x0000022005067810 */ /* 0x000fe40007ffe0ff */
.L_x_3166:
[C---:B------:R-:W-:Y:S01]  /*55f0*/  ISETP.GE.AND P4, PT, R20.reuse, c[0x0][0x1d4], PT ;  /* 0x0000750014007a0c */ /* 0x040fe20003f86270 */
[----:B------:R-:W-:Y:S01]  /*5600*/  BSSY B0, `(.L_x_3158) ;  /* 0x0000028000007945 */ /* 0x000fe20003800000 */
[C---:B--2---:R-:W-:Y:S02]  /*5610*/  IADD3 R36, R20.reuse, 0x4, RZ ;  /* 0x0000000414247810 */ /* 0x044fe40007ffe0ff */
        /* <DEDUP_REMOVED lines=11> */
[----:B0----5:R-:W-:-:S06]  /*56d0*/  IADD3 R28, R26, 0xffffffe, RZ ;  /* 0x0ffffffe1a1c7810 */ /* 0x021fcc0007ffe0ff */
        /* <DEDUP_REMOVED lines=13> */
[----:B------:R-:W0:Y:S02]  /*57b0*/  LDS R7, [R6+-0x20] ;  /* 0xffffe00006077984 */ /* 0x000e240000000800 */
        /* <DEDUP_REMOVED lines=12> */
.L_x_3159:
[----:B------:R-:W-:Y:S05]  /*5880*/  BSYNC B0 ;  /* 0x0000000000007941 */ /* 0x000fea0003800000 */
.L_x_3158:
        /* <DEDUP_REMOVED lines=36> */
.L_x_3161:
[----:B------:R-:W-:Y:S05]  /*5ad0*/  BSYNC B0 ;  /* 0x0000000000007941 */ /* 0x000fea0003800000 */
.L_x_3160:
        /* <DEDUP_REMOVED lines=22> */
[----:B------:R-:W0:Y:S02]  /*5c40*/  LDS R7, [R6] ;  /* 0x0000000006077984 */ /* 0x000e240000000800 */
        /* <DEDUP_REMOVED lines=12> */
.L_x_3163:
[----:B------:R-:W-:Y:S05]  /*5d10*/  BSYNC B0 ;  /* 0x0000000000007941 */ /* 0x000fea0003800000 */
.L_x_3162:
        /* <DEDUP_REMOVED lines=35> */
.L_x_3165:
[----:B------:R-:W-:Y:S05]  /*5f50*/  BSYNC B0 ;  /* 0x0000000000007941 */ /* 0x000fea0003800000 */
.L_x_3164:
[----:B------:R-:W-:Y:S02]  /*5f60*/  IADD3 R20, R20, 0x10, RZ ;  /* 0x0000001014147810 */ /* 0x000fe40007ffe0ff */
[----:B------:R-:W-:-:S02]  /*5f70*/  IADD3 R6, R6, 0x40, RZ ;  /* 0x0000004006067810 */ /* 0x000fc40007ffe0ff */
[----:B------:R-:W-:-:S13]  /*5f80*/  ISETP.GE.AND P0, PT, R20, R17, PT ;  /* 0x000000111400720c */ /* 0x000fda0003f06270 */
[----:B------:R-:W-:Y:S05]  /*5f90*/  @!P0 BRA `(.L_x_3166) ;  /* 0xfffff65000008947 */ /* 0x000fea000383ffff */
.L_x_3142:
[----:B0-----:R-:W-:Y:S05]  /*5fa0*/  BSYNC B1 ;  /* 0x0000000000017941 */ /* 0x001fea0003800000 */
.L_x_3141:
[----:B---3--:R-:W-:Y:S01]  /*5fb0*/  IADD3 R4, R18, 0x1f, RZ ;  /* 0x0000001f12047810 */ /* 0x008fe20007ffe0ff */
[----:B------:R-:W-:Y:S03]  /*5fc0*/  BSSY B0, `(.L_x_3167) ;  /* 0x0000035000007945 */ /* 0x000fe60003800000 */
[----:B------:R-:W-:Y:S01]  /*5fd0*/  ISETP.GT.U32.OR P3, PT, R4, 0x3e, P1 ;  /* 0x0000003e0400780c */ /* 0x000fe20000f64470 */
[----:B------:R-:W-:Y:S07]  /*5fe0*/  @P2 BRA `(.L_x_3168) ;  /* 0x0000032000002947 */ /* 0x000fee0003800000 */
[----:B------:R-:W-:Y:S01]  /*5ff0*/  IMAD.MOV.U32 R4, RZ, RZ, c[0x0][0x258] ;  /* 0x00009600ff047624 */ /* 0x000fe200078e00ff */
[----:B------:R-:W0:Y:S04]  /*6000*/  LDS R0, [R0+0x220] ;  /* 0x0002200000007984 */ /* 0x000e280000000800 */
[----:B------:R-:W-:Y:S01]  /*6010*/  ISETP.NE.AND P2, PT, R4, 0x2, PT ;  /* 0x000000020400780c */ /* 0x000fe20003f45270 */
[----:B------:R-:W-:-:S12]  /*6020*/  IMAD.IADD R4, R24, 0x1, R3 ;  /* 0x0000000118047824 */ /* 0x000fd800078e0203 */
[C---:B------:R-:W-:Y:S01]  /*6030*/  @!P2 IADD3 R24, P0, R4.reuse, c[0x0][0x188], RZ ;  /* 0x000062000418aa10 */ /* 0x040fe20007f1e0ff */
[----:B------:R-:W3:Y:S03]  /*6040*/  @!P2 LDG.E R30, [R30.64+0x8] ;  /* 0x000008241e1ea981 */ /* 0x000ee6000c1e1900 */
[----:B------:R-:W-:-:S05]  /*6050*/  @!P2 LEA.HI.X.SX32 R25, R4, c[0x0][0x18c], 0x1, P0 ;  /* 0x000063000419aa11 */ /* 0x000fca00000f0eff */
[----:B------:R-:W4:Y:S01]  /*6060*/  @!P2 LDG.E R24, [R24.64] ;  /* 0x000000241818a981 */ /* 0x000f22000c1e1900 */
[----:B------:R-:W-:Y:S01]  /*6070*/  ISETP.NE.U32.AND P0, PT, RZ, c[0x0][0x240], PT ;  /* 0x00009000ff007a0c */ /* 0x000fe20003f05070 */
[----:B------:R-:W-:-:S03]  /*6080*/  @P2 IMAD.MOV.U32 R5, RZ, RZ, 0x4 ;  /* 0x00000004ff052424 */ /* 0x000fc600078e00ff */
[----:B------:R-:W-:Y:S01]  /*6090*/  ISETP.NE.AND.EX P0, PT, RZ, c[0x0][0x244], PT, P0 ;  /* 0x00009100ff007a0c */ /* 0x000fe20003f05300 */
[----:B------:R-:W-:-:S05]  /*60a0*/  @P2 IMAD.WIDE R4, R4, R5, c[0x0][0x188] ;  /* 0x0000620004042625 */ /* 0x000fca00078e0205 */
[----:B-12---:R1:W2:Y:S07]  /*60b0*/  @P2 LDG.E.128 R32, [R4.64] ;  /* 0x0000002404202981 */ /* 0x0062ae000c1e1d00 */
        /* <DEDUP_REMOVED lines=37> */
.L_x_3168:
[----:B------:R-:W-:Y:S05]  /*6310*/  BSYNC B0 ;  /* 0x0000000000007941 */ /* 0x000fea0003800000 */
.L_x_3167:
        /* <DEDUP_REMOVED lines=26> */
.L_x_3169:
        /* <DEDUP_REMOVED lines=8> */
[----:B0-----:R-:W-:Y:S01]  /*6540*/  MOV R4, c[0x0][0x250] ;  /* 0x0000940000047a02 */ /* 0x001fe20000000f00 */
        /* <DEDUP_REMOVED lines=27> */
.L_x_3120:
[----:B------:R-:W-:Y:S01]  /*6700*/  IMAD.MOV.U32 R29, RZ, RZ, R0 ;  /* 0x000000ffff1d7224 */ /* 0x000fe200078e0000 */
[----:B------:R-:W-:Y:S01]  /*6710*/  MOV R150, 0x6760 ;  /* 0x0000676000967802 */ /* 0x000fe20000000f00 */
[----:B------:R-:W-:Y:S02]  /*6720*/  IMAD.MOV.U32 R152, RZ, RZ, 0x10 ;  /* 0x00000010ff987424 */ /* 0x000fe400078e00ff */
[----:B------:R-:W-:Y:S02]  /*6730*/  IMAD.MOV.U32 R153, RZ, RZ, 0x1f ;  /* 0x0000001fff997424 */ /* 0x000fe400078e00ff */
[----:B------:R-:W-:Y:S02]  /*6740*/  IMAD.MOV.U32 R154, RZ, RZ, -0x1 ;  /* 0xffffffffff9a7424 */ /* 0x000fe400078e00ff */
[----:B0----5:R-:W-:Y:S05]  /*6750*/  CALL.REL.NOINC `($__internal_22_$__cuda_sm70_shflsync_bfly_p) ;  /* 0x0000040000007944 */ /* 0x021fea0003c00000 */
[----:B01----:R-:W-:Y:S05]  /*6760*/  BRA `(.L_x_3170) ;  /* 0xffffb18000007947 */ /* 0x003fea000383ffff */
.L_x_3121:
[----:B------:R-:W-:Y:S01]  /*6770*/  HFMA2.MMA R153, -RZ, RZ, 0, 1.847743988037109375e-06 ;  /* 0x0000001fff997435 */ /* 0x000fe200000001ff */
[----:B------:R-:W-:Y:S01]  /*6780*/  IMAD.MOV.U32 R29, RZ, RZ, R5 ;  /* 0x000000ffff1d7224 */ /* 0x000fe200078e0005 */
[----:B------:R-:W-:Y:S01]  /*6790*/  MOV R150, 0x67d0 ;  /* 0x000067d000967802 */ /* 0x000fe20000000f00 */
[----:B------:R-:W-:-:S02]  /*67a0*/  IMAD.MOV.U32 R152, RZ, RZ, 0x8 ;  /* 0x00000008ff987424 */ /* 0x000fc400078e00ff */
[----:B------:R-:W-:Y:S02]  /*67b0*/  IMAD.MOV.U32 R154, RZ, RZ, -0x1 ;  /* 0xffffffffff9a7424 */ /* 0x000fe400078e00ff */
[----:B-1---5:R-:W-:Y:S05]  /*67c0*/  CALL.REL.NOINC `($__internal_22_$__cuda_sm70_shflsync_bfly_p) ;  /* 0x0000039000007944 */ /* 0x022fea0003c00000 */
[----:B-1----:R-:W-:Y:S01]  /*67d0*/  FADD.FTZ R0, R5, R29 ;  /* 0x0000001d05007221 */ /* 0x002fe20000010000 */
[----:B------:R-:W-:Y:S01]  /*67e0*/  MOV R150, 0x6840 ;  /* 0x0000684000967802 */ /* 0x000fe20000000f00 */
[----:B0-----:R-:W-:Y:S02]  /*67f0*/  IMAD.MOV.U32 R152, RZ, RZ, 0x4 ;  /* 0x00000004ff987424 */ /* 0x001fe400078e00ff */
[----:B------:R-:W-:Y:S02]  /*6800*/  IMAD.MOV.U32 R153, RZ, RZ, 0x1f ;  /* 0x0000001fff997424 */ /* 0x000fe400078e00ff */
[----:B------:R-:W-:Y:S02]  /*6810*/  IMAD.MOV.U32 R154, RZ, RZ, -0x1 ;  /* 0xffffffffff9a7424 */ /* 0x000fe400078e00ff */
[----:B------:R-:W-:Y:S02]  /*6820*/  IMAD.MOV.U32 R29, RZ, RZ, R0 ;  /* 0x000000ffff1d7224 */ /* 0x000fe400078e0000 */
[----:B------:R-:W-:Y:S05]  /*6830*/  CALL.REL.NOINC `($__internal_22_$__cuda_sm70_shflsync_bfly_p) ;  /* 0x0000032000007944 */ /* 0x000fea0003c00000 */
[----:B-1----:R-:W-:Y:S01]  /*6840*/  FADD.FTZ R0, R0, R29 ;  /* 0x0000001d00007221 */ /* 0x002fe20000010000 */
[----:B0-----:R-:W-:Y:S01]  /*6850*/  MOV R154, 0xffffffff ;  /* 0xffffffff009a7802 */ /* 0x001fe20000000f00 */
[----:B------:R-:W-:Y:S01]  /*6860*/  IMAD.MOV.U32 R152, RZ, RZ, 0x2 ;  /* 0x00000002ff987424 */ /* 0x000fe200078e00ff */
[----:B------:R-:W-:Y:S01]  /*6870*/  MOV R150, 0x68b0 ;  /* 0x000068b000967802 */ /* 0x000fe20000000f00 */
[----:B------:R-:W-:-:S02]  /*6880*/  IMAD.MOV.U32 R153, RZ, RZ, 0x1f ;  /* 0x0000001fff997424 */ /* 0x000fc400078e00ff */
[----:B------:R-:W-:Y:S02]  /*6890*/  IMAD.MOV.U32 R29, RZ, RZ, R0 ;  /* 0x000000ffff1d7224 */ /* 0x000fe400078e0000 */
[----:B------:R-:W-:Y:S05]  /*68a0*/  CALL.REL.NOINC `($__internal_22_$__cuda_sm70_shflsync_bfly_p) ;  /* 0x000002b000007944 */ /* 0x000fea0003c00000 */
[----:B-1----:R-:W-:Y:S01]  /*68b0*/  FADD.FTZ R4, R0, R29 ;  /* 0x0000001d00047221 */ /* 0x002fe20000010000 */
[----:B------:R-:W-:Y:S01]  /*68c0*/  MOV R150, 0x6920 ;  /* 0x0000692000967802 */ /* 0x000fe20000000f00 */
[----:B0-----:R-:W-:Y:S02]  /*68d0*/  IMAD.MOV.U32 R152, RZ, RZ, 0x1 ;  /* 0x00000001ff987424 */ /* 0x001fe400078e00ff */
[----:B------:R-:W-:Y:S02]  /*68e0*/  IMAD.MOV.U32 R153, RZ, RZ, 0x1f ;  /* 0x0000001fff997424 */ /* 0x000fe400078e00ff */
[----:B------:R-:W-:Y:S02]  /*68f0*/  IMAD.MOV.U32 R154, RZ, RZ, -0x1 ;  /* 0xffffffffff9a7424 */ /* 0x000fe400078e00ff */
[----:B------:R-:W-:Y:S02]  /*6900*/  IMAD.MOV.U32 R29, RZ, RZ, R4 ;  /* 0x000000ffff1d7224 */ /* 0x000fe400078e0004 */
[----:B------:R-:W-:Y:S05]  /*6910*/  CALL.REL.NOINC `($__internal_22_$__cuda_sm70_shflsync_bfly_p) ;  /* 0x0000024000007944 */ /* 0x000fea0003c00000 */
[----:B01----:R-:W-:Y:S05]  /*6920*/  BRA `(.L_x_3171) ;  /* 0xffffb05000007947 */ /* 0x003fea000383ffff */
.L_x_3126:
[----:B------:R-:W-:Y:S01]  /*6930*/  HFMA2.MMA R152, -RZ, RZ, 0, 5.9604644775390625e-08 ;  /* 0x00000001ff987435 */ /* 0x000fe200000001ff */
[----:B------:R-:W-:Y:S01]  /*6940*/  IMAD.MOV.U32 R29, RZ, RZ, R158 ;  /* 0x000000ffff1d7224 */ /* 0x000fe200078e009e */
[----:B------:R-:W-:Y:S01]  /*6950*/  MOV R150, 0x6990 ;  /* 0x0000699000967802 */ /* 0x000fe20000000f00 */
[----:B------:R-:W-:-:S02]  /*6960*/  IMAD.MOV.U32 R153, RZ, RZ, 0x1f ;  /* 0x0000001fff997424 */ /* 0x000fc400078e00ff */
[----:B------:R-:W-:Y:S02]  /*6970*/  IMAD.MOV.U32 R154, RZ, RZ, -0x1 ;  /* 0xffffffffff9a7424 */ /* 0x000fe400078e00ff */
[----:B-----5:R-:W-:Y:S05]  /*6980*/  CALL.REL.NOINC `($__internal_22_$__cuda_sm70_shflsync_bfly_p) ;  /* 0x000001d000007944 */ /* 0x020fea0003c00000 */
[----:B01----:R-:W-:Y:S05]  /*6990*/  BRA `(.L_x_3172) ;  /* 0xffffcec000007947 */ /* 0x003fea000383ffff */
.L_x_3130:
[----:B------:R-:W-:Y:S01]  /*69a0*/  IMAD.MOV.U32 R29, RZ, RZ, R3 ;  /* 0x000000ffff1d7224 */ /* 0x000fe200078e0003 */
[----:B------:R-:W-:Y:S01]  /*69b0*/  MOV R150, 0x6a00 ;  /* 0x00006a0000967802 */ /* 0x000fe20000000f00 */
[----:B------:R-:W-:Y:S02]  /*69c0*/  IMAD.MOV.U32 R152, RZ, RZ, 0x10 ;  /* 0x00000010ff987424 */ /* 0x000fe400078e00ff */
[----:B------:R-:W-:Y:S02]  /*69d0*/  IMAD.MOV.U32 R153, RZ, RZ, 0x1f ;  /* 0x0000001fff997424 */ /* 0x000fe400078e00ff */
[----:B------:R-:W-:Y:S02]  /*69e0*/  IMAD.MOV.U32 R154, RZ, RZ, -0x1 ;  /* 0xffffffffff9a7424 */ /* 0x000fe400078e00ff */
[----:B012--5:R-:W-:Y:S05]  /*69f0*/  CALL.REL.NOINC `($__internal_22_$__cuda_sm70_shflsync_bfly_p) ;  /* 0x0000016000007944 */ /* 0x027fea0003c00000 */
[----:B01----:R-:W-:Y:S05]  /*6a00*/  BRA `(.L_x_3173) ;  /* 0xffffd07000007947 */ /* 0x003fea000383ffff */
.L_x_3131:
[----:B------:R-:W-:Y:S01]  /*6a10*/  MOV R29, R6 ;  /* 0x00000006001d7202 */ /* 0x000fe20000000f00 */
[----:B------:R-:W-:Y:S01]  /*6a20*/  IMAD.MOV.U32 R152, RZ, RZ, 0x8 ;  /* 0x00000008ff987424 */ /* 0x000fe200078e00ff */
[----:B------:R-:W-:Y:S01]  /*6a30*/  MOV R150, 0x6a70 ;  /* 0x00006a7000967802 */ /* 0x000fe20000000f00 */
[----:B------:R-:W-:Y:S02]  /*6a40*/  IMAD.MOV.U32 R153, RZ, RZ, 0x1f ;  /* 0x0000001fff997424 */ /* 0x000fe400078e00ff */
[----:B------:R-:W-:-:S02]  /*6a50*/  IMAD.MOV.U32 R154, RZ, RZ, -0x1 ;  /* 0xffffffffff9a7424 */ /* 0x000fc400078e00ff */
[----:B0123-5:R-:W-:Y:S05]  /*6a60*/  CALL.REL.NOINC `($__internal_22_$__cuda_sm70_shflsync_bfly_p) ;  /* 0x000000f000007944 */ /* 0x02ffea0003c00000 */
[----:B-1----:R-:W-:Y:S01]  /*6a70*/  FMNMX.FTZ R4, R6, R29, !PT ;  /* 0x0000001d06047209 */ /* 0x002fe20007810000 */
[----:B0-----:R-:W-:Y:S01]  /*6a80*/  IMAD.MOV.U32 R152, RZ, RZ, 0x4 ;  /* 0x00000004ff987424 */ /* 0x001fe200078e00ff */
[----:B------:R-:W-:Y:S01]  /*6a90*/  MOV R150, 0x6ae0 ;  /* 0x00006ae000967802 */ /* 0x000fe20000000f00 */
[----:B------:R-:W-:Y:S01]  /*6aa0*/  IMAD.MOV.U32 R153, RZ, RZ, 0x1f ;  /* 0x0000001fff997424 */ /* 0x000fe200078e00ff */
[----:B------:R-:W-:Y:S01]  /*6ab0*/  MOV R29, R4 ;  /* 0x00000004001d7202 */ /* 0x000fe20000000f00 */
[----:B------:R-:W-:-:S02]  /*6ac0*/  IMAD.MOV.U32 R154, RZ, RZ, -0x1 ;  /* 0xffffffffff9a7424 */ /* 0x000fc400078e00ff */
[----:B------:R-:W-:Y:S05]  /*6ad0*/  CALL.REL.NOINC `($__internal_22_$__cuda_sm70_shflsync_bfly_p) ;  /* 0x0000008000007944 */ /* 0x000fea0003c00000 */
[----:B-1----:R-:W-:Y:S01]  /*6ae0*/  FMNMX.FTZ R4, R4, R29, !PT ;  /* 0x0000001d04047209 */ /* 0x002fe20007810000 */
[----:B0-----:R-:W-:Y:S01]  /*6af0*/  IMAD.MOV.U32 R152, RZ, RZ, 0x2 ;  /* 0x00000002ff987424 */ /* 0x001fe200078e00ff */
[----:B------:R-:W-:Y:S01]  /*6b00*/  MOV R150, 0x6b50 ;  /* 0x00006b5000967802 */ /* 0x000fe20000000f00 */
[----:B------:R-:W-:-:S02]  /*6b10*/  IMAD.MOV.U32 R153, RZ, RZ, 0x1f ;  /* 0x0000001fff997424 */ /* 0x000fc400078e00ff */
[----:B------:R-:W-:Y:S02]  /*6b20*/  IMAD.MOV.U32 R154, RZ, RZ, -0x1 ;  /* 0xffffffffff9a7424 */ /* 0x000fe400078e00ff */
[----:B------:R-:W-:Y:S02]  /*6b30*/  IMAD.MOV.U32 R29, RZ, RZ, R4 ;  /* 0x000000ffff1d7224 */ /* 0x000fe400078e0004 */
[----:B------:R-:W-:Y:S05]  /*6b40*/  CALL.REL.NOINC `($__internal_22_$__cuda_sm70_shflsync_bfly_p) ;  /* 0x0000001000007944 */ /* 0x000fea0003c00000 */
[----:B01----:R-:W-:Y:S05]  /*6b50*/  BRA `(.L_x_3174) ;  /* 0xffffcf9000007947 */ /* 0x003fea000383ffff */
        .weak           $__internal_22_$__cuda_sm70_shflsync_bfly_p
        .type           $__internal_22_$__cuda_sm70_shflsync_bfly_p,@function
        .size           $__internal_22_$__cuda_sm70_shflsync_bfly_p,(.L_x_3273 - $__internal_22_$__cuda_sm70_shflsync_bfly_p)
$__internal_22_$__cuda_sm70_shflsync_bfly_p:
[----:B------:R-:W-:Y:S01]  /*6b60*/  IMAD.MOV.U32 R151, RZ, RZ, 0x0 ;  /* 0x00000000ff977424 */ /* 0x000fe200078e00ff */
[----:B------:R-:W-:Y:S04]  /*6b70*/  WARPSYNC R154 ;  /* 0x0000009a00007348 */ /* 0x000fe80003800000 */
[----:B------:R0:W1:Y:S01]  /*6b80*/  SHFL.BFLY PT, R29, R29, R152, R153 ;  /* 0x0c0000981d1d7389 */ /* 0x00006200000e0099 */
[----:B------:R-:W-:Y:S05]  /*6b90*/  RET.REL.NODEC R150 `(_ZN4mmha33masked_multihead_attention_kernelIfLi96ELi128ELi2ELi32ELi128ELb0ELb0EEEv26Multihead_attention_paramsIT_XT5_EE) ;  /* 0xffff946096007950 */ /* 0x000fea0003c3ffff */
.L_x_3175:
        /* <DEDUP_REMOVED lines=14> */
.L_x_3273:


//--------------------- .text._ZN4mmha33masked_multihead_attention_kernelIfLi96ELi128ELi4ELi32ELi64ELb0ELb0EEEv26Multihead_attention_paramsIT_XT5_EE --------------------------
	.section	.text._ZN4mmha33masked_multihead_attention_kernelIfLi96ELi128ELi4ELi32ELi64ELb0ELb0EEEv26Multihead_attention_paramsIT_XT5_EE,"ax",@progbits
	.sectioninfo	@"SHI_REGISTERS=96"
	.align	128
        .global         _ZN4mmha33masked_multihead_attention_kernelIfLi96ELi128ELi4ELi32ELi64ELb0ELb0EEEv26Multihead_attention_paramsIT_XT5_EE
        .type           _ZN4mmha33masked_multihead_attention_kernelIfLi96ELi128ELi4ELi32ELi64ELb0ELb0EEEv26Multihead_attention_paramsIT_XT5_EE,@function
        .size           _ZN4mmha33masked_multihead_attention_kernelIfLi96ELi128ELi4ELi32ELi64ELb0ELb0EEEv26Multihead_attention_paramsIT_XT5_EE,(.L_x_3274 - _ZN4mmha33masked_multihead_attention_kernelIfLi96ELi128ELi4ELi32ELi64ELb0ELb0EEEv26Multihead_attention_paramsIT_XT5_EE)
        .other          _ZN4mmha33masked_multihead_attention_kernelIfLi96ELi128ELi4ELi32ELi64ELb0ELb0EEEv26Multihead_attention_paramsIT_XT5_EE,@"STO_CUDA_ENTRY STV_DEFAULT"
_ZN4mmha33masked_multihead_attention_kernelIfLi96ELi128ELi4ELi32ELi64ELb0ELb0EEEv26Multihead_attention_paramsIT_XT5_EE:
.text._ZN4mmha33masked_multihead_attention_kernelIfLi96ELi128ELi4ELi32ELi64ELb0ELb0EEEv26Multihead_attention_paramsIT_XT5_EE:
        /* <DEDUP_REMOVED lines=14> */
.L_x_3176:
[----:B------:R-:W-:Y:S01]  /*00e0*/  IABS R4, c[0x0][0x1d0] ;  /* 0x0000740000047a13 */ /* 0x000fe20000000000 */
[----:B------:R-:W-:Y:S01]  /*00f0*/  ULDC.64 UR4, c[0x0][0x280] ;  /* 0x0000a00000047ab9 */ /* 0x000fe20000000a00 */
[----:B------:R-:W1:Y:S01]  /*0100*/  S2R R3, SR_CTAID.Y ;  /* 0x0000000000037919 */ /* 0x000e620000002600 */
[----:B------:R-:W-:Y:S01]  /*0110*/  UISETP.NE.U32.AND UP0, UPT, URZ, UR4, UPT ;  /* 0x000000043f00728c */ /* 0x000fe2000bf05070 */
[----:B------:R-:W2:Y:S01]  /*0120*/  R2UR UR10, R4 ;  /* 0x00000000040a73c2 */ /* 0x000ea200000e0000 */
[----:B------:R-:W-:Y:S02]  /*0130*/  ULDC.64 UR8, c[0x0][0x280] ;  /* 0x0000a00000087ab9 */ /* 0x000fe40000000a00 */
[----:B------:R-:W-:-:S06]  /*0140*/  UISETP.NE.AND.EX UP0, UPT, URZ, UR5, UPT, UP0 ;  /* 0x000000053f00728c */ /* 0x000fcc000bf05300 */
[----:B------:R-:W-:-:S05]  /*0150*/  PLOP3.LUT P0, PT, PT, PT, UP0, 0x80, 0x0 ;  /* 0x000000000000781c */ /* 0x000fca0003f0f008 */
[----:B------:R-:W-:Y:S02]  /*0160*/  @UP0 UMOV UR4, 0x4 ;  /* 0x0000000400040882 */ /* 0x000fe40000000000 */
[----:B0-----:R-:W-:Y:S01]  /*0170*/  @UP0 UIMAD.WIDE UR8, UR6, UR4, UR8 ;  /* 0x00000004060802a5 */ /* 0x001fe2000f8e0208 */
[----:B--2---:R-:W0:Y:S08]  /*0180*/  I2F.RP R0, UR10 ;  /* 0x0000000a00007d06 */ /* 0x004e300008209400 */
[----:B0-----:R-:W0:Y:S02]  /*0190*/  MUFU.RCP R0, R0 ;  /* 0x0000000000007308 */ /* 0x001e240000001000 */
[----:B0-----:R-:W-:-:S02]  /*01a0*/  IADD3 R2, R0, 0xffffffe, RZ ;  /* 0x0ffffffe00027810 */ /* 0x001fc40007ffe0ff */
[----:B-1----:R-:W-:Y:S01]  /*01b0*/  IABS R0, R3 ;  /* 0x0000000300007213 */ /* 0x002fe20000000000 */
[----:B------:R-:W-:-:S03]  /*01c0*/  IMAD.U32 R3, RZ, RZ, UR9 ;  /* 0x00000009ff037e24 */ /* 0x000fc6000f8e00ff */
[----:B------:R0:W1:Y:S02]  /*01d0*/  F2I.FTZ.U32.TRUNC.NTZ R5, R2 ;  /* 0x0000000200057305 */ /* 0x000064000021f000 */
[----:B0-----:R-:W-:Y:S01]  /*01e0*/  IMAD.U32 R2, RZ, RZ, UR8 ;  /* 0x00000008ff027e24 */ /* 0x001fe2000f8e00ff */
[----:B-1----:R-:W0:Y:S04]  /*01f0*/  R2UR UR5, R5 ;  /* 0x00000000050573c2 */ /* 0x002e2800000e0000 */
[----:B------:R1:W2:Y:S01]  /*0200*/  @P0 LDG.E R6, [R2.64] ;  /* 0x0000002402060981 */ /* 0x0002a2000c1e1900 */
[----:B------:R-:W-:-:S03]  /*0210*/  UMOV UR4, URZ ;  /* 0x0000003f00047c82 */ /* 0x000fc60008000000 */
[----:B------:R-:W3:Y:S01]  /*0220*/  R2UR UR8, R0 ;  /* 0x00000000000873c2 */ /* 0x000ee200000e0000 */
        /* <DEDUP_REMOVED lines=8> */
[----:B------:R-:W-:Y:S02]  /*02b0*/  @!UP3 UIADD3 UR4, UR4, -UR10, URZ ;  /* 0x8000000a0404b290 */ /* 0x000fe4000fffe03f */
[----:B------:R-:W-:Y:S02]  /*02c0*/  @!UP3 UIADD3 UR5, UR5, 0x1, URZ ;  /* 0x000000010505b890 */ /* 0x000fe4000fffe03f */
[----:B------:R-:W-:Y:S02]  /*02d0*/  UISETP.GE.U32.AND UP2, UPT, UR4, UR10, UPT ;  /* 0x0000000a0400728c */ /* 0x000fe4000bf46070 */
[----:B------:R-:W-:Y:S02]  /*02e0*/  ULOP3.LUT UR4, UR6, UR8, URZ, 0x3c, !UPT ;  /* 0x0000000806047292 */ /* 0x000fe4000f8e3c3f */
[----:B------:R-:W-:Y:S02]  /*02f0*/  ULDC.64 UR10, c[0x0][0x240] ;  /* 0x00009000000a7ab9 */ /* 0x000fe40000000a00 */
[----:B------:R-:W-:-:S02]  /*0300*/  UISETP.NE.U32.AND UP1, UPT, URZ, UR10, UPT ;  /* 0x0000000a3f00728c */ /* 0x000fc4000bf25070 */
[----:B------:R-:W-:Y:S02]  /*0310*/  UISETP.GE.AND UP3, UPT, UR4, URZ, UPT ;  /* 0x0000003f0400728c */ /* 0x000fe4000bf66270 */
[----:B------:R-:W-:Y:S02]  /*0320*/  UISETP.NE.AND.EX UP1, UPT, URZ, UR11, UPT, UP1 ;  /* 0x0000000b3f00728c */ /* 0x000fe4000bf25310 */
[----:B------:R-:W-:Y:S02]  /*0330*/  @UP2 UIADD3 UR5, UR5, 0x1, URZ ;  /* 0x0000000105052890 */ /* 0x000fe4000fffe03f */
[----:B------:R-:W-:Y:S02]  /*0340*/  UISETP.NE.AND UP2, UPT, URZ, UR8, UPT ;  /* 0x000000083f00728c */ /* 0x000fe4000bf45270 */
[----:B------:R-:W-:-:S03]  /*0350*/  PLOP3.LUT P2, PT, PT, PT, UP1, 0x80, 0x0 ;  /* 0x000000000000781c */ /* 0x000fc60003f4f018 */
[----:B------:R-:W-:Y:S02]  /*0360*/  UMOV UR44, UR5 ;  /* 0x00000005002c7c82 */ /* 0x000fe40008000000 */
[----:B------:R-:W-:Y:S02]  /*0370*/  @!UP3 UIADD3 UR44, -UR44, URZ, URZ ;  /* 0x0000003f2c2cb290 */ /* 0x000fe4000fffe13f */
[----:B------:R-:W-:Y:S02]  /*0380*/  ULDC.64 UR4, c[0x0][0x240] ;  /* 0x0000900000047ab9 */ /* 0x000fe40000000a00 */
[----:B------:R-:W-:Y:S02]  /*0390*/  @!UP2 ULOP3.LUT UR44, URZ, UR8, URZ, 0x33, !UPT ;  /* 0x000000083f2ca292 */ /* 0x000fe4000f8e333f */
[----:B------:R-:W-:Y:S02]  /*03a0*/  @UP1 UMOV UR7, 0x4 ;  /* 0x0000000400071882 */ /* 0x000fe40000000000 */
[----:B------:R-:W-:-:S06]  /*03b0*/  @UP1 UIMAD.WIDE UR4, UR44, UR7, UR4 ;  /* 0x000000072c0412a5 */ /* 0x000fcc000f8e0204 */
[----:B-1----:R-:W-:Y:S02]  /*03c0*/  IMAD.U32 R2, RZ, RZ, UR4 ;  /* 0x00000004ff027e24 */ /* 0x002fe4000f8e00ff */
[----:B------:R-:W-:-:S05]  /*03d0*/  IMAD.U32 R3, RZ, RZ, UR5 ;  /* 0x00000005ff037e24 */ /* 0x000fca000f8e00ff */
[----:B------:R0:W3:Y:S01]  /*03e0*/  @P2 LDG.E R7, [R2.64] ;  /* 0x0000002402072981 */ /* 0x0000e2000c1e1900 */
[----:B------:R-:W-:Y:S01]  /*03f0*/  IABS R9, c[0x0][0x1d4] ;  /* 0x0000750000097a13 */ /* 0x000fe20000000000 */
[----:B------:R-:W-:Y:S01]  /*0400*/  ULDC UR4, c[0x0][0x210] ;  /* 0x0000840000047ab9 */ /* 0x000fe20000000800 */
[----:B------:R-:W1:Y:S01]  /*0410*/  S2UR UR46, SR_CTAID.X ;  /* 0x00000000002e79c3 */ /* 0x000e620000002500 */
[----:B------:R-:W4:Y:S01]  /*0420*/  S2R R16, SR_TID.X ;  /* 0x0000000000107919 */ /* 0x000f220000002100 */
[----:B------:R-:W5:Y:S01]  /*0430*/  I2F.RP R0, R9 ;  /* 0x0000000900007306 */ /* 0x000f620000209400 */
[----:B------:R-:W-:Y:S01]  /*0440*/  UMOV UR38, URZ ;  /* 0x0000003f00267c82 */ /* 0x000fe20008000000 */
[----:B------:R-:W-:Y:S01]  /*0450*/  BSSY B0, `(.L_x_3177) ;  /* 0x0000047000007945 */ /* 0x000fe20003800000 */
[----:B------:R-:W-:Y:S02]  /*0460*/  ULDC UR42, c[0x0][0x1c8] ;  /* 0x00007200002a7ab9 */ /* 0x000fe40000000800 */
[----:B------:R-:W-:-:S02]  /*0470*/  UMOV UR43, 0x1 ;  /* 0x00000001002b7882 */ /* 0x000fc40000000000 */
[----:B------:R-:W-:-:S04]  /*0480*/  UIMAD UR45, UR6, UR9, URZ ;  /* 0x00000009062d72a4 */ /* 0x000fc8000f8e023f */
[----:B------:R-:W-:Y:S01]  /*0490*/  USHF.R.S32.HI UR47, URZ, 0x1f, UR45 ;  /* 0x0000001f3f2f7899 */ /* 0x000fe2000801142d */
[----:B-----5:R-:W5:Y:S01]  /*04a0*/  MUFU.RCP R0, R0 ;  /* 0x0000000000007308 */ /* 0x020f620000001000 */
[----:B-1----:R-:W-:Y:S01]  /*04b0*/  UIMAD UR5, UR46, 0x60, URZ ;  /* 0x000000602e0578a4 */ /* 0x002fe2000f8e023f */
[C---:B----4-:R-:W-:Y:S01]  /*04c0*/  ISETP.GE.AND P3, PT, R16.reuse, 0x18, PT ;  /* 0x000000181000780c */ /* 0x050fe20003f66270 */
[----:B------:R-:W-:Y:S01]  /*04d0*/  IMAD.SHL.U32 R22, R16, 0x4, RZ ;  /* 0x0000000410167824 */ /* 0x000fe200078e00ff */
[----:B-----5:R-:W-:Y:S01]  /*04e0*/  IADD3 R4, R0, 0xffffffe, RZ ;  /* 0x0ffffffe00047810 */ /* 0x020fe20007ffe0ff */
[----:B------:R-:W-:-:S03]  /*04f0*/  IMAD.MOV.U32 R0, RZ, RZ, c[0x0][0x258] ;  /* 0x00009600ff007624 */ /* 0x000fc600078e00ff */
[----:B------:R1:W0:Y:S02]  /*0500*/  F2I.FTZ.U32.TRUNC.NTZ R5, R4 ;  /* 0x0000000400057305 */ /* 0x000224000021f000 */
[----:B-1----:R-:W-:Y:S02]  /*0510*/  IMAD.MOV.U32 R4, RZ, RZ, RZ ;  /* 0x000000ffff047224 */ /* 0x002fe400078e00ff */
[----:B0-----:R-:W-:-:S04]  /*0520*/  IMAD.MOV R2, RZ, RZ, -R5 ;  /* 0x000000ffff027224 */ /* 0x001fc800078e0a05 */
[----:B------:R-:W-:-:S04]  /*0530*/  IMAD R3, R2, R9, RZ ;  /* 0x0000000902037224 */ /* 0x000fc800078e02ff */
[----:B------:R-:W-:Y:S01]  /*0540*/  IMAD.HI.U32 R5, R5, R3, R4 ;  /* 0x0000000305057227 */ /* 0x000fe200078e0004 */
[----:B------:R-:W-:-:S03]  /*0550*/  IADD3 R3, R22, UR5, RZ ;  /* 0x0000000516037c10 */ /* 0x000fc6000fffe0ff */
[----:B------:R-:W-:Y:S01]  /*0560*/  @P3 IMAD.MOV.U32 R4, RZ, RZ, RZ ;  /* 0x000000ffff043224 */ /* 0x000fe200078e00ff */
[----:B--2---:R-:W0:Y:S02]  /*0570*/  @P0 R2UR UR40, R6 ;  /* 0x00000000062803c2 */ /* 0x004e2400000e0000 */
[----:B0-----:R-:W-:-:S03]  /*0580*/  @UP0 UIADD3 UR40, UR40, UR4, URZ ;  /* 0x0000000428280290 */ /* 0x001fc6000fffe03f */
[----:B------:R-:W-:Y:S02]  /*0590*/  ULDC UR4, c[0x0][0x1d8] ;  /* 0x0000760000047ab9 */ /* 0x000fe40000000800 */
[----:B------:R-:W-:Y:S02]  /*05a0*/  UIMAD UR41, UR6, UR4, UR46 ;  /* 0x00000004062972a4 */ /* 0x000fe4000f8e022e */
[----:B------:R-:W-:Y:S02]  /*05b0*/  @!UP0 ULDC UR40, c[0x0][0x1ec] ;  /* 0x00007b0000288ab9 */ /* 0x000fe40000000800 */
[----:B------:R-:W-:Y:S01]  /*05c0*/  IABS R2, UR40 ;  /* 0x0000002800027c13 */ /* 0x000fe20008000000 */
[----:B------:R-:W-:Y:S02]  /*05d0*/  UISETP.NE.AND UP0, UPT, URZ, UR42, UPT ;  /* 0x0000002a3f00728c */ /* 0x000fe4000bf05270 */
[----:B------:R-:W-:Y:S02]  /*05e0*/  UIMAD UR41, UR41, 0x60, URZ ;  /* 0x00000060292978a4 */ /* 0x000fe4000f8e023f */
[----:B------:R-:W-:Y:S01]  /*05f0*/  IMAD.HI.U32 R5, R5, R2, RZ ;  /* 0x0000000205057227 */ /* 0x000fe200078e00ff */
[----:B------:R-:W-:-:S02]  /*0600*/  UIMAD UR42, UR6, UR42, UR5 ;  /* 0x0000002a062a72a4 */ /* 0x000fc4000f8e0205 */
[----:B------:R-:W-:Y:S01]  /*0610*/  UIADD3 UR43, UR40, -UR9, UR43 ;  /* 0x80000009282b7290 */ /* 0x000fe2000fffe02b */
[----:B------:R-:W-:Y:S01]  /*0620*/  IMAD.MOV R5, RZ, RZ, -R5 ;  /* 0x000000ffff057224 */ /* 0x000fe200078e0a05 */
[----:B------:R-:W-:Y:S02]  /*0630*/  USEL UR42, UR41, UR42, !UP0 ;  /* 0x0000002a292a7287 */ /* 0x000fe4000c000000 */
[----:B------:R-:W-:Y:S01]  /*0640*/  UISETP.LT.AND UP0, UPT, URZ, UR43, UPT ;  /* 0x0000002b3f00728c */ /* 0x000fe2000bf01270 */
[C---:B------:R-:W-:Y:S01]  /*0650*/  IMAD R2, R9.reuse, R5, R2 ;  /* 0x0000000509027224 */ /* 0x040fe200078e0202 */
[----:B------:R-:W-:Y:S01]  /*0660*/  UIMAD UR44, UR44, UR4, URZ ;  /* 0x000000042c2c72a4 */ /* 0x000fe2000f8e023f */
[----:B------:R-:W-:Y:S01]  /*0670*/  @P3 IMAD.MOV.U32 R5, RZ, RZ, RZ ;  /* 0x000000ffff053224 */ /* 0x000fe200078e00ff */
[----:B------:R-:W-:Y:S02]  /*0680*/  USEL UR43, URZ, UR43, !UP0 ;  /* 0x0000002b3f2b7287 */ /* 0x000fe4000c000000 */
[----:B------:R-:W-:-:S13]  /*0690*/  ISETP.GT.U32.AND P0, PT, R9, R2, PT ;  /* 0x000000020900720c */ /* 0x000fda0003f04070 */
[----:B------:R-:W-:Y:S01]  /*06a0*/  @!P0 IMAD.IADD R2, R2, 0x1, -R9 ;  /* 0x0000000102028824 */ /* 0x000fe200078e0a09 */
[----:B------:R-:W-:Y:S02]  /*06b0*/  ISETP.NE.AND P0, PT, R0, 0x2, PT ;  /* 0x000000020000780c */ /* 0x000fe40003f05270 */
[----:B------:R-:W-:Y:S02]  /*06c0*/  IADD3 R0, R22, UR42, RZ ;  /* 0x0000002a16007c10 */ /* 0x000fe4000fffe0ff */
[----:B------:R-:W-:-:S13]  /*06d0*/  ISETP.GT.U32.AND P1, PT, R9, R2, PT ;  /* 0x000000020900720c */ /* 0x000fda0003f24070 */
[----:B------:R-:W-:Y:S02]  /*06e0*/  @!P1 IADD3 R2, R2, -R9, RZ ;  /* 0x8000000902029210 */ /* 0x000fe40007ffe0ff */
[----:B------:R-:W-:Y:S01]  /*06f0*/  ISETP.NE.AND P1, PT, RZ, c[0x0][0x1d4], PT ;  /* 0x00007500ff007a0c */ /* 0x000fe20003f25270 */
[----:B---3--:R0:W1:Y:S01]  /*0700*/  @P2 R2UR UR38, R7 ;  /* 0x00000000072623c2 */ /* 0x00806200000e0000 */
[----:B------:R-:W-:Y:S01]  /*0710*/  ISETP.LE.AND P2, PT, RZ, UR40, PT ;  /* 0x00000028ff007c0c */ /* 0x000fe2000bf43270 */
[----:B0-----:R-:W-:-:S12]  /*0720*/  @P3 CS2R R6, SRZ ;  /* 0x0000000000063805 */ /* 0x001fd8000001ff00 */
[----:B------:R-:W-:Y:S01]  /*0730*/  @!P2 IMAD.MOV R2, RZ, RZ, -R2 ;  /* 0x000000ffff02a224 */ /* 0x000fe200078e0a02 */
        /* <DEDUP_REMOVED lines=18> */
[----:B------:R-:W2:Y:S08]  /*0860*/  @!P2 I2F.S8 R13, R13 ;  /* 0x0000000d000da306 */ /* 0x000eb00000001400 */
[----:B------:R-:W4:Y:S01]  /*0870*/  @!P2 I2F.S16 R11, R11 ;  /* 0x0000000b000ba306 */ /* 0x000f220000101400 */
[----:B---3--:R-:W-:-:S02]  /*0880*/  @!P2 FMUL.FTZ R4, R14, R8 ;  /* 0x000000080e04a220 */ /* 0x008fc40000410000 */
[-C--:B0-----:R-:W-:Y:S02]  /*0890*/  @!P2 FMUL.FTZ R6, R12, R8.reuse ;  /* 0x000000080c06a220 */ /* 0x081fe40000410000 */
[-C--:B--2---:R-:W-:Y:S02]  /*08a0*/  @!P2 FMUL.FTZ R7, R13, R8.reuse ;  /* 0x000000080d07a220 */ /* 0x084fe40000410000 */
[----:B----4-:R-:W-:Y:S02]  /*08b0*/  @!P2 FMUL.FTZ R5, R11, R8 ;  /* 0x000000080b05a220 */ /* 0x010fe40000410000 */
.L_x_3178:
[----:B------:R-:W-:Y:S05]  /*08c0*/  BSYNC B0 ;  /* 0x0000000000007941 */ /* 0x000fea0003800000 */
.L_x_3177:
[----:B------:R-:W-:Y:S01]  /*08d0*/  BSSY B0, `(.L_x_3179) ;  /* 0x000001d000007945 */ /* 0x000fe20003800000 */
[----:B------:R-:W-:Y:S01]  /*08e0*/  IMAD.MOV.U32 R18, RZ, RZ, c[0x0][0x248] ;  /* 0x00009200ff127624 */ /* 0x000fe200078e00ff */
[----:B------:R-:W-:Y:S01]  /*08f0*/  @!P1 LOP3.LUT R2, RZ, c[0x0][0x1d4], RZ, 0x33, !PT ;  /* 0x00007500ff029a12 */ /* 0x000fe200078e33ff */
[----:B------:R-:W-:Y:S01]  /*0900*/  IMAD.MOV.U32 R19, RZ, RZ, c[0x0][0x24c] ;  /* 0x00009300ff137624 */ /* 0x000fe200078e00ff */
        /* <DEDUP_REMOVED lines=9> */
.L_x_3180:
        /* <DEDUP_REMOVED lines=16> */
.L_x_3181:
[----:B------:R-:W-:Y:S05]  /*0aa0*/  BSYNC B0 ;  /* 0x0000000000007941 */ /* 0x000fea0003800000 */
.L_x_3179:
[----:B------:R-:W-:Y:S01]  /*0ab0*/  ULDC.64 UR4, c[0x0][0x1f8] ;  /* 0x00007e0000047ab9 */ /* 0x000fe20000000a00 */
[----:B------:R-:W-:Y:S01]  /*0ac0*/  ISETP.GT.AND P2, PT, R16, 0x1f, PT ;  /* 0x0000001f1000780c */ /* 0x000fe20003f44270 */
[----:B------:R-:W-:Y:S01]  /*0ad0*/  UISETP.NE.U32.AND UP0, UPT, URZ, UR4, UPT ;  /* 0x000000043f00728c */ /* 0x000fe2000bf05070 */
[----:B------:R-:W-:Y:S02]  /*0ae0*/  ISETP.EQ.U32.AND P0, PT, RZ, c[0x0][0x240], PT ;  /* 0x00009000ff007a0c */ /* 0x000fe40003f02070 */
[----:B------:R-:W-:Y:S01]  /*0af0*/  P2R R0, PR, RZ, 0x4 ;  /* 0x00000004ff007803 */ /* 0x000fe20000000000 */
[----:B------:R-:W-:Y:S01]  /*0b00*/  UISETP.NE.AND.EX UP0, UPT, URZ, UR5, UPT, UP0 ;  /* 0x000000053f00728c */ /* 0x000fe2000bf05300 */
[----:B------:R-:W-:-:S02]  /*0b10*/  ISETP.EQ.OR.EX P0, PT, RZ, c[0x0][0x244], P2, P0 ;  /* 0x00009100ff007a0c */ /* 0x000fc40001702700 */
[----:B------:R-:W-:Y:S01]  /*0b20*/  ISETP.GT.AND P4, PT, R16, 0x17, PT ;  /* 0x000000171000780c */ /* 0x000fe20003f84270 */
[----:B------:R-:W-:Y:S01]  /*0b30*/  ULDC.64 UR4, c[0x0][0x1f8] ;  /* 0x00007e0000047ab9 */ /* 0x000fe20000000a00 */
[----:B------:R-:W-:Y:S02]  /*0b40*/  ISETP.EQ.U32.AND P1, PT, RZ, c[0x0][0x170], PT ;  /* 0x00005c00ff007a0c */ /* 0x000fe40003f22070 */
[----:B------:R-:W-:Y:S02]  /*0b50*/  ISETP.EQ.U32.AND P2, PT, RZ, c[0x0][0x180], PT ;  /* 0x00006000ff007a0c */ /* 0x000fe40003f42070 */
[----:B------:R-:W-:Y:S02]  /*0b60*/  PLOP3.LUT P3, PT, PT, PT, UP0, 0x80, 0x0 ;  /* 0x000000000000781c */ /* 0x000fe40003f6f008 */
[----:B------:R-:W-:Y:S01]  /*0b70*/  @UP0 UMOV UR7, 0x4 ;  /* 0x0000000400070882 */ /* 0x000fe20000000000 */
[----:B------:R-:W-:Y:S01]  /*0b80*/  ISETP.EQ.OR.EX P1, PT, RZ, c[0x0][0x174], P4, P1 ;  /* 0x00005d00ff007a0c */ /* 0x000fe20002722710 */
[----:B------:R-:W-:Y:S01]  /*0b90*/  @UP0 UIMAD.WIDE UR6, UR6, UR7, UR4 ;  /* 0x00000007060602a5 */ /* 0x000fe2000f8e0204 */
[----:B------:R-:W-:Y:S01]  /*0ba0*/  ISETP.EQ.OR.EX P2, PT, RZ, c[0x0][0x184], P4, P2 ;  /* 0x00006100ff007a0c */ /* 0x000fe20002742720 */
[----:B------:R-:W-:Y:S01]  /*0bb0*/  VOTEU.ALL UP0, P0 ;  /* 0x00000000003f7886 */ /* 0x000fe20000000000 */
[----:B------:R-:W-:Y:S01]  /*0bc0*/  P2R R0, PR, RZ, 0x10 ;  /* 0x00000010ff007803 */ /* 0x000fe20000000000 */
[----:B------:R-:W-:-:S02]  /*0bd0*/  ULDC UR4, c[0x0][0x1d8] ;  /* 0x0000760000047ab9 */ /* 0x000fc40000000800 */
[----:B------:R-:W-:Y:S01]  /*0be0*/  MOV R8, UR6 ;  /* 0x0000000600087c02 */ /* 0x000fe20008000f00 */
[----:B------:R-:W-:Y:S01]  /*0bf0*/  IMAD.U32 R9, RZ, RZ, UR7 ;  /* 0x00000007ff097e24 */ /* 0x000fe2000f8e00ff */
[----:B-1----:R-:W-:-:S04]  /*0c00*/  @!UP0 UIMAD UR4, UR38, UR4, UR46 ;  /* 0x00000004260482a4 */ /* 0x002fc8000f8e022e */
[----:B------:R0:W2:Y:S01]  /*0c10*/  @P3 LDG.E R0, [R8.64] ;  /* 0x0000002408003981 */ /* 0x0000a2000c1e1900 */
[----:B------:R-:W-:Y:S01]  /*0c20*/  @!P1 IMAD.MOV.U32 R10, RZ, RZ, 0x4 ;  /* 0x00000004ff0a9424 */ /* 0x000fe200078e00ff */
[----:B------:R-:W-:Y:S01]  /*0c30*/  CS2R R32, SRZ ;  /* 0x0000000000207805 */ /* 0x000fe2000001ff00 */
[----:B------:R-:W-:Y:S01]  /*0c40*/  @!P2 IMAD.MOV.U32 R12, RZ, RZ, 0x4 ;  /* 0x00000004ff0ca424 */ /* 0x000fe200078e00ff */
[----:B------:R-:W-:Y:S01]  /*0c50*/  CS2R R34, SRZ ;  /* 0x0000000000227805 */ /* 0x000fe2000001ff00 */
[----:B------:R-:W-:Y:S01]  /*0c60*/  IMAD.U32 R15, RZ, RZ, UR4 ;  /* 0x00000004ff0f7e24 */ /* 0x000fe2000f8e00ff */
[----:B------:R-:W-:Y:S01]  /*0c70*/  CS2R R24, SRZ ;  /* 0x0000000000187805 */ /* 0x000fe2000001ff00 */
[----:B------:R-:W-:Y:S01]  /*0c80*/  @!P0 IMAD.MOV.U32 R13, RZ, RZ, 0x4 ;  /* 0x00000004ff0d8424 */ /* 0x000fe200078e00ff */
[----:B------:R-:W-:Y:S01]  /*0c90*/  CS2R R26, SRZ ;  /* 0x00000000001a7805 */ /* 0x000fe2000001ff00 */
[----:B0-----:R-:W-:-:S04]  /*0ca0*/  @!P1 IMAD.WIDE R8, R3, R10, c[0x0][0x170] ;  /* 0x00005c0003089625 */ /* 0x001fc800078e020a */
[----:B------:R-:W-:Y:S01]  /*0cb0*/  @!P2 IMAD.WIDE R10, R3, R12, c[0x0][0x180] ;  /* 0x00006000030aa625 */ /* 0x000fe200078e020c */
[----:B------:R-:W3:Y:S03]  /*0cc0*/  @!P1 LDG.E.128 R24, [R8.64] ;  /* 0x0000002408189981 */ /* 0x000ee6000c1e1d00 */
[----:B------:R-:W-:Y:S01]  /*0cd0*/  @!P0 IMAD R12, R15, 0x60, R22 ;  /* 0x000000600f0c8824 */ /* 0x000fe200078e0216 */
[----:B------:R-:W4:Y:S03]  /*0ce0*/  @!P2 LDG.E.128 R32, [R10.64] ;  /* 0x000000240a20a981 */ /* 0x000f26000c1e1d00 */
[----:B------:R-:W-:-:S06]  /*0cf0*/  @!P0 IMAD.WIDE R12, R12, R13, c[0x0][0x230] ;  /* 0x00008c000c0c8625 */ /* 0x000fcc00078e020d */
        /* <DEDUP_REMOVED lines=20> */
[----:B01----:R-:W-:-:S05]  /*0e40*/  IMAD.MOV.U32 R0, RZ, RZ, c[0x0][0x1e0] ;  /* 0x00007800ff007624 */ /* 0x003fca00078e00ff */
        /* <DEDUP_REMOVED lines=55> */
.L_x_3184:
        /* <DEDUP_REMOVED lines=37> */
[----:B------:R-:W-:Y:S01]  /*1410*/  IADD3 R5, R8, 0x2, RZ ;  /* 0x0000000208057810 */ /* 0x000fe20007ffe0ff */
[----:B------:R-:W-:-:S02]  /*1420*/  ULDC UR4, c[0x0][0x1ec] ;  /* 0x00007b0000047ab9 */ /* 0x000fc40000000800 */
[----:B------:R-:W-:-:S04]  /*1430*/  UIADD3 UR4, -UR39, UR4, URZ ;  /* 0x0000000427047290 */ /* 0x000fc8000fffe13f */
[----:B------:R-:W-:Y:S08]  /*1440*/  I2F R5, R5 ;  /* 0x0000000500057306 */ /* 0x000ff00000201400 */
[----:B0-----:R-:W0:Y:S08]  /*1450*/  MUFU.RCP R3, R3 ;  /* 0x0000000300037308 */ /* 0x001e300000001000 */
[----:B------:R-:W5:Y:S01]  /*1460*/  I2F R4, R8 ;  /* 0x0000000800047306 */ /* 0x000f620000201400 */
[----:B0-----:R-:W-:-:S07]  /*1470*/  FMUL.FTZ R6, R5, R3 ;  /* 0x0000000305067220 */ /* 0x001fce0000410000 */
[----:B------:R-:W-:Y:S01]  /*1480*/  I2F R0, UR4 ;  /* 0x0000000400007d06 */ /* 0x000fe20008201400 */
        /* <DEDUP_REMOVED lines=14> */
[-C--:B------:R-:W-:Y:S02]  /*1570*/  FMUL.FTZ R11, R31, R7.reuse ;  /* 0x000000071f0b7220 */ /* 0x080fe40000410000 */
[C---:B--2---:R-:W-:Y:S02]  /*1580*/  FFMA.FTZ R6, R26.reuse, R8, -R5 ;  /* 0x000000081a067223 */ /* 0x044fe40000010805 */
[----:B------:R-:W-:Y:S02]  /*1590*/  FMUL.FTZ R9, R26, R7 ;  /* 0x000000071a097220 */ /* 0x000fe40000410000 */
[----:B---3-5:R-:W-:Y:S02]  /*15a0*/  FMUL.FTZ R5, R25, R3 ;  /* 0x0000000319057220 */ /* 0x028fe40000410000 */
        /* <DEDUP_REMOVED lines=13> */
.L_x_3188:
[----:B------:R-:W-:Y:S05]  /*1680*/  BSYNC B1 ;  /* 0x0000000000017941 */ /* 0x000fea0003800000 */
.L_x_3187:
        /* <DEDUP_REMOVED lines=8> */
.L_x_3186:
[----:B------:R-:W-:Y:S05]  /*1710*/  BSYNC B0 ;  /* 0x0000000000007941 */ /* 0x000fea0003800000 */
.L_x_3185:
[----:B------:R-:W-:Y:S06]  /*1720*/  BAR.SYNC.DEFER_BLOCKING 0x0 ;  /* 0x0000000000007b1d */ /* 0x000fec0000010000 */
[----:B0-----:R0:W1:Y:S04]  /*1730*/  @P6 LDS.128 R24, [R14] ;  /* 0x000000000e186984 */ /* 0x0010680000000c00 */
[----:B------:R0:W2:Y:S04]  /*1740*/  @P6 LDS.128 R28, [R15] ;  /* 0x000000000f1c6984 */ /* 0x0000a80000000c00 */
[----:B------:R-:W-:Y:S06]  /*1750*/  BAR.SYNC.DEFER_BLOCKING 0x0 ;  /* 0x0000000000007b1d */ /* 0x000fec0000010000 */
[----:B------:R-:W-:Y:S05]  /*1760*/  BRA `(.L_x_3183) ;  /* 0x000002c000007947 */ /* 0x000fea0003800000 */
.L_x_3182:
        /* <DEDUP_REMOVED lines=26> */
[-C--:B------:R-:W-:Y:S02]  /*1910*/  FMUL.FTZ R9, R31, R6.reuse ;  /* 0x000000061f097220 */ /* 0x080fe40000410000 */
[C---:B------:R-:W-:Y:S02]  /*1920*/  FFMA.FTZ R8, R26.reuse, R7, -R5 ;  /* 0x000000071a087223 */ /* 0x040fe40000010805 */
[----:B------:R-:W-:Y:S02]  /*1930*/  FMUL.FTZ R10, R26, R6 ;  /* 0x000000061a0a7220 */ /* 0x000fe40000410000 */
[----:B-1----:R-:W-:Y:S02]  /*1940*/  FMUL.FTZ R0, R25, R4 ;  /* 0x0000000419007220 */ /* 0x002fe40000410000 */
[----:B------:R-:W-:Y:S02]  /*1950*/  FMUL.FTZ R12, R30, R6 ;  /* 0x000000061e0c7220 */ /* 0x000fe40000410000 */
[----:B------:R-:W-:-:S02]  /*1960*/  FMUL.FTZ R5, R29, R4 ;  /* 0x000000041d057220 */ /* 0x000fc40000410000 */
[CC--:B------:R-:W-:Y:S02]  /*1970*/  FMUL.FTZ R6, R24.reuse, R4.reuse ;  /* 0x0000000418067220 */ /* 0x0c0fe40000410000 */
[----:B--2---:R-:W-:Y:S02]  /*1980*/  FFMA.FTZ R0, R24, R3, -R0 ;  /* 0x0000000318007223 */ /* 0x004fe40000010800 */
        /* <DEDUP_REMOVED lines=9> */
.L_x_3189:
[----:B------:R-:W-:Y:S05]  /*1a20*/  BSYNC B0 ;  /* 0x0000000000007941 */ /* 0x000fea0003800000 */
.L_x_3183:
[----:B0-----:R-:W-:Y:S01]  /*1a30*/  ISETP.GT.AND P0, PT, R16, 0x1f, PT ;  /* 0x0000001f1000780c */ /* 0x001fe20003f04270 */
[----:B------:R-:W-:Y:S01]  /*1a40*/  BSSY B0, `(.L_x_3190) ;  /* 0x000001b000007945 */ /* 0x000fe20003800000 */
[----:B------:R-:W-:-:S11]  /*1a50*/  IMAD.MOV.U32 R0, RZ, RZ, RZ ;  /* 0x000000ffff007224 */ /* 0x000fd600078e00ff */
[----:B------:R-:W-:Y:S05]  /*1a60*/  @P0 BRA `(.L_x_3191) ;  /* 0x0000018000000947 */ /* 0x000fea0003800000 */
[----:B------:R-:W-:Y:S01]  /*1a70*/  ISETP.GT.AND P0, PT, R16, 0x17, PT ;  /* 0x000000171000780c */ /* 0x000fe20003f04270 */
[----:B-1----:R0:W-:-:S12]  /*1a80*/  STS.128 [R16.X16+0x10], R24 ;  /* 0x0000101810007388 */ /* 0x0021d8000000cc00 */
[----:B------:R-:W-:Y:S01]  /*1a90*/  @!P0 IADD3 R3, R22, UR41, RZ ;  /* 0x0000002916038c10 */ /* 0x000fe2000fffe0ff */
        /* <DEDUP_REMOVED lines=11> */
.L_x_3244:
        /* <DEDUP_REMOVED lines=9> */
.L_x_3245:
[----:B-1----:R-:W-:Y:S02]  /*1be0*/  FADD.FTZ R0, R51, R4 ;  /* 0x0000000433007221 */ /* 0x002fe40000010000 */
.L_x_3191:
[----:B------:R-:W-:Y:S05]  /*1bf0*/  BSYNC B0 ;  /* 0x0000000000007941 */ /* 0x000fea0003800000 */
.L_x_3190:
[----:B------:R-:W-:Y:S01]  /*1c00*/  ISETP.NE.AND P0, PT, R16, RZ, PT ;  /* 0x000000ff1000720c */ /* 0x000fe20003f05270 */
[----:B------:R-:W-:-:S05]  /*1c10*/  IMAD.U32 R5, RZ, RZ, UR43 ;  /* 0x0000002bff057e24 */ /* 0x000fca000f8e00ff */
[----:B------:R-:W-:-:S05]  /*1c20*/  IADD3 R5, -R5, UR40, RZ ;  /* 0x0000002805057c10 */ /* 0x000fca000fffe1ff */
[----:B0-----:R-:W-:Y:S02]  /*1c30*/  IMAD.SHL.U32 R4, R5, 0x4, RZ ;  /* 0x0000000405047824 */ /* 0x001fe400078e00ff */
[----:B------:R-:W-:Y:S01]  /*1c40*/  @P0 IMAD.MOV.U32 R3, RZ, RZ, -0x800001 ;  /* 0xff7fffffff030424 */ /* 0x000fe200078e00ff */
        /* <DEDUP_REMOVED lines=16> */
.L_x_3195:
[----:B------:R0:W-:Y:S02]  /*1d50*/  STS [R4+0x210], R3 ;  /* 0x0002100304007388 */ /* 0x0001e40000000800 */
.L_x_3194:
[----:B------:R-:W-:Y:S02]  /*1d60*/  WARPSYNC 0xffffffff ;  /* 0xffffffff00007948 */ /* 0x000fe40003800000 */
[----:B------:R-:W-:Y:S01]  /*1d70*/  IADD3 R0, R5, 0x7, RZ ;  /* 0x0000000705007810 */ /* 0x000fe20007ffe0ff */
[----:B------:R-:W-:Y:S01]  /*1d80*/  ULDC UR4, c[0x0][0x1d0] ;  /* 0x0000740000047ab9 */ /* 0x000fe20000000800 */
[----:B------:R-:W-:Y:S01]  /*1d90*/  SHF.R.S32.HI R5, RZ, 0x1f, R16 ;  /* 0x0000001fff057819 */ /* 0x000fe20000011410 */
[----:B------:R-:W-:Y:S01]  /*1da0*/  UIMAD UR44, UR44, UR4, UR46 ;  /* 0x000000042c2c72a4 */ /* 0x000fe2000f8e022e */
[----:B------:R-:W-:Y:S01]  /*1db0*/  SHF.R.S32.HI R7, RZ, 0x1f, R0 ;  /* 0x0000001fff077819 */ /* 0x000fe20000011400 */
[----:B------:R-:W-:Y:S02]  /*1dc0*/  BAR.SYNC.DEFER_BLOCKING 0x0 ;  /* 0x0000000000007b1d */ /* 0x000fe40000010000 */
[----:B------:R-:W-:Y:S01]  /*1dd0*/  UIMAD UR44, UR44, 0x60, URZ ;  /* 0x000000602c2c78a4 */ /* 0x000fe2000f8e023f */
[----:B------:R-:W-:-:S02]  /*1de0*/  LEA.HI R7, R7, R0, RZ, 0x3 ;  /* 0x0000000007077211 */ /* 0x000fc400078f18ff */
[----:B------:R-:W-:Y:S01]  /*1df0*/  LEA.HI R0, R5, R16, RZ, 0x2 ;  /* 0x0000001005007211 */ /* 0x000fe200078f10ff */
[----:B------:R-:W-:Y:S01]  /*1e00*/  BSSY B0, `(.L_x_3196) ;  /* 0x00001b7000007945 */ /* 0x000fe20003800000 */
[----:B------:R-:W-:Y:S02]  /*1e10*/  LOP3.LUT R5, R7, 0xfffffff8, RZ, 0xc0, !PT ;  /* 0xfffffff807057812 */ /* 0x000fe400078ec0ff */
[----:B------:R-:W-:Y:S02]  /*1e20*/  LEA.HI.SX32 R44, R0, UR43, 0x1e ;  /* 0x0000002b002c7c11 */ /* 0x000fe4000f8ff2ff */
[----:B------:R-:W-:-:S04]  /*1e30*/  IADD3 R5, R5, UR43, RZ ;  /* 0x0000002b05057c10 */ /* 0x000fc8000fffe0ff */
[----:B------:R-:W-:-:S13]  /*1e40*/  ISETP.GE.AND P0, PT, R44, R5, PT ;  /* 0x000000052c00720c */ /* 0x000fda0003f06270 */
[----:B------:R-:W-:Y:S05]  /*1e50*/  @P0 BRA `(.L_x_3197) ;  /* 0x00001b1000000947 */ /* 0x000fea0003800000 */
[----:B------:R-:W-:Y:S01]  /*1e60*/  LOP3.LUT R7, R0, 0xfffffffc, RZ, 0xc0, !PT ;  /* 0xfffffffc00077812 */ /* 0x000fe200078ec0ff */
[----:B------:R-:W-:Y:S01]  /*1e70*/  IMAD.U32 R41, RZ, RZ, UR46 ;  /* 0x0000002eff297e24 */ /* 0x000fe2000f8e00ff */
[----:B------:R-:W-:Y:S01]  /*1e80*/  MOV R49, UR46 ;  /* 0x0000002e00317c02 */ /* 0x000fe20008000f00 */
[----:B------:R-:W-:Y:S02]  /*1e90*/  IMAD.MOV.U32 R42, RZ, RZ, c[0x0][0x220] ;  /* 0x00008800ff2a7624 */ /* 0x000fe400078e00ff */
[----:B------:R-:W-:Y:S02]  /*1ea0*/  IMAD.IADD R0, R16, 0x1, -R7 ;  /* 0x0000000110007824 */ /* 0x000fe400078e0a07 */
[----:B------:R-:W-:Y:S02]  /*1eb0*/  IMAD.U32 R47, RZ, RZ, UR44 ;  /* 0x0000002cff2f7e24 */ /* 0x000fe4000f8e00ff */
[----:B------:R-:W-:Y:S01]  /*1ec0*/  IMAD R41, R41, R42, UR40 ;  /* 0x0000002829297e24 */ /* 0x000fe2000f8e022a */
[----:B------:R3:W4:Y:S01]  /*1ed0*/  LDS R6, [R0.X4+0x10] ;  /* 0x0000100000067984 */ /* 0x0007220000004800 */
[----:B------:R-:W-:-:S02]  /*1ee0*/  IMAD.MOV.U32 R43, RZ, RZ, c[0x0][0x1e8] ;  /* 0x00007a00ff2b7624 */ /* 0x000fc400078e00ff */
[----:B------:R-:W-:Y:S01]  /*1ef0*/  IMAD R42, R47, c[0x0][0x1d4], R0 ;  /* 0x000075002f2a7a24 */ /* 0x000fe200078e0200 */
[----:B------:R3:W0:Y:S01]  /*1f00*/  LDS R7, [R0.X4+0x20] ;  /* 0x0000200000077984 */ /* 0x0006220000004800 */
[----:B------:R-:W-:Y:S01]  /*1f10*/  IMAD.MOV.U32 R46, RZ, RZ, 0x4 ;  /* 0x00000004ff2e7424 */ /* 0x000fe200078e00ff */
[----:B------:R-:W-:Y:S01]  /*1f20*/  IADD3 R43, R43, c[0x0][0x210], RZ ;  /* 0x000084002b2b7a10 */ /* 0x000fe20007ffe0ff */
[----:B------:R-:W-:Y:S01]  /*1f30*/  IMAD.MOV.U32 R45, RZ, RZ, c[0x0][0x1d4] ;  /* 0x00007500ff2d7624 */ /* 0x000fe200078e00ff */
[----:B------:R3:W2:Y:S01]  /*1f40*/  LDS R8, [R0.X4+0x30] ;  /* 0x0000300000087984 */ /* 0x0006a20000004800 */
[----:B------:R-:W-:Y:S01]  /*1f50*/  IMAD.WIDE R46, R46, R49, c[0x0][0x228] ;  /* 0x00008a002e2e7625 */ /* 0x000fe200078e0231 */
[----:B------:R-:W-:Y:S02]  /*1f60*/  SHF.R.S32.HI R54, RZ, 0x1f, R42 ;  /* 0x0000001fff367819 */ /* 0x000fe4000001142a */
[----:B------:R3:W1:Y:S01]  /*1f70*/  LDS R9, [R0.X4+0x40] ;  /* 0x0000400000097984 */ /* 0x0006620000004800 */
        /* <DEDUP_REMOVED lines=29> */
.L_x_3202:
[----:B------:R-:W-:Y:S01]  /*2150*/  IABS R50, c[0x0][0x1d4] ;  /* 0x0000750000327a13 */ /* 0x000fe20000000000 */
[----:B------:R-:W-:Y:S01]  /*2160*/  IMAD.MOV.U32 R48, RZ, RZ, RZ ;  /* 0x000000ffff307224 */ /* 0x000fe200078e00ff */
[----:B------:R-:W-:Y:S01]  /*2170*/  IABS R81, R44 ;  /* 0x0000002c00517213 */ /* 0x000fe20000000000 */
[----:B------:R-:W-:Y:S01]  /*2180*/  IMAD.MOV.U32 R84, RZ, RZ, c[0x0][0x1d4] ;  /* 0x00007500ff547624 */ /* 0x000fe200078e00ff */
[----:B------:R-:W1:Y:S01]  /*2190*/  I2F.RP R51, R50 ;  /* 0x0000003200337306 */ /* 0x000e620000209400 */
[----:B------:R-:W-:-:S02]  /*21a0*/  ISETP.GE.AND P1, PT, R44, RZ, PT ;  /* 0x000000ff2c00720c */ /* 0x000fc40003f26270 */
        /* <DEDUP_REMOVED lines=26> */
[----:B------:R-:W-:Y:S02]  /*2350*/  @!P1 LEA.HI.X R51, R48, c[0x0][0x19c], R49, 0x2, P2 ;  /* 0x0000670030339a11 */ /* 0x000fe400010f1431 */
[----:B------:R-:W-:Y:S02]  /*2360*/  ISETP.GE.AND P2, PT, R44, UR40, PT ;  /* 0x000000282c007c0c */ /* 0x000fe4000bf46270 */
[----:B------:R-:W-:Y:S02]  /*2370*/  IADD3 R52, R52, c[0x0][0x1d4], RZ ;  /* 0x0000750034347a10 */ /* 0x000fe40007ffe0ff */
[----:B------:R-:W-:Y:S02]  /*2380*/  FSEL R56, R56, RZ, P2 ;  /* 0x000000ff38387208 */ /* 0x000fe40001000000 */
[----:B------:R-:W-:Y:S02]  /*2390*/  SHF.L.U32 R73, R52, 0x2, RZ ;  /* 0x0000000234497819 */ /* 0x000fe400000006ff */
[----:B------:R-:W-:-:S02]  /*23a0*/  @!P3 IADD3 R49, P4, R42, R53, RZ ;  /* 0x000000352a31b210 */ /* 0x000fc40007f9e0ff */
[----:B------:R1:W2:Y:S01]  /*23b0*/  @!P1 LDG.E R56, [R50.64] ;  /* 0x0000002432389981 */ /* 0x0002a2000c1e1900 */
[----:B------:R-:W-:Y:S02]  /*23c0*/  ISETP.GE.OR P1, PT, R73, R45, P0 ;  /* 0x0000002d4900720c */ /* 0x000fe40000726670 */
[----:B------:R-:W-:Y:S02]  /*23d0*/  @!P3 LEA.HI.X.SX32 R88, R53, R54, 0x1, P4 ;  /* 0x000000363558b211 */ /* 0x000fe400020f0eff */
[----:B------:R-:W-:Y:S02]  /*23e0*/  @!P3 LEA R48, P4, R49, c[0x0][0x198], 0x2 ;  /* 0x000066003130ba11 */ /* 0x000fe400078810ff */
[----:B------:R-:W-:Y:S02]  /*23f0*/  FSEL R55, R55, RZ, P2 ;  /* 0x000000ff37377208 */ /* 0x000fe40001000000 */
[----:B------:R-:W-:Y:S02]  /*2400*/  @!P3 LEA.HI.X R49, R49, c[0x0][0x19c], R88, 0x2, P4 ;  /* 0x000067003131ba11 */ /* 0x000fe400020f1458 */
[----:B------:R-:W-:-:S03]  /*2410*/  IADD3 R79, R79, c[0x0][0x1d4], RZ ;  /* 0x000075004f4f7a10 */ /* 0x000fc60007ffe0ff */
[----:B------:R4:W5:Y:S01]  /*2420*/  @!P3 LDG.E R55, [R48.64] ;  /* 0x000000243037b981 */ /* 0x000962000c1e1900 */
[----:B------:R-:W-:Y:S01]  /*2430*/  @!P1 IADD3 R53, P3, R42, R73, RZ ;  /* 0x000000492a359210 */ /* 0x000fe20007f7e0ff */
[----:B-1----:R-:W-:Y:S01]  /*2440*/  IMAD.SHL.U32 R51, R79, 0x4, RZ ;  /* 0x000000044f337824 */ /* 0x002fe200078e00ff */
[----:B------:R-:W-:Y:S02]  /*2450*/  FSEL R57, R57, RZ, P2 ;  /* 0x000000ff39397208 */ /* 0x000fe40001000000 */
[----:B------:R-:W-:Y:S02]  /*2460*/  @!P1 LEA.HI.X.SX32 R50, R73, R54, 0x1, P3 ;  /* 0x0000003649329211 */ /* 0x000fe400018f0eff */
[----:B------:R-:W-:Y:S01]  /*2470*/  @!P1 LEA R92, P3, R53, c[0x0][0x198], 0x2 ;  /* 0x00006600355c9a11 */ /* 0x000fe200078610ff */
[----:B------:R-:W-:-:S03]  /*2480*/  IMAD R88, R84, 0x7, R81 ;  /* 0x0000000754587824 */ /* 0x000fc600078e0251 */
[----:B------:R-:W-:Y:S02]  /*2490*/  @!P1 LEA.HI.X R93, R53, c[0x0][0x19c], R50, 0x2, P3 ;  /* 0x00006700355d9a11 */ /* 0x000fe400018f1432 */
[-C--:B------:R-:W-:Y:S01]  /*24a0*/  ISETP.GE.OR P3, PT, R51, R45.reuse, P0 ;  /* 0x0000002d3300720c */ /* 0x080fe20000766670 */
[C---:B------:R-:W-:Y:S02]  /*24b0*/  IMAD.SHL.U32 R53, R88.reuse, 0x4, RZ ;  /* 0x0000000458357824 */ /* 0x040fe400078e00ff */
[----:B---3--:R1:W3:Y:S01]  /*24c0*/  @!P1 LDG.E R57, [R92.64] ;  /* 0x000000245c399981 */ /* 0x0082e2000c1e1900 */
[----:B------:R-:W-:Y:S02]  /*24d0*/  IADD3 R88, R88, c[0x0][0x1d4], RZ ;  /* 0x0000750058587a10 */ /* 0x000fe40007ffe0ff */
[----:B------:R-:W-:Y:S02]  /*24e0*/  ISETP.GE.OR P1, PT, R53, R45, P0 ;  /* 0x0000002d3500720c */ /* 0x000fe40000726670 */
[----:B------:R-:W-:Y:S01]  /*24f0*/  FSEL R58, R58, RZ, P2 ;  /* 0x000000ff3a3a7208 */ /* 0x000fe20001000000 */
[----:B------:R-:W-:-:S04]  /*2500*/  IMAD.SHL.U32 R73, R88, 0x4, RZ ;  /* 0x0000000458497824 */ /* 0x000fc800078e00ff */
[----:B----4-:R-:W-:-:S04]  /*2510*/  @!P3 IADD3 R48, P4, R42, R51, RZ ;  /* 0x000000332a30b210 */ /* 0x010fc80007f9e0ff */
[----:B------:R-:W-:Y:S02]  /*2520*/  @!P3 LEA.HI.X.SX32 R49, R51, R54, 0x1, P4 ;  /* 0x000000363331b211 */ /* 0x000fe400020f0eff */
[----:B------:R-:W-:-:S04]  /*2530*/  @!P3 LEA R50, P4, R48, c[0x0][0x198], 0x2 ;  /* 0x000066003032ba11 */ /* 0x000fc800078810ff */
[----:B------:R-:W-:Y:S02]  /*2540*/  @!P3 LEA.HI.X R51, R48, c[0x0][0x19c], R49, 0x2, P4 ;  /* 0x000067003033ba11 */ /* 0x000fe400020f1431 */
[----:B------:R-:W-:-:S04]  /*2550*/  @!P1 IADD3 R49, P4, R42, R53, RZ ;  /* 0x000000352a319210 */ /* 0x000fc80007f9e0ff */
[----:B------:R-:W-:Y:S02]  /*2560*/  @!P1 LEA.HI.X.SX32 R90, R53, R54, 0x1, P4 ;  /* 0x00000036355a9211 */ /* 0x000fe400020f0eff */
[----:B------:R-:W-:-:S04]  /*2570*/  @!P1 LEA R48, P4, R49, c[0x0][0x198], 0x2 ;  /* 0x0000660031309a11 */ /* 0x000fc800078810ff */
[----:B------:R-:W-:Y:S02]  /*2580*/  @!P1 LEA.HI.X R49, R49, c[0x0][0x19c], R90, 0x2, P4 ;  /* 0x0000670031319a11 */ /* 0x000fe400020f145a */
[----:B------:R-:W-:-:S03]  /*2590*/  ISETP.GE.OR P4, PT, R73, R45, P0 ;  /* 0x0000002d4900720c */ /* 0x000fc60000786670 */
[----:B------:R4:W2:Y:S01]  /*25a0*/  @!P1 LDG.E R58, [R48.64] ;  /* 0x00000024303a9981 */ /* 0x0008a2000c1e1900 */
[----:B------:R-:W-:Y:S02]  /*25b0*/  IADD3 R52, R52, c[0x0][0x1d4], RZ ;  /* 0x0000750034347a10 */ /* 0x000fe40007ffe0ff */
[----:B------:R-:W-:Y:S02]  /*25c0*/  FSEL R60, R60, RZ, P2 ;  /* 0x000000ff3c3c7208 */ /* 0x000fe40001000000 */
[----:B------:R-:W-:-:S04]  /*25d0*/  FSEL R59, R59, RZ, P2 ;  /* 0x000000ff3b3b7208 */ /* 0x000fc80001000000 */
[----:B------:R0:W2:Y:S01]  /*25e0*/  @!P3 LDG.E R60, [R50.64] ;  /* 0x00000024323cb981 */ /* 0x0000a2000c1e1900 */
[----:B------:R-:W-:-:S04]  /*25f0*/  @!P4 IADD3 R53, P1, R42, R73, RZ ;  /* 0x000000492a35c210 */ /* 0x000fc80007f3e0ff */
[----:B------:R-:W-:Y:S02]  /*2600*/  @!P4 LEA.HI.X.SX32 R90, R73, R54, 0x1, P1 ;  /* 0x00000036495ac211 */ /* 0x000fe400008f0eff */
[----:B-1----:R-:W-:-:S04]  /*2610*/  @!P4 LEA R92, P1, R53, c[0x0][0x198], 0x2 ;  /* 0x00006600355cca11 */ /* 0x002fc800078210ff */
[----:B------:R-:W-:Y:S01]  /*2620*/  @!P4 LEA.HI.X R93, R53, c[0x0][0x19c], R90, 0x2, P1 ;  /* 0x00006700355dca11 */ /* 0x000fe200008f145a */
[----:B------:R-:W-:Y:S02]  /*2630*/  IMAD.SHL.U32 R53, R52, 0x4, RZ ;  /* 0x0000000434357824 */ /* 0x000fe400078e00ff */
[----:B------:R-:W-:Y:S02]  /*2640*/  IMAD R73, R84, 0xa, R81 ;  /* 0x0000000a54497824 */ /* 0x000fe400078e0251 */
[----:B------:R1:W2:Y:S01]  /*2650*/  @!P4 LDG.E R59, [R92.64] ;  /* 0x000000245c3bc981 */ /* 0x0002a2000c1e1900 */
[----:B------:R-:W-:Y:S01]  /*2660*/  ISETP.GE.OR P1, PT, R53, R45, P0 ;  /* 0x0000002d3500720c */ /* 0x000fe20000726670 */
[C---:B0-----:R-:W-:Y:S01]  /*2670*/  IMAD.SHL.U32 R51, R73.reuse, 0x4, RZ ;  /* 0x0000000449337824 */ /* 0x041fe200078e00ff */
[----:B------:R-:W-:Y:S02]  /*2680*/  IADD3 R73, R73, c[0x0][0x1d4], RZ ;  /* 0x0000750049497a10 */ /* 0x000fe40007ffe0ff */
[----:B------:R-:W-:-:S02]  /*2690*/  FSEL R62, R62, RZ, P2 ;  /* 0x000000ff3e3e7208 */ /* 0x000fc40001000000 */
[----:B------:R-:W-:Y:S01]  /*26a0*/  ISETP.GE.OR P3, PT, R51, R45, P0 ;  /* 0x0000002d3300720c */ /* 0x000fe20000766670 */
[----:B-1----:R-:W-:-:S06]  /*26b0*/  IMAD.SHL.U32 R93, R73, 0x4, RZ ;  /* 0x00000004495d7824 */ /* 0x002fcc00078e00ff */
        /* <DEDUP_REMOVED lines=8> */
[----:B------:R-:W-:Y:S02]  /*2740*/  ISETP.GE.OR P4, PT, R93, R45, P0 ;  /* 0x0000002d5d00720c */ /* 0x000fe40000786670 */
[----:B------:R-:W-:Y:S01]  /*2750*/  IADD3 R79, R79, c[0x0][0x1d4], RZ ;  /* 0x000075004f4f7a10 */ /* 0x000fe20007ffe0ff */
[----:B------:R0:W4:Y:S01]  /*2760*/  @!P3 LDG.E R62, [R50.64] ;  /* 0x00000024323eb981 */ /* 0x000122000c1e1900 */
[----:B------:R-:W-:Y:S02]  /*2770*/  FSEL R64, R64, RZ, P2 ;  /* 0x000000ff40407208 */ /* 0x000fe40001000000 */
[----:B------:R-:W-:Y:S01]  /*2780*/  FSEL R61, R61, RZ, P2 ;  /* 0x000000ff3d3d7208 */ /* 0x000fe20001000000 */
[----:B------:R-:W-:-:S03]  /*2790*/  IMAD.SHL.U32 R79, R79, 0x4, RZ ;  /* 0x000000044f4f7824 */ /* 0x000fc600078e00ff */
[----:B------:R1:W2:Y:S03]  /*27a0*/  @!P1 LDG.E R64, [R52.64] ;  /* 0x0000002434409981 */ /* 0x0002a6000c1e1900 */
[----:B------:R-:W-:Y:S01]  /*27b0*/  @!P4 IADD3 R49, P3, R42, R93, RZ ;  /* 0x0000005d2a31c210 */ /* 0x000fe20007f7e0ff */
[----:B------:R-:W-:Y:S01]  /*27c0*/  IMAD R92, R84, 0xd, R81 ;  /* 0x0000000d545c7824 */ /* 0x000fe200078e0251 */
[----:B------:R-:W-:Y:S02]  /*27d0*/  ISETP.GE.OR P1, PT, R79, R45, P0 ;  /* 0x0000002d4f00720c */ /* 0x000fe40000726670 */
[----:B------:R-:W-:Y:S02]  /*27e0*/  @!P4 LEA.HI.X.SX32 R90, R93, R54, 0x1, P3 ;  /* 0x000000365d5ac211 */ /* 0x000fe400018f0eff */
[----:B------:R-:W-:Y:S01]  /*27f0*/  @!P4 LEA R48, P3, R49, c[0x0][0x198], 0x2 ;  /* 0x000066003130ca11 */ /* 0x000fe200078610ff */
[----:B------:R-:W-:-:S03]  /*2800*/  IMAD.SHL.U32 R93, R92, 0x4, RZ ;  /* 0x000000045c5d7824 */ /* 0x000fc600078e00ff */
[----:B------:R-:W-:Y:S02]  /*2810*/  @!P4 LEA.HI.X R49, R49, c[0x0][0x19c], R90, 0x2, P3 ;  /* 0x000067003131ca11 */ /* 0x000fe400018f145a */
[----:B------:R-:W-:-:S03]  /*2820*/  ISETP.GE.OR P3, PT, R93, R45, P0 ;  /* 0x0000002d5d00720c */ /* 0x000fc60000766670 */
[----:B------:R1:W2:Y:S01]  /*2830*/  @!P4 LDG.E R61, [R48.64] ;  /* 0x00000024303dc981 */ /* 0x0002a2000c1e1900 */
[----:B0-----:R-:W-:-:S04]  /*2840*/  @!P1 IADD3 R51, P4, R42, R79, RZ ;  /* 0x0000004f2a339210 */ /* 0x001fc80007f9e0ff */
[----:B------:R-:W-:Y:S02]  /*2850*/  @!P1 LEA.HI.X.SX32 R90, R79, R54, 0x1, P4 ;  /* 0x000000364f5a9211 */ /* 0x000fe400020f0eff */
[C---:B------:R-:W-:Y:S02]  /*2860*/  @!P1 LEA R50, P4, R51.reuse, c[0x0][0x198], 0x2 ;  /* 0x0000660033329a11 */ /* 0x040fe400078810ff */
[----:B------:R-:W-:Y:S02]  /*2870*/  IADD3 R79, R92, c[0x0][0x1d4], RZ ;  /* 0x000075005c4f7a10 */ /* 0x000fe40007ffe0ff */
[----:B------:R-:W-:Y:S02]  /*2880*/  @!P1 LEA.HI.X R51, R51, c[0x0][0x19c], R90, 0x2, P4 ;  /* 0x0000670033339a11 */ /* 0x000fe400020f145a */
[----:B-1----:R-:W-:-:S04]  /*2890*/  @!P3 IADD3 R48, P4, R42, R93, RZ ;  /* 0x0000005d2a30b210 */ /* 0x002fc80007f9e0ff */
[----:B------:R-:W-:Y:S01]  /*28a0*/  @!P3 LEA.HI.X.SX32 R49, R93, R54, 0x1, P4 ;  /* 0x000000365d31b211 */ /* 0x000fe200020f0eff */
[----:B------:R-:W-:Y:S01]  /*28b0*/  IMAD.SHL.U32 R93, R79, 0x4, RZ ;  /* 0x000000044f5d7824 */ /* 0x000fe200078e00ff */
[----:B------:R-:W-:-:S04]  /*28c0*/  @!P3 LEA R52, P4, R48, c[0x0][0x198], 0x2 ;  /* 0x000066003034ba11 */ /* 0x000fc800078810ff */
[----:B------:R-:W-:Y:S02]  /*28d0*/  @!P3 LEA.HI.X R53, R48, c[0x0][0x19c], R49, 0x2, P4 ;  /* 0x000067003035ba11 */ /* 0x000fe400020f1431 */
[----:B------:R-:W-:Y:S02]  /*28e0*/  ISETP.GE.OR P4, PT, R93, R45, P0 ;  /* 0x0000002d5d00720c */ /* 0x000fe40000786670 */
[----:B------:R-:W-:Y:S02]  /*28f0*/  FSEL R63, R63, RZ, P2 ;  /* 0x000000ff3f3f7208 */ /* 0x000fe40001000000 */
[----:B------:R-:W-:-:S04]  /*2900*/  IADD3 R88, R88, c[0x0][0x1d4], RZ ;  /* 0x0000750058587a10 */ /* 0x000fc80007ffe0ff */
[----:B------:R0:W2:Y:S01]  /*2910*/  @!P3 LDG.E R63, [R52.64] ;  /* 0x00000024343fb981 */ /* 0x0000a2000c1e1900 */
[----:B------:R-:W-:-:S04]  /*2920*/  FSEL R65, R65, RZ, P2 ;  /* 0x000000ff41417208 */ /* 0x000fc80001000000 */
[----:B------:R-:W-:Y:S02]  /*2930*/  @!P4 IADD3 R49, P3, R42, R93, RZ ;  /* 0x0000005d2a31c210 */ /* 0x000fe40007f7e0ff */
[----:B------:R1:W2:Y:S02]  /*2940*/  @!P1 LDG.E R65, [R50.64] ;  /* 0x0000002432419981 */ /* 0x0002a4000c1e1900 */
[----:B------:R-:W-:Y:S01]  /*2950*/  @!P4 LEA.HI.X.SX32 R90, R93, R54, 0x1, P3 ;  /* 0x000000365d5ac211 */ /* 0x000fe200018f0eff */
[----:B------:R-:W-:Y:S01]  /*2960*/  IMAD.SHL.U32 R93, R88, 0x4, RZ ;  /* 0x00000004585d7824 */ /* 0x000fe200078e00ff */
[----:B------:R-:W-:-:S04]  /*2970*/  @!P4 LEA R48, P3, R49, c[0x0][0x198], 0x2 ;  /* 0x000066003130ca11 */ /* 0x000fc800078610ff */
[----:B------:R-:W-:Y:S01]  /*2980*/  @!P4 LEA.HI.X R49, R49, c[0x0][0x19c], R90, 0x2, P3 ;  /* 0x000067003131ca11 */ /* 0x000fe200018f145a */
[----:B------:R-:W-:Y:S01]  /*2990*/  IMAD R90, R84, 0x10, R81 ;  /* 0x00000010545a7824 */ /* 0x000fe200078e0251 */
[----:B------:R-:W-:Y:S02]  /*29a0*/  ISETP.GE.OR P1, PT, R93, R45, P0 ;  /* 0x0000002d5d00720c */ /* 0x000fe40000726670 */
[----:B------:R-:W-:Y:S02]  /*29b0*/  FSEL R66, R66, RZ, P2 ;  /* 0x000000ff42427208 */ /* 0x000fe40001000000 */
[----:B------:R-:W-:-:S04]  /*29c0*/  SHF.L.U32 R92, R90, 0x2, RZ ;  /* 0x000000025a5c7819 */ /* 0x000fc800000006ff */
[----:B------:R-:W-:Y:S01]  /*29d0*/  ISETP.GE.OR P3, PT, R92, R45, P0 ;  /* 0x0000002d5c00720c */ /* 0x000fe20000766670 */
[----:B------:R1:W2:Y:S04]  /*29e0*/  @!P4 LDG.E R66, [R48.64] ;  /* 0x000000243042c981 */ /* 0x0002a8000c1e1900 */
[----:B0-----:R-:W-:-:S04]  /*29f0*/  @!P1 IADD3 R53, P4, R42, R93, RZ ;  /* 0x0000005d2a359210 */ /* 0x001fc80007f9e0ff */
[----:B------:R-:W-:Y:S02]  /*2a00*/  @!P1 LEA.HI.X.SX32 R88, R93, R54, 0x1, P4 ;  /* 0x000000365d589211 */ /* 0x000fe400020f0eff */
[----:B------:R-:W-:-:S04]  /*2a10*/  @!P1 LEA R52, P4, R53, c[0x0][0x198], 0x2 ;  /* 0x0000660035349a11 */ /* 0x000fc800078810ff */
[----:B------:R-:W-:Y:S02]  /*2a20*/  @!P1 LEA.HI.X R53, R53, c[0x0][0x19c], R88, 0x2, P4 ;  /* 0x0000670035359a11 */ /* 0x000fe400020f1458 */
[----:B-1----:R-:W-:Y:S02]  /*2a30*/  @!P3 IADD3 R48, P4, R42, R92, RZ ;  /* 0x0000005c2a30b210 */ /* 0x002fe40007f9e0ff */
[----:B------:R-:W-:Y:S02]  /*2a40*/  IADD3 R88, R90, c[0x0][0x1d4], RZ ;  /* 0x000075005a587a10 */ /* 0x000fe40007ffe0ff */
[----:B------:R-:W-:Y:S02]  /*2a50*/  @!P3 LEA.HI.X.SX32 R49, R92, R54, 0x1, P4 ;  /* 0x000000365c31b211 */ /* 0x000fe400020f0eff */
[----:B------:R-:W-:Y:S01]  /*2a60*/  @!P3 LEA R50, P4, R48, c[0x0][0x198], 0x2 ;  /* 0x000066003032ba11 */ /* 0x000fe200078810ff */
[----:B------:R-:W-:-:S03]  /*2a70*/  IMAD.SHL.U32 R93, R88, 0x4, RZ ;  /* 0x00000004585d7824 */ /* 0x000fc600078e00ff */
[----:B------:R-:W-:Y:S02]  /*2a80*/  @!P3 LEA.HI.X R51, R48, c[0x0][0x19c], R49, 0x2, P4 ;  /* 0x000067003033ba11 */ /* 0x000fe400020f1431 */
[----:B------:R-:W-:Y:S02]  /*2a90*/  ISETP.GE.OR P4, PT, R93, R45, P0 ;  /* 0x0000002d5d00720c */ /* 0x000fe40000786670 */
[----:B------:R-:W-:Y:S02]  /*2aa0*/  IADD3 R73, R73, c[0x0][0x1d4], RZ ;  /* 0x0000750049497a10 */ /* 0x000fe40007ffe0ff */
[----:B------:R-:W-:Y:S02]  /*2ab0*/  FSEL R68, R68, RZ, P2 ;  /* 0x000000ff44447208 */ /* 0x000fe40001000000 */
[----:B------:R-:W-:Y:S01]  /*2ac0*/  FSEL R70, R70, RZ, P2 ;  /* 0x000000ff46467208 */ /* 0x000fe20001000000 */
[----:B------:R-:W-:-:S03]  /*2ad0*/  IMAD.SHL.U32 R73, R73, 0x4, RZ ;  /* 0x0000000449497824 */ /* 0x000fc600078e00ff */
[----:B------:R0:W2:Y:S03]  /*2ae0*/  @!P3 LDG.E R68, [R50.64] ;  /* 0x000000243244b981 */ /* 0x0000a6000c1e1900 */
[----:B------:R-:W-:Y:S01]  /*2af0*/  @!P4 IADD3 R49, P3, R42, R93, RZ ;  /* 0x0000005d2a31c210 */ /* 0x000fe20007f7e0ff */
[----:B------:R1:W2:Y:S01]  /*2b00*/  @!P1 LDG.E R70, [R52.64] ;  /* 0x0000002434469981 */ /* 0x0002a2000c1e1900 */
[----:B------:R-:W-:Y:S01]  /*2b10*/  ISETP.GE.OR P1, PT, R73, R45, P0 ;  /* 0x0000002d4900720c */ /* 0x000fe20000726670 */
[----:B------:R-:W-:Y:S01]  /*2b20*/  IMAD R92, R84, 0x13, R81 ;  /* 0x00000013545c7824 */ /* 0x000fe200078e0251 */
[----:B------:R-:W-:Y:S02]  /*2b30*/  @!P4 LEA.HI.X.SX32 R90, R93, R54, 0x1, P3 ;  /* 0x000000365d5ac211 */ /* 0x000fe400018f0eff */
[----:B------:R-:W-:Y:S01]  /*2b40*/  @!P4 LEA R48, P3, R49, c[0x0][0x198], 0x2 ;  /* 0x000066003130ca11 */ /* 0x000fe200078610ff */
[----:B------:R-:W-:Y:S01]  /*2b50*/  IMAD.SHL.U32 R93, R92, 0x4, RZ ;  /* 0x000000045c5d7824 */ /* 0x000fe200078e00ff */
[----:B------:R-:W-:-:S02]  /*2b60*/  FSEL R67, R67, RZ, P2 ;  /* 0x000000ff43437208 */ /* 0x000fc40001000000 */
        /* <DEDUP_REMOVED lines=18> */
[----:B------:R-:W-:Y:S01]  /*2c90*/  @!P4 IADD3 R49, P3, R42, R93, RZ ;  /* 0x0000005d2a31c210 */ /* 0x000fe20007f7e0ff */
[----:B------:R-:W-:Y:S01]  /*2ca0*/  IMAD.SHL.U32 R79, R79, 0x4, RZ ;  /* 0x000000044f4f7824 */ /* 0x000fe200078e00ff */
[----:B------:R1:W2:Y:S02]  /*2cb0*/  @!P1 LDG.E R74, [R50.64] ;  /* 0x00000024324a9981 */ /* 0x0002a4000c1e1900 */
[----:B------:R-:W-:Y:S02]  /*2cc0*/  @!P4 LEA.HI.X.SX32 R90, R93, R54, 0x1, P3 ;  /* 0x000000365d5ac211 */ /* 0x000fe400018f0eff */
[----:B------:R-:W-:Y:S02]  /*2cd0*/  @!P4 LEA R48, P3, R49, c[0x0][0x198], 0x2 ;  /* 0x000066003130ca11 */ /* 0x000fe400078610ff */
[----:B------:R-:W-:Y:S02]  /*2ce0*/  ISETP.GE.OR P1, PT, R79, R45, P0 ;  /* 0x0000002d4f00720c */ /* 0x000fe40000726670 */
[----:B------:R-:W-:Y:S01]  /*2cf0*/  @!P4 LEA.HI.X R49, R49, c[0x0][0x19c], R90, 0x2, P3 ;  /* 0x000067003131ca11 */ /* 0x000fe200018f145a */
[----:B------:R-:W-:Y:S01]  /*2d00*/  IMAD R90, R84, 0x16, R81 ;  /* 0x00000016545a7824 */ /* 0x000fe200078e0251 */
[----:B------:R-:W-:-:S03]  /*2d10*/  FSEL R72, R72, RZ, P2 ;  /* 0x000000ff48487208 */ /* 0x000fc60001000000 */
[----:B------:R-:W-:-:S03]  /*2d20*/  IMAD.SHL.U32 R93, R90, 0x4, RZ ;  /* 0x000000045a5d7824 */ /* 0x000fc600078e00ff */
[----:B------:R1:W3:Y:S02]  /*2d30*/  @!P4 LDG.E R72, [R48.64] ;  /* 0x000000243048c981 */ /* 0x0002e4000c1e1900 */
[----:B------:R-:W-:Y:S02]  /*2d40*/  ISETP.GE.OR P3, PT, R93, R45, P0 ;  /* 0x0000002d5d00720c */ /* 0x000fe40000766670 */
[----:B0-----:R-:W-:-:S04]  /*2d50*/  @!P1 IADD3 R52, P4, R42, R79, RZ ;  /* 0x0000004f2a349210 */ /* 0x001fc80007f9e0ff */
[----:B------:R-:W-:Y:S02]  /*2d60*/  @!P1 LEA.HI.X.SX32 R53, R79, R54, 0x1, P4 ;  /* 0x000000364f359211 */ /* 0x000fe400020f0eff */
[----:B-1----:R-:W-:Y:S02]  /*2d70*/  @!P1 LEA R48, P4, R52, c[0x0][0x198], 0x2 ;  /* 0x0000660034309a11 */ /* 0x002fe400078810ff */
[----:B------:R-:W-:Y:S02]  /*2d80*/  IADD3 R79, R90, c[0x0][0x1d4], RZ ;  /* 0x000075005a4f7a10 */ /* 0x000fe40007ffe0ff */
[----:B------:R-:W-:Y:S02]  /*2d90*/  @!P1 LEA.HI.X R49, R52, c[0x0][0x19c], R53, 0x2, P4 ;  /* 0x0000670034319a11 */ /* 0x000fe400020f1435 */
[----:B------:R-:W-:-:S04]  /*2da0*/  @!P3 IADD3 R50, P4, R42, R93, RZ ;  /* 0x0000005d2a32b210 */ /* 0x000fc80007f9e0ff */
[----:B------:R-:W-:Y:S01]  /*2db0*/  @!P3 LEA.HI.X.SX32 R51, R93, R54, 0x1, P4 ;  /* 0x000000365d33b211 */ /* 0x000fe200020f0eff */
[----:B------:R-:W-:Y:S01]  /*2dc0*/  IMAD.SHL.U32 R93, R79, 0x4, RZ ;  /* 0x000000044f5d7824 */ /* 0x000fe200078e00ff */
[----:B------:R-:W-:-:S04]  /*2dd0*/  @!P3 LEA R52, P4, R50, c[0x0][0x198], 0x2 ;  /* 0x000066003234ba11 */ /* 0x000fc800078810ff */
[----:B------:R-:W-:Y:S02]  /*2de0*/  @!P3 LEA.HI.X R53, R50, c[0x0][0x19c], R51, 0x2, P4 ;  /* 0x000067003235ba11 */ /* 0x000fe400020f1433 */
[----:B------:R-:W-:Y:S02]  /*2df0*/  ISETP.GE.OR P4, PT, R93, R45, P0 ;  /* 0x0000002d5d00720c */ /* 0x000fe40000786670 */
[----:B------:R-:W-:Y:S02]  /*2e00*/  FSEL R0, R0, RZ, P2 ;  /* 0x000000ff00007208 */ /* 0x000fe40001000000 */
[----:B------:R-:W-:-:S04]  /*2e10*/  IADD3 R88, R88, c[0x0][0x1d4], RZ ;  /* 0x0000750058587a10 */ /* 0x000fc80007ffe0ff */
[----:B------:R0:W3:Y:S01]  /*2e20*/  @!P3 LDG.E R0, [R52.64] ;  /* 0x000000243400b981 */ /* 0x0000e2000c1e1900 */
[----:B------:R-:W-:-:S04]  /*2e30*/  FSEL R89, R89, RZ, P2 ;  /* 0x000000ff59597208 */ /* 0x000fc80001000000 */
[----:B------:R-:W-:Y:S02]  /*2e40*/  @!P4 IADD3 R51, P3, R42, R93, RZ ;  /* 0x0000005d2a33c210 */ /* 0x000fe40007f7e0ff */
[----:B------:R1:W3:Y:S02]  /*2e50*/  @!P1 LDG.E R89, [R48.64] ;  /* 0x0000002430599981 */ /* 0x0002e4000c1e1900 */
[----:B------:R-:W-:Y:S01]  /*2e60*/  @!P4 LEA.HI.X.SX32 R90, R93, R54, 0x1, P3 ;  /* 0x000000365d5ac211 */ /* 0x000fe200018f0eff */
[----:B------:R-:W-:Y:S01]  /*2e70*/  IMAD.SHL.U32 R93, R88, 0x4, RZ ;  /* 0x00000004585d7824 */ /* 0x000fe200078e00ff */
[----:B------:R-:W-:Y:S01]  /*2e80*/  @!P4 LEA R50, P3, R51, c[0x0][0x198], 0x2 ;  /* 0x000066003332ca11 */ /* 0x000fe200078610ff */
[----:B------:R-:W-:-:S03]  /*2e90*/  IMAD R88, R84, 0x19, R81 ;  /* 0x0000001954587824 */ /* 0x000fc600078e0251 */
[----:B------:R-:W-:Y:S02]  /*2ea0*/  ISETP.GE.OR P1, PT, R93, R45, P0 ;  /* 0x0000002d5d00720c */ /* 0x000fe40000726670 */
[----:B------:R-:W-:Y:S01]  /*2eb0*/  @!P4 LEA.HI.X R51, R51, c[0x0][0x19c], R90, 0x2, P3 ;  /* 0x000067003333ca11 */ /* 0x000fe200018f145a */
[----:B------:R-:W-:Y:S01]  /*2ec0*/  IMAD.SHL.U32 R90, R88, 0x4, RZ ;  /* 0x00000004585a7824 */ /* 0x000fe200078e00ff */
[----:B------:R-:W-:-:S04]  /*2ed0*/  FSEL R91, R91, RZ, P2 ;  /* 0x000000ff5b5b7208 */ /* 0x000fc80001000000 */
[----:B------:R-:W-:Y:S02]  /*2ee0*/  ISETP.GE.OR P3, PT, R90, R45, P0 ;  /* 0x0000002d5a00720c */ /* 0x000fe40000766670 */
[----:B------:R1:W3:Y:S03]  /*2ef0*/  @!P4 LDG.E R91, [R50.64] ;  /* 0x00000024325bc981 */ /* 0x0002e6000c1e1900 */
[----:B0-----:R-:W-:-:S04]  /*2f00*/  @!P1 IADD3 R52, P4, R42, R93, RZ ;  /* 0x0000005d2a349210 */ /* 0x001fc80007f9e0ff */
[----:B------:R-:W-:Y:S02]  /*2f10*/  @!P1 LEA.HI.X.SX32 R53, R93, R54, 0x1, P4 ;  /* 0x000000365d359211 */ /* 0x000fe400020f0eff */
[----:B-1----:R-:W-:Y:S02]  /*2f20*/  @!P1 LEA R50, P4, R52, c[0x0][0x198], 0x2 ;  /* 0x0000660034329a11 */ /* 0x002fe400078810ff */
        /* <DEDUP_REMOVED lines=8> */
[----:B------:R-:W-:-:S06]  /*2fb0*/  FSEL R71, R71, RZ, P2 ;  /* 0x000000ff47477208 */ /* 0x000fcc0001000000 */
[----:B------:R0:W3:Y:S05]  /*2fc0*/  @!P3 LDG.E R71, [R48.64] ;  /* 0x000000243047b981 */ /* 0x0000ea000c1e1900 */
[----:B------:R-:W-:-:S04]  /*2fd0*/  @!P4 IADD3 R53, P3, R42, R93, RZ ;  /* 0x0000005d2a35c210 */ /* 0x000fc80007f7e0ff */
[----:B------:R-:W-:Y:S01]  /*2fe0*/  @!P4 LEA.HI.X.SX32 R90, R93, R54, 0x1, P3 ;  /* 0x000000365d5ac211 */ /* 0x000fe200018f0eff */
[----:B------:R-:W-:Y:S01]  /*2ff0*/  IMAD.SHL.U32 R93, R81, 0x4, RZ ;  /* 0x00000004515d7824 */ /* 0x000fe200078e00ff */
[----:B------:R-:W-:-:S04]  /*3000*/  @!P4 LEA R52, P3, R53, c[0x0][0x198], 0x2 ;  /* 0x000066003534ca11 */ /* 0x000fc800078610ff */
[----:B------:R-:W-:Y:S02]  /*3010*/  @!P4 LEA.HI.X R53, R53, c[0x0][0x19c], R90, 0x2, P3 ;  /* 0x000067003535ca11 */ /* 0x000fe400018f145a */
[----:B------:R-:W-:Y:S02]  /*3020*/  ISETP.GE.OR P3, PT, R93, R45, P0 ;  /* 0x0000002d5d00720c */ /* 0x000fe40000766670 */
[----:B------:R-:W-:Y:S02]  /*3030*/  FSEL R78, R78, RZ, P2 ;  /* 0x000000ff4e4e7208 */ /* 0x000fe40001000000 */
[----:B------:R-:W-:Y:S02]  /*3040*/  IADD3 R73, R73, c[0x0][0x1d4], RZ ;  /* 0x0000750049497a10 */ /* 0x000fe40007ffe0ff */
[----:B------:R-:W-:Y:S02]  /*3050*/  FSEL R76, R76, RZ, P2 ;  /* 0x000000ff4c4c7208 */ /* 0x000fe40001000000 */
[----:B------:R1:W3:Y:S01]  /*3060*/  @!P4 LDG.E R78, [R52.64] ;  /* 0x00000024344ec981 */ /* 0x0002e2000c1e1900 */
[----:B------:R-:W-:Y:S01]  /*3070*/  SHF.L.U32 R73, R73, 0x2, RZ ;  /* 0x0000000249497819 */ /* 0x000fe200000006ff */
[----:B------:R-:W-:-:S02]  /*3080*/  IMAD R92, R84, 0x1c, R81 ;  /* 0x0000001c545c7824 */ /* 0x000fc400078e0251 */
[----:B------:R1:W3:Y:S01]  /*3090*/  @!P1 LDG.E R76, [R50.64] ;  /* 0x00000024324c9981 */ /* 0x0002e2000c1e1900 */
[----:B------:R-:W-:Y:S02]  /*30a0*/  @!P3 IADD3 R90, P4, R42, R93, RZ ;  /* 0x0000005d2a5ab210 */ /* 0x000fe40007f9e0ff */
[----:B------:R-:W-:Y:S02]  /*30b0*/  ISETP.GE.OR P1, PT, R73, R45, P0 ;  /* 0x0000002d4900720c */ /* 0x000fe40000726670 */
[----:B------:R-:W-:Y:S02]  /*30c0*/  @!P3 LEA.HI.X.SX32 R93, R93, R54, 0x1, P4 ;  /* 0x000000365d5db211 */ /* 0x000fe400020f0eff */
[C---:B0-----:R-:W-:Y:S02]  /*30d0*/  @!P3 LEA R48, P4, R90.reuse, c[0x0][0x198], 0x2 ;  /* 0x000066005a30ba11 */ /* 0x041fe400078810ff */
[----:B------:R-:W-:Y:S02]  /*30e0*/  FSEL R87, R87, RZ, P2 ;  /* 0x000000ff57577208 */ /* 0x000fe40001000000 */
[----:B------:R-:W-:Y:S01]  /*30f0*/  @!P3 LEA.HI.X R49, R90, c[0x0][0x19c], R93, 0x2, P4 ;  /* 0x000067005a31ba11 */ /* 0x000fe200020f145d */
[----:B------:R-:W-:-:S04]  /*3100*/  IMAD.SHL.U32 R93, R92, 0x4, RZ ;  /* 0x000000045c5d7824 */ /* 0x000fc800078e00ff */
[----:B------:R0:W3:Y:S01]  /*3110*/  @!P3 LDG.E R87, [R48.64] ;  /* 0x000000243057b981 */ /* 0x0000e2000c1e1900 */
[----:B------:R-:W-:Y:S02]  /*3120*/  ISETP.GE.OR P3, PT, R93, R45, P0 ;  /* 0x0000002d5d00720c */ /* 0x000fe40000766670 */
[----:B-1----:R-:W-:-:S04]  /*3130*/  @!P1 IADD3 R53, P4, R42, R73, RZ ;  /* 0x000000492a359210 */ /* 0x002fc80007f9e0ff */
[----:B------:R-:W-:Y:S02]  /*3140*/  @!P1 LEA.HI.X.SX32 R90, R73, R54, 0x1, P4 ;  /* 0x00000036495a9211 */ /* 0x000fe400020f0eff */
[C---:B------:R-:W-:Y:S02]  /*3150*/  @!P1 LEA R52, P4, R53.reuse, c[0x0][0x198], 0x2 ;  /* 0x0000660035349a11 */ /* 0x040fe400078810ff */
[----:B------:R-:W-:Y:S02]  /*3160*/  IADD3 R73, R92, c[0x0][0x1d4], RZ ;  /* 0x000075005c497a10 */ /* 0x000fe40007ffe0ff */
[----:B------:R-:W-:Y:S02]  /*3170*/  @!P1 LEA.HI.X R53, R53, c[0x0][0x19c], R90, 0x2, P4 ;  /* 0x0000670035359a11 */ /* 0x000fe400020f145a */
[----:B0-----:R-:W-:-:S04]  /*3180*/  @!P3 IADD3 R49, P4, R42, R93, RZ ;  /* 0x0000005d2a31b210 */ /* 0x001fc80007f9e0ff */
[----:B------:R-:W-:Y:S01]  /*3190*/  @!P3 LEA.HI.X.SX32 R50, R93, R54, 0x1, P4 ;  /* 0x000000365d32b211 */ /* 0x000fe200020f0eff */
[----:B------:R-:W-:Y:S01]  /*31a0*/  IMAD.SHL.U32 R93, R73, 0x4, RZ ;  /* 0x00000004495d7824 */ /* 0x000fe200078e00ff */
[----:B------:R-:W-:-:S04]  /*31b0*/  @!P3 LEA R48, P4, R49, c[0x0][0x198], 0x2 ;  /* 0x000066003130ba11 */ /* 0x000fc800078810ff */
[----:B------:R-:W-:Y:S02]  /*31c0*/  @!P3 LEA.HI.X R49, R49, c[0x0][0x19c], R50, 0x2, P4 ;  /* 0x000067003131ba11 */ /* 0x000fe400020f1432 */
[----:B------:R-:W-:Y:S02]  /*31d0*/  ISETP.GE.OR P4, PT, R93, R45, P0 ;  /* 0x0000002d5d00720c */ /* 0x000fe40000786670 */
[----:B------:R-:W-:Y:S02]  /*31e0*/  FSEL R82, R82, RZ, P2 ;  /* 0x000000ff52527208 */ /* 0x000fe40001000000 */
[----:B------:R-:W-:-:S04]  /*31f0*/  IADD3 R79, R79, c[0x0][0x1d4], RZ ;  /* 0x000075004f4f7a10 */ /* 0x000fc80007ffe0ff */
[----:B------:R0:W4:Y:S05]  /*3200*/  @!P3 LDG.E R82, [R48.64] ;  /* 0x000000243052b981 */ /* 0x00012a000c1e1900 */
[----:B------:R-:W-:Y:S01]  /*3210*/  @!P4 IADD3 R51, P3, R42, R93, RZ ;  /* 0x0000005d2a33c210 */ /* 0x000fe20007f7e0ff */
[----:B------:R-:W-:-:S03]  /*3220*/  IMAD.SHL.U32 R79, R79, 0x4, RZ ;  /* 0x000000044f4f7824 */ /* 0x000fc600078e00ff */
[----:B------:R-:W-:Y:S02]  /*3230*/  @!P4 LEA.HI.X.SX32 R90, R93, R54, 0x1, P3 ;  /* 0x000000365d5ac211 */ /* 0x000fe400018f0eff */
[----:B------:R-:W-:-:S04]  /*3240*/  @!P4 LEA R50, P3, R51, c[0x0][0x198], 0x2 ;  /* 0x000066003332ca11 */ /* 0x000fc800078610ff */
[----:B------:R-:W-:Y:S02]  /*3250*/  @!P4 LEA.HI.X R51, R51, c[0x0][0x19c], R90, 0x2, P3 ;  /* 0x000067003333ca11 */ /* 0x000fe400018f145a */
[----:B------:R-:W-:Y:S02]  /*3260*/  ISETP.GE.OR P3, PT, R79, R45, P0 ;  /* 0x0000002d4f00720c */ /* 0x000fe40000766670 */
[----:B------:R-:W-:-:S06]  /*3270*/  FSEL R75, R75, RZ, P2 ;  /* 0x000000ff4b4b7208 */ /* 0x000fcc0001000000 */
[----:B------:R1:W4:Y:S05]  /*3280*/  @!P1 LDG.E R75, [R52.64] ;  /* 0x00000024344b9981 */ /* 0x00032a000c1e1900 */
[----:B0-----:R-:W-:Y:S02]  /*3290*/  @!P3 IADD3 R49, P1, R42, R79, RZ ;  /* 0x0000004f2a31b210 */ /* 0x001fe40007f3e0ff */
[----:B------:R-:W-:Y:S02]  /*32a0*/  IADD3 R88, R88, c[0x0][0x1d4], RZ ;  /* 0x0000750058587a10 */ /* 0x000fe40007ffe0ff */
[----:B------:R-:W-:Y:S02]  /*32b0*/  @!P3 LEA.HI.X.SX32 R90, R79, R54, 0x1, P1 ;  /* 0x000000364f5ab211 */ /* 0x000fe400008f0eff */
[----:B------:R-:W-:-:S02]  /*32c0*/  @!P3 LEA R48, P1, R49, c[0x0][0x198], 0x2 ;  /* 0x000066003130ba11 */ /* 0x000fc400078210ff */
[----:B------:R-:W-:Y:S01]  /*32d0*/  FSEL R80, R80, RZ, P2 ;  /* 0x000000ff50507208 */ /* 0x000fe20001000000 */
[----:B------:R-:W-:Y:S01]  /*32e0*/  IMAD.SHL.U32 R79, R88, 0x4, RZ ;  /* 0x00000004584f7824 */ /* 0x000fe200078e00ff */
[----:B------:R-:W-:Y:S02]  /*32f0*/  @!P3 LEA.HI.X R49, R49, c[0x0][0x19c], R90, 0x2, P1 ;  /* 0x000067003131ba11 */ /* 0x000fe400008f145a */
[----:B------:R-:W-:-:S03]  /*3300*/  IADD3 R73, R73, c[0x0][0x1d4], RZ ;  /* 0x0000750049497a10 */ /* 0x000fc60007ffe0ff */
[----:B------:R0:W4:Y:S01]  /*3310*/  @!P3 LDG.E R80, [R48.64] ;  /* 0x000000243050b981 */ /* 0x000122000c1e1900 */
[----:B------:R-:W-:Y:S02]  /*3320*/  ISETP.GE.OR P3, PT, R79, R45, P0 ;  /* 0x0000002d4f00720c */ /* 0x000fe40000766670 */
[----:B------:R-:W-:Y:S01]  /*3330*/  FSEL R77, R77, RZ, P2 ;  /* 0x000000ff4d4d7208 */ /* 0x000fe20001000000 */
[----:B------:R-:W-:-:S05]  /*3340*/  IMAD.SHL.U32 R73, R73, 0x4, RZ ;  /* 0x0000000449497824 */ /* 0x000fca00078e00ff */
[----:B------:R0:W4:Y:S01]  /*3350*/  @!P4 LDG.E R77, [R50.64] ;  /* 0x00000024324dc981 */ /* 0x000122000c1e1900 */
[----:B------:R-:W-:Y:S01]  /*3360*/  ISETP.GE.OR P4, PT, R73, R45, P0 ;  /* 0x0000002d4900720c */ /* 0x000fe20000786670 */
[----:B------:R-:W-:-:S03]  /*3370*/  IMAD R81, R84, 0x1f, R81 ;  /* 0x0000001f54517824 */ /* 0x000fc600078e0251 */
[----:B0-----:R-:W-:Y:S01]  /*3380*/  @!P3 IADD3 R51, P1, R42, R79, RZ ;  /* 0x0000004f2a33b210 */ /* 0x001fe20007f3e0ff */
[----:B------:R-:W-:-:S03]  /*3390*/  IMAD.SHL.U32 R81, R81, 0x4, RZ ;  /* 0x0000000451517824 */ /* 0x000fc600078e00ff */
[----:B-1----:R-:W-:Y:S02]  /*33a0*/  @!P3 LEA.HI.X.SX32 R52, R79, R54, 0x1, P1 ;  /* 0x000000364f34b211 */ /* 0x002fe400008f0eff */
[C---:B------:R-:W-:Y:S02]  /*33b0*/  @!P3 LEA R50, P5, R51.reuse, c[0x0][0x198], 0x2 ;  /* 0x000066003332ba11 */ /* 0x040fe400078a10ff */
[----:B------:R-:W-:Y:S02]  /*33c0*/  ISETP.NE.U32.AND P1, PT, RZ, c[0x0][0x200], PT ;  /* 0x00008000ff007a0c */ /* 0x000fe40003f25070 */
[----:B------:R-:W-:Y:S02]  /*33d0*/  @!P3 LEA.HI.X R51, R51, c[0x0][0x19c], R52, 0x2, P5 ;  /* 0x000067003333ba11 */ /* 0x000fe400028f1434 */
[----:B------:R-:W-:Y:S02]  /*33e0*/  @!P4 IADD3 R49, P5, R42, R73, RZ ;  /* 0x000000492a31c210 */ /* 0x000fe40007fbe0ff */
[----:B------:R-:W-:-:S02]  /*33f0*/  ISETP.NE.AND.EX P1, PT, RZ, c[0x0][0x204], PT, P1 ;  /* 0x00008100ff007a0c */ /* 0x000fc40003f25310 */
[----:B------:R-:W-:Y:S02]  /*3400*/  ISETP.GE.OR P0, PT, R81, R45, P0 ;  /* 0x0000002d5100720c */ /* 0x000fe40000706670 */
[----:B------:R-:W-:Y:S02]  /*3410*/  @!P4 LEA.HI.X.SX32 R52, R73, R54, 0x1, P5 ;  /* 0x000000364934c211 */ /* 0x000fe400028f0eff */
[----:B------:R-:W-:Y:S02]  /*3420*/  @!P4 LEA R48, P5, R49, c[0x0][0x198], 0x2 ;  /* 0x000066003130ca11 */ /* 0x000fe400078a10ff */
[----:B------:R-:W-:Y:S02]  /*3430*/  FSEL R83, R83, RZ, P2 ;  /* 0x000000ff53537208 */ /* 0x000fe40001000000 */
[----:B------:R-:W-:Y:S01]  /*3440*/  FSEL R86, R86, RZ, P2 ;  /* 0x000000ff56567208 */ /* 0x000fe20001000000 */
[----:B------:R-:W-:Y:S01]  /*3450*/  IMAD.U32 R93, RZ, RZ, UR45 ;  /* 0x0000002dff5d7e24 */ /* 0x000fe2000f8e00ff */
[----:B------:R-:W-:Y:S01]  /*3460*/  @!P4 LEA.HI.X R49, R49, c[0x0][0x19c], R52, 0x2, P5 ;  /* 0x000067003131ca11 */ /* 0x000fe200028f1434 */
[----:B------:R-:W-:Y:S01]  /*3470*/  IMAD.U32 R73, RZ, RZ, UR47 ;  /* 0x0000002fff497e24 */ /* 0x000fe2000f8e00ff */
[----:B------:R-:W4:Y:S01]  /*3480*/  @!P3 LDG.E R83, [R50.64] ;  /* 0x000000243253b981 */ /* 0x000f22000c1e1900 */
[----:B------:R-:W-:-:S03]  /*3490*/  @P1 SHF.R.S32.HI R52, RZ, 0x1f, R44 ;  /* 0x0000001fff341819 */ /* 0x000fc6000001142c */
[----:B------:R2:W4:Y:S01]  /*34a0*/  @!P4 LDG.E R86, [R48.64] ;  /* 0x000000243056c981 */ /* 0x000522000c1e1900 */
[----:B------:R-:W-:Y:S02]  /*34b0*/  @P1 IADD3 R92, P3, P4, R44, c[0x0][0x200], R93 ;  /* 0x000080002c5c1a10 */ /* 0x000fe40007c7e05d */
[----:B------:R-:W-:Y:S02]  /*34c0*/  @!P0 IADD3 R53, P5, R42, R81, RZ ;  /* 0x000000512a358210 */ /* 0x000fe40007fbe0ff */
[----:B------:R-:W-:Y:S02]  /*34d0*/  @P1 IADD3.X R93, R52, c[0x0][0x204], R73, P3, P4 ;  /* 0x00008100345d1a10 */ /* 0x000fe40001fe8449 */
[----:B------:R-:W-:Y:S02]  /*34e0*/  @!P0 LEA.HI.X.SX32 R84, R81, R54, 0x1, P5 ;  /* 0x0000003651548211 */ /* 0x000fe400028f0eff */
[----:B------:R-:W-:Y:S01]  /*34f0*/  @!P0 LEA R52, P3, R53, c[0x0][0x198], 0x2 ;  /* 0x0000660035348a11 */ /* 0x000fe200078610ff */
[----:B------:R-:W4:Y:S01]  /*3500*/  @P1 LDG.E.U8 R92, [R92.64] ;  /* 0x000000245c5c1981 */ /* 0x000f22000c1e1100 */
[----:B------:R-:W-:-:S02]  /*3510*/  FSEL R85, R85, RZ, P2 ;  /* 0x000000ff55557208 */ /* 0x000fc40001000000 */
[----:B------:R-:W-:-:S05]  /*3520*/  @!P0 LEA.HI.X R53, R53, c[0x0][0x19c], R84, 0x2, P3 ;  /* 0x0000670035358a11 */ /* 0x000fca00018f1454 */
[----:B------:R-:W4:Y:S01]  /*3530*/  @!P0 LDG.E R85, [R52.64] ;  /* 0x0000002434558981 */ /* 0x000f22000c1e1900 */
[----:B--2---:R-:W-:-:S04]  /*3540*/  FMUL.FTZ R48, R7, R56 ;  /* 0x0000003807307220 */ /* 0x004fc80000410000 */
[----:B---3--:R-:W-:-:S04]  /*3550*/  FFMA.FTZ R48, R6, R87, R48 ;  /* 0x0000005706307223 */ /* 0x008fc80000010030 */
[----:B------:R-:W-:-:S04]  /*3560*/  FFMA.FTZ R48, R8, R57, R48 ;  /* 0x0000003908307223 */ /* 0x000fc80000010030 */
[----:B------:R-:W-:-:S04]  /*3570*/  FFMA.FTZ R48, R9, R64, R48 ;  /* 0x0000004009307223 */ /* 0x000fc80000010030 */
[----:B-----5:R-:W-:-:S04]  /*3580*/  FFMA.FTZ R48, R10, R55, R48 ;  /* 0x000000370a307223 */ /* 0x020fc80000010030 */
[----:B------:R-:W-:-:S04]  /*3590*/  FFMA.FTZ R48, R11, R60, R48 ;  /* 0x0000003c0b307223 */ /* 0x000fc80000010030 */
[----:B------:R-:W-:-:S04]  /*35a0*/  FFMA.FTZ R48, R12, R65, R48 ;  /* 0x000000410c307223 */ /* 0x000fc80000010030 */
[----:B------:R-:W-:-:S04]  /*35b0*/  FFMA.FTZ R48, R13, R58, R48 ;  /* 0x0000003a0d307223 */ /* 0x000fc80000010030 */
[----:B------:R-:W-:-:S04]  /*35c0*/  FFMA.FTZ R48, R14, R59, R48 ;  /* 0x0000003b0e307223 */ /* 0x000fc80000010030 */
[----:B------:R-:W-:-:S04]  /*35d0*/  FFMA.FTZ R48, R15, R70, R48 ;  /* 0x000000460f307223 */ /* 0x000fc80000010030 */
        /* <DEDUP_REMOVED lines=22> */
[----:B------:R-:W-:Y:S01]  /*3740*/  FFMA.FTZ R53, R40, R85, R48 ;  /* 0x0000005528357223 */ /* 0x000fe20000010030 */
[----:B------:R-:W-:Y:S07]  /*3750*/  BRA.DIV ~URZ, `(.L_x_3198) ;  /* 0x000030e27f007947 */ /* 0x000fee000b800000 */
[----:B------:R0:W1:Y:S02]  /*3760*/  SHFL.BFLY PT, R51, R53, 0x2, 0x1f ;  /* 0x0c401f0035337f89 */ /* 0x00006400000e0000 */
.L_x_3246:
[----:B01----:R-:W-:Y:S01]  /*3770*/  FADD.FTZ R53, R53, R51 ;  /* 0x0000003335357221 */ /* 0x003fe20000010000 */
[----:B------:R-:W-:Y:S05]  /*3780*/  BRA.DIV ~URZ, `(.L_x_3199) ;  /* 0x000031127f007947 */ /* 0x000fea000b800000 */
[----:B------:R0:W1:Y:S02]  /*3790*/  SHFL.BFLY PT, R51, R53, 0x1, 0x1f ;  /* 0x0c201f0035337f89 */ /* 0x00006400000e0000 */
.L_x_3247:
        /* <DEDUP_REMOVED lines=15> */
[----:B0-----:R-:W-:-:S04]  /*3890*/  @P1 SEL R53, RZ, UR39, P3 ;  /* 0x00000027ff351c07 */ /* 0x001fc80009800000 */
[----:B------:R-:W-:-:S06]  /*38a0*/  @P1 IADD3 R53, R53, -UR40, R44 ;  /* 0x8000002835351c10 */ /* 0x000fcc000fffe02c */
[----:B------:R-:W2:Y:S01]  /*38b0*/  @P1 I2F R53, R53 ;  /* 0x0000003500351306 */ /* 0x000ea20000201400 */
[----:B------:R-:W-:Y:S01]  /*38c0*/  FMUL.FTZ R50, R51, c[0x0][0x1f0] ;  /* 0x00007c0033327a20 */ /* 0x000fe20000410000 */
[----:B------:R-:W-:-:S03]  /*38d0*/  IADD3 R51, R44, -UR43, RZ ;  /* 0x8000002b2c337c10 */ /* 0x000fc6000fffe0ff */
[----:B---3--:R-:W-:-:S04]  /*38e0*/  @P2 FADD.FTZ R50, R50, R49 ;  /* 0x0000003132322221 */ /* 0x008fc80000010000 */
[----:B--2---:R-:W-:-:S05]  /*38f0*/  @P1 FFMA.FTZ R50, R53, R52, R50 ;  /* 0x0000003435321223 */ /* 0x004fca0000010032 */
[----:B------:R0:W-:Y:S01]  /*3900*/  STS [R51.X4+0x210], R50 ;  /* 0x0002103233007388 */ /* 0x0001e20000004800 */
[----:B------:R-:W-:-:S03]  /*3910*/  @!P0 FMNMX.FTZ R3, R3, R50, !PT ;  /* 0x0000003203038209 */ /* 0x000fc60007810000 */
.L_x_3201:
[----:B------:R-:W-:Y:S05]  /*3920*/  BSYNC B1 ;  /* 0x0000000000017941 */ /* 0x000fea0003800000 */
.L_x_3200:
[----:B------:R-:W-:-:S04]  /*3930*/  IADD3 R44, R44, 0x10, RZ ;  /* 0x000000102c2c7810 */ /* 0x000fc80007ffe0ff */
[----:B------:R-:W-:-:S13]  /*3940*/  ISETP.GE.AND P0, PT, R44, R5, PT ;  /* 0x000000052c00720c */ /* 0x000fda0003f06270 */
[----:B0-----:R-:W-:Y:S01]  /*3950*/  @P0 CALL.REL.NOINC `(.L_x_3197) ;  /* 0x0000001000000944 */ /* 0x001fe20003c00000 */
[----:B------:R-:W-:Y:S05]  /*3960*/  BRA `(.L_x_3202) ;  /* 0xffffe7e000007947 */ /* 0x000fea000383ffff */
.L_x_3197:
[----:B------:R-:W-:Y:S05]  /*3970*/  BSYNC B0 ;  /* 0x0000000000007941 */ /* 0x000fea0003800000 */
.L_x_3196:
[----:B------:R-:W3:Y:S02]  /*3980*/  S2R R6, SR_TID.X ;  /* 0x0000000000067919 */ /* 0x000ee40000002100 */
[----:B---3--:R-:W-:Y:S01]  /*3990*/  SHF.R.S32.HI R5, RZ, 0x1f, R6 ;  /* 0x0000001fff057819 */ /* 0x008fe20000011406 */
[----:B------:R-:W-:Y:S05]  /*39a0*/  BRA.DIV ~URZ, `(.L_x_3203) ;  /* 0x00002f527f007947 */ /* 0x000fea000b800000 */
[----:B------:R3:W4:Y:S02]  /*39b0*/  SHFL.BFLY PT, R51, R3, 0x10, 0x1f ;  /* 0x0e001f0003337f89 */ /* 0x00072400000e0000 */
.L_x_3248:
[----:B----4-:R-:W-:Y:S01]  /*39c0*/  FMNMX.FTZ R53, R51, R3, !PT ;  /* 0x0000000333357209 */ /* 0x010fe20007810000 */
[----:B------:R-:W-:Y:S05]  /*39d0*/  BRA.DIV ~URZ, `(.L_x_3204) ;  /* 0x00002f927f007947 */ /* 0x000fea000b800000 */
[----:B------:R-:W4:Y:S02]  /*39e0*/  SHFL.BFLY PT, R0, R53, 0x8, 0x1f ;  /* 0x0d001f0035007f89 */ /* 0x000f2400000e0000 */
[----:B----4-:R-:W-:-:S05]  /*39f0*/  FMNMX.FTZ R0, R53, R0, !PT ;  /* 0x0000000035007209 */ /* 0x010fca0007810000 */
[----:B------:R4:W0:Y:S02]  /*3a00*/  SHFL.BFLY PT, R51, R0, 0x4, 0x1f ;  /* 0x0c801f0000337f89 */ /* 0x00082400000e0000 */
.L_x_3249:
[----:B0--3--:R-:W-:Y:S01]  /*3a10*/  LEA.HI R3, R5, R6, RZ, 0x5 ;  /* 0x0000000605037211 */ /* 0x009fe200078f28ff */
[----:B------:R-:W-:Y:S01]  /*3a20*/  WARPSYNC 0xffffffff ;  /* 0xffffffff00007948 */ /* 0x000fe20003800000 */
[----:B------:R-:W-:Y:S02]  /*3a30*/  FMNMX.FTZ R51, R51, R0, !PT ;  /* 0x0000000033337209 */ /* 0x000fe40007810000 */
[----:B------:R-:W-:-:S05]  /*3a40*/  LOP3.LUT R5, R3, 0xffffffe0, RZ, 0xc0, !PT ;  /* 0xffffffe003057812 */ /* 0x000fca00078ec0ff */
[----:B------:R-:W-:-:S05]  /*3a50*/  IMAD.IADD R5, R6, 0x1, -R5 ;  /* 0x0000000106057824 */ /* 0x000fca00078e0a05 */
[----:B------:R-:W-:-:S13]  /*3a60*/  ISETP.NE.AND P0, PT, R5, RZ, PT ;  /* 0x000000ff0500720c */ /* 0x000fda0003f05270 */
[----:B----4-:R-:W-:-:S05]  /*3a70*/  @!P0 SHF.R.S32.HI R0, RZ, 0x5, R3 ;  /* 0x00000005ff008819 */ /* 0x010fca0000011403 */
[----:B------:R0:W-:Y:S02]  /*3a80*/  @!P0 STS [R0.X4], R51 ;  /* 0x0000003300008388 */ /* 0x0001e40000004800 */
[----:B------:R-:W-:Y:S01]  /*3a90*/  BAR.SYNC.DEFER_BLOCKING 0x0 ;  /* 0x0000000000007b1d */ /* 0x000fe20000010000 */
[----:B------:R-:W-:Y:S01]  /*3aa0*/  ISETP.GT.AND P0, PT, R5, 0x1, PT ;  /* 0x000000010500780c */ /* 0x000fe20003f04270 */
[----:B0-----:R-:W-:Y:S01]  /*3ab0*/  IMAD.MOV.U32 R0, RZ, RZ, -0x800001 ;  /* 0xff7fffffff007424 */ /* 0x001fe200078e00ff */
[----:B------:R-:W-:-:S03]  /*3ac0*/  HFMA2.MMA R9, -RZ, RZ, 0, 0 ;  /* 0x00000000ff097435 */ /* 0x000fc600000001ff */
[----:B------:R-:W0:Y:S01]  /*3ad0*/  S2R R8, SR_TID.X ;  /* 0x0000000000087919 */ /* 0x000e220000002100 */
[----:B------:R-:W-:Y:S07]  /*3ae0*/  BSSY B0, `(.L_x_3205) ;  /* 0x0000023000007945 */ /* 0x000fee0003800000 */
[----:B------:R-:W3:Y:S01]  /*3af0*/  @!P0 LDS R0, [R5.X4] ;  /* 0x0000000005008984 */ /* 0x000ee20000004800 */
[----:B0-----:R-:W-:-:S04]  /*3b00*/  IADD3 R8, R8, UR43, RZ ;  /* 0x0000002b08087c10 */ /* 0x001fc8000fffe0ff */
[----:B------:R-:W-:Y:S01]  /*3b10*/  ISETP.GT.AND P1, PT, R8, UR40, PT ;  /* 0x0000002808007c0c */ /* 0x000fe2000bf24270 */
[----:B---3--:R-:W0:Y:S02]  /*3b20*/  SHFL.BFLY PT, R7, R0, 0x1, 0x1f ;  /* 0x0c201f0000077f89 */ /* 0x008e2400000e0000 */
[----:B0-----:R-:W-:-:S05]  /*3b30*/  FMNMX.FTZ R7, R7, R0, !PT ;  /* 0x0000000007077209 */ /* 0x001fca0007810000 */
[----:B------:R0:W3:Y:S05]  /*3b40*/  SHFL.IDX PT, R11, R7, RZ, 0x1f ;  /* 0x00001fff070b7589 */ /* 0x0000ea00000e0000 */
[----:B------:R-:W-:Y:S05]  /*3b50*/  @P1 BRA `(.L_x_3206) ;  /* 0x000001b000001947 */ /* 0x000fea0003800000 */
[----:B------:R-:W-:Y:S01]  /*3b60*/  ISETP.NE.U32.AND P0, PT, RZ, c[0x0][0x200], PT ;  /* 0x00008000ff007a0c */ /* 0x000fe20003f05070 */
[----:B------:R-:W-:Y:S02]  /*3b70*/  IMAD.MOV.U32 R9, RZ, RZ, RZ ;  /* 0x000000ffff097224 */ /* 0x000fe400078e00ff */
[----:B------:R-:W-:Y:S01]  /*3b80*/  IMAD.MOV.U32 R0, RZ, RZ, R8 ;  /* 0x000000ffff007224 */ /* 0x000fe200078e0008 */
[----:B------:R-:W-:-:S08]  /*3b90*/  ISETP.NE.AND.EX P0, PT, RZ, c[0x0][0x204], PT, P0 ;  /* 0x00008100ff007a0c */ /* 0x000fd00003f05300 */
.L_x_3210:
[----:B---3--:R-:W-:Y:S01]  /*3ba0*/  IADD3 R6, R0, -UR43, RZ ;  /* 0x8000002b00067c10 */ /* 0x008fe2000fffe0ff */
        /* <DEDUP_REMOVED lines=8> */
[----:B------:R-:W4:Y:S02]  /*3c30*/  LDG.E.U8 R6, [R6.64] ;  /* 0x0000002406067981 */ /* 0x000f24000c1e1100 */
[----:B----4-:R-:W-:-:S13]  /*3c40*/  ISETP.NE.AND P2, PT, R6, RZ, PT ;  /* 0x000000ff0600720c */ /* 0x010fda0003f45270 */
[----:B------:R-:W-:Y:S01]  /*3c50*/  @P2 IMAD.MOV.U32 R10, RZ, RZ, RZ ;  /* 0x000000ffff0a2224 */ /* 0x000fe200078e00ff */
[----:B------:R-:W-:Y:S05]  /*3c60*/  @P2 BRA `(.L_x_3209) ;  /* 0x0000004000002947 */ /* 0x000fea0003800000 */
.L_x_3208:
[----:B------:R-:W4:Y:S02]  /*3c70*/  LDS R6, [R13] ;  /* 0x000000000d067984 */ /* 0x000f240000000800 */
[----:B---34-:R-:W-:-:S04]  /*3c80*/  FADD.FTZ R6, -R11, R6 ;  /* 0x000000060b067221 */ /* 0x018fc80000010100 */
[----:B------:R-:W-:-:S04]  /*3c90*/  FMUL.FTZ R6, R6, 1.4426950216293334961 ;  /* 0x3fb8aa3b06067820 */ /* 0x000fc80000410000 */
[----:B------:R3:W4:Y:S03]  /*3ca0*/  MUFU.EX2 R10, R6 ;  /* 0x00000006000a7308 */ /* 0x0007260000000800 */
.L_x_3209:
[----:B------:R-:W-:Y:S05]  /*3cb0*/  BSYNC B1 ;  /* 0x0000000000017941 */ /* 0x000fea0003800000 */
.L_x_3207:
[----:B----4-:R4:W-:Y:S01]  /*3cc0*/  STS [R13], R10 ;  /* 0x0000000a0d007388 */ /* 0x0109e20000000800 */
[----:B------:R-:W-:Y:S01]  /*3cd0*/  IADD3 R0, R0, 0x40, RZ ;  /* 0x0000004000007810 */ /* 0x000fe20007ffe0ff */
[----:B------:R-:W-:-:S03]  /*3ce0*/  FADD.FTZ R9, R10, R9 ;  /* 0x000000090a097221 */ /* 0x000fc60000010000 */
[----:B------:R-:W-:-:S13]  /*3cf0*/  ISETP.GT.AND P2, PT, R0, UR40, PT ;  /* 0x0000002800007c0c */ /* 0x000fda000bf44270 */
[----:B----4-:R-:W-:Y:S05]  /*3d00*/  @!P2 BRA `(.L_x_3210) ;  /* 0xfffffe900000a947 */ /* 0x010fea000383ffff */
.L_x_3206:
[----:B------:R-:W-:Y:S05]  /*3d10*/  BSYNC B0 ;  /* 0x0000000000007941 */ /* 0x000fea0003800000 */
.L_x_3205:
[----:B------:R-:W4:Y:S01]  /*3d20*/  SHFL.BFLY PT, R0, R9, 0x10, 0x1f ;  /* 0x0e001f0009007f89 */ /* 0x000f2200000e0000 */
[----:B------:R-:W-:Y:S02]  /*3d30*/  ULDC.U8 UR4, c[0x0][0x26c] ;  /* 0x00009b0000047ab9 */ /* 0x000fe40000000000 */
[----:B------:R-:W-:Y:S01]  /*3d40*/  UMOV UR5, URZ ;  /* 0x0000003f00057c82 */ /* 0x000fe20008000000 */
[----:B------:R-:W5:Y:S01]  /*3d50*/  S2R R13, SR_TID.X ;  /* 0x00000000000d7919 */ /* 0x000f620000002100 */
[----:B----4-:R-:W-:Y:S01]  /*3d60*/  FADD.FTZ R0, R0, R9 ;  /* 0x0000000900007221 */ /* 0x010fe20000010000 */
[----:B-----5:R-:W-:-:S04]  /*3d70*/  LOP3.LUT P0, R12, R13, 0x1f, RZ, 0xc0, !PT ;  /* 0x0000001f0d0c7812 */ /* 0x020fc8000780c0ff */
[----:B0-----:R-:W0:Y:S01]  /*3d80*/  SHFL.BFLY PT, R7, R0, 0x8, 0x1f ;  /* 0x0d001f0000077f89 */ /* 0x001e2200000e0000 */
[----:B------:R-:W-:-:S08]  /*3d90*/  ISETP.GT.U32.AND P2, PT, R12, 0x1, PT ;  /* 0x000000010c00780c */ /* 0x000fd00003f44070 */
[----:B------:R-:W-:-:S04]  /*3da0*/  @!P0 SHF.R.U32.HI R9, RZ, 0x3, R13 ;  /* 0x00000003ff098819 */ /* 0x000fc8000001160d */
[----:B------:R-:W-:Y:S01]  /*3db0*/  @!P0 LOP3.LUT R9, R9, 0x1ffffffc, RZ, 0xc0, !PT ;  /* 0x1ffffffc09098812 */ /* 0x000fe200078ec0ff */
[----:B0-----:R-:W-:-:S05]  /*3dc0*/  FADD.FTZ R7, R0, R7 ;  /* 0x0000000700077221 */ /* 0x001fca0000010000 */
[----:B---3--:R-:W0:Y:S02]  /*3dd0*/  SHFL.BFLY PT, R6, R7, 0x4, 0x1f ;  /* 0x0c801f0007067f89 */ /* 0x008e2400000e0000 */
        /* <DEDUP_REMOVED lines=12> */
[----:B------:R0:W3:Y:S01]  /*3ea0*/  SHFL.IDX PT, R0, R7, RZ, 0x1f ;  /* 0x00001fff07007589 */ /* 0x0000e200000e0000 */
[----:B------:R-:W-:Y:S05]  /*3eb0*/  @!P0 BRA `(.L_x_3211) ;  /* 0x000000a000008947 */ /* 0x000fea0003800000 */
[----:B------:R-:W4:Y:S01]  /*3ec0*/  S2UR UR5, SR_CTAID.X ;  /* 0x00000000000579c3 */ /* 0x000f220000002500 */
[----:B------:R-:W-:Y:S02]  /*3ed0*/  ULDC UR7, c[0x0][0x1d8] ;  /* 0x0000760000077ab9 */ /* 0x000fe40000000800 */
[----:B------:R-:W-:-:S05]  /*3ee0*/  ULDC UR4, c[0x0][0x268] ;  /* 0x00009a0000047ab9 */ /* 0x000fca0000000800 */
[----:B------:R-:W4:Y:S02]  /*3ef0*/  S2UR UR6, SR_CTAID.Y ;  /* 0x00000000000679c3 */ /* 0x000f240000002600 */
[----:B----4-:R-:W-:-:S03]  /*3f00*/  UIMAD UR5, UR6, UR7, UR5 ;  /* 0x00000007060572a4 */ /* 0x010fc6000f8e0205 */
[----:B------:R-:W-:Y:S02]  /*3f10*/  ULDC UR6, c[0x0][0x1ec] ;  /* 0x00007b0000067ab9 */ /* 0x000fe40000000800 */
[----:B------:R-:W-:-:S03]  /*3f20*/  UIMAD UR4, UR5, UR4, UR6 ;  /* 0x00000004050472a4 */ /* 0x000fc6000f8e0206 */
[----:B------:R-:W-:Y:S02]  /*3f30*/  ULDC UR5, c[0x0][0x1d4] ;  /* 0x0000750000057ab9 */ /* 0x000fe40000000800 */
[----:B------:R-:W-:-:S04]  /*3f40*/  UIMAD UR4, UR4, UR5, URZ ;  /* 0x00000005040472a4 */ /* 0x000fc8000f8e023f */
[----:B------:R-:W-:-:S06]  /*3f50*/  USHF.R.S32.HI UR5, URZ, 0x1f, UR4 ;  /* 0x0000001f3f057899 */ /* 0x000fcc0008011404 */
.L_x_3211:
[----:B------:R-:W-:Y:S01]  /*3f60*/  BSSY B0, `(.L_x_3212) ;  /* 0x0000011000007945 */ /* 0x000fe20003800000 */
[----:B------:R-:W-:Y:S05]  /*3f70*/  @P1 BRA `(.L_x_3213) ;  /* 0x000000f000001947 */ /* 0x000fea0003800000 */
[----:B---3--:R-:W-:-:S04]  /*3f80*/  FADD.FTZ R0, R0, 9.9999999747524270788e-07 ;  /* 0x358637bd00007421 */ /* 0x008fc80000010000 */
[----:B------:R3:W4:Y:S03]  /*3f90*/  MUFU.RCP R12, R0 ;  /* 0x00000000000c7308 */ /* 0x0007260000001000 */
.L_x_3214:
[C---:B---3--:R-:W-:Y:S02]  /*3fa0*/  IADD3 R0, R8.reuse, -UR43, RZ ;  /* 0x8000002b08007c10 */ /* 0x048fe4000fffe0ff */
[----:B------:R-:W-:Y:S02]  /*3fb0*/  @P0 IADD3 R9, P1, R8, UR4, RZ ;  /* 0x0000000408090c10 */ /* 0x000fe4000ff3e0ff */
[----:B0-----:R-:W-:Y:S01]  /*3fc0*/  LEA R11, R0, 0x210, 0x2 ;  /* 0x00000210000b7811 */ /* 0x001fe200078e10ff */
[----:B0-----:R-:W0:Y:S01]  /*3fd0*/  LDS R7, [R0.X4+0x210] ;  /* 0x0002100000077984 */ /* 0x001e220000004800 */
[C---:B------:R-:W-:Y:S02]  /*3fe0*/  @P0 LEA.HI.X.SX32 R10, R8.reuse, UR5, 0x1, P1 ;  /* 0x00000005080a0c11 */ /* 0x040fe400088f0eff */
[----:B------:R-:W-:Y:S02]  /*3ff0*/  @P0 LEA R6, P1, R9, c[0x0][0x260], 0x2 ;  /* 0x0000980009060a11 */ /* 0x000fe400078210ff */
[----:B------:R-:W-:Y:S01]  /*4000*/  IADD3 R8, R8, 0x40, RZ ;  /* 0x0000004008087810 */ /* 0x000fe20007ffe0ff */
[----:B0---4-:R-:W-:Y:S01]  /*4010*/  FMUL.FTZ R13, R7, R12 ;  /* 0x0000000c070d7220 */ /* 0x011fe20000410000 */
[----:B------:R-:W-:-:S02]  /*4020*/  @P0 LEA.HI.X R7, R9, c[0x0][0x264], R10, 0x2, P1 ;  /* 0x0000990009070a11 */ /* 0x000fc400008f140a */
[----:B------:R-:W-:Y:S02]  /*4030*/  ISETP.GT.AND P1, PT, R8, UR40, PT ;  /* 0x0000002808007c0c */ /* 0x000fe4000bf24270 */
[----:B------:R0:W-:Y:S04]  /*4040*/  STS [R11], R13 ;  /* 0x0000000d0b007388 */ /* 0x0001e80000000800 */
[----:B------:R0:W-:Y:S07]  /*4050*/  @P0 STG.E [R6.64], R13 ;  /* 0x0000000d06000986 */ /* 0x0001ee000c101924 */
[----:B------:R-:W-:Y:S05]  /*4060*/  @!P1 BRA `(.L_x_3214) ;  /* 0xffffff3000009947 */ /* 0x000fea000383ffff */
.L_x_3213:
[----:B------:R-:W-:Y:S05]  /*4070*/  BSYNC B0 ;  /* 0x0000000000007941 */ /* 0x000fea0003800000 */
.L_x_3212:
[----:B------:R-:W-:Y:S01]  /*4080*/  ULEA.HI UR4, UR40, UR40, URZ, 0x1 ;  /* 0x0000002828047291 */ /* 0x000fe2000f8f083f */
[----:B---3--:R-:W-:Y:S01]  /*4090*/  SHF.R.S32.HI R0, RZ, 0x5, R3 ;  /* 0x00000005ff007819 */ /* 0x008fe20000011403 */
[C---:B------:R-:W-:Y:S01]  /*40a0*/  IMAD.SHL.U32 R3, R5.reuse, 0x4, RZ ;  /* 0x0000000405037824 */ /* 0x040fe200078e00ff */
[----:B------:R-:W-:Y:S01]  /*40b0*/  ISETP.GT.AND P2, PT, R5, 0x17, PT ;  /* 0x000000170500780c */ /* 0x000fe20003f44270 */
[----:B------:R-:W-:Y:S01]  /*40c0*/  ULOP3.LUT UR4, UR4, 0xfffffffe, URZ, 0xc0, !UPT ;  /* 0xfffffffe04047892 */ /* 0x000fe2000f8ec03f */
[----:B------:R-:W-:Y:S01]  /*40d0*/  ISETP.EQ.U32.AND P0, PT, RZ, c[0x0][0x190], PT ;  /* 0x00006400ff007a0c */ /* 0x000fe20003f02070 */
[----:B0-----:R-:W-:Y:S01]  /*40e0*/  CS2R R10, SRZ ;  /* 0x00000000000a7805 */ /* 0x001fe2000001ff00 */
[----:B------:R-:W-:Y:S01]  /*40f0*/  CS2R R8, SRZ ;  /* 0x0000000000087805 */ /* 0x000fe2000001ff00 */
[----:B------:R-:W-:-:S06]  /*4100*/  UIADD3 UR4, -UR4, UR40, URZ ;  /* 0x0000002804047290 */ /* 0x000fcc000fffe13f */
[----:B------:R-:W-:-:S04]  /*4110*/  ISETP.NE.OR P1, PT, R0, UR4, P2 ;  /* 0x0000000400007c0c */ /* 0x000fc80009725670 */
[----:B------:R-:W-:-:S13]  /*4120*/  ISETP.EQ.OR.EX P0, PT, RZ, c[0x0][0x194], P1, P0 ;  /* 0x00006500ff007a0c */ /* 0x000fda0000f02700 */
[----:B------:R-:W0:Y:S01]  /*4130*/  @!P0 S2R R6, SR_CTAID.X ;  /* 0x0000000000068919 */ /* 0x000e220000002500 */
[----:B------:R-:W-:Y:S01]  /*4140*/  @!P0 IMAD.MOV.U32 R7, RZ, RZ, 0x4 ;  /* 0x00000004ff078424 */ /* 0x000fe200078e00ff */
[----:B------:R-:W-:Y:S01]  /*4150*/  BSSY B1, `(.L_x_3215) ;  /* 0x00001dd000017945 */ /* 0x000fe20003800000 */
[----:B------:R-:W-:Y:S01]  /*4160*/  CS2R R14, SRZ ;  /* 0x00000000000e7805 */ /* 0x000fe2000001ff00 */
[----:B------:R-:W-:Y:S01]  /*4170*/  CS2R R12, SRZ ;  /* 0x00000000000c7805 */ /* 0x000fe2000001ff00 */
[----:B0-----:R-:W-:-:S04]  /*4180*/  @!P0 IMAD R6, R6, 0x60, R3 ;  /* 0x0000006006068824 */ /* 0x001fc800078e0203 */
[----:B------:R-:W-:-:S05]  /*4190*/  @!P0 IMAD.WIDE R6, R6, R7, c[0x0][0x190] ;  /* 0x0000640006068625 */ /* 0x000fca00078e0207 */
[----:B------:R0:W5:Y:S04]  /*41a0*/  @!P0 LDG.E.128 R8, [R6.64] ;  /* 0x0000002406088981 */ /* 0x000168000c1e1d00 */
[----:B------:R-:W-:Y:S06]  /*41b0*/  BAR.SYNC.DEFER_BLOCKING 0x0 ;  /* 0x0000000000007b1d */ /* 0x000fec0000010000 */
[----:B------:R-:W-:Y:S05]  /*41c0*/  @P2 BRA `(.L_x_3216) ;  /* 0x00001d5000002947 */ /* 0x000fea0003800000 */
[----:B0-----:R-:W-:Y:S01]  /*41d0*/  IMAD.U32 R86, RZ, RZ, UR40 ;  /* 0x00000028ff567e24 */ /* 0x001fe2000f8e00ff */
[----:B------:R-:W-:Y:S01]  /*41e0*/  IADD3 R16, R0, UR43, RZ ;  /* 0x0000002b00107c10 */ /* 0x000fe2000fffe0ff */
[----:B------:R-:W-:Y:S01]  /*41f0*/  IMAD.U32 R6, RZ, RZ, UR44 ;  /* 0x0000002cff067e24 */ /* 0x000fe2000f8e00ff */
[----:B------:R-:W-:Y:S01]  /*4200*/  BSSY B0, `(.L_x_3217) ;  /* 0x00000fa000007945 */ /* 0x000fe20003800000 */
[----:B------:R-:W-:Y:S01]  /*4210*/  CS2R R14, SRZ ;  /* 0x00000000000e7805 */ /* 0x000fe2000001ff00 */
[----:B------:R-:W-:Y:S01]  /*4220*/  IMNMX R86, R86, c[0x0][0x1d4], PT ;  /* 0x0000750056567a17 */ /* 0x000fe20003800200 */
[----:B------:R-:W-:Y:S01]  /*4230*/  IMAD R17, R6, c[0x0][0x1d4], R3 ;  /* 0x0000750006117a24 */ /* 0x000fe200078e0203 */
[----:B------:R-:W-:-:S02]  /*4240*/  CS2R R12, SRZ ;  /* 0x00000000000c7805 */ /* 0x000fc4000001ff00 */
[----:B------:R-:W-:Y:S02]  /*4250*/  ISETP.GE.AND P0, PT, R16, R86, PT ;  /* 0x000000561000720c */ /* 0x000fe40003f06270 */
[----:B------:R-:W-:-:S11]  /*4260*/  SHF.R.S32.HI R5, RZ, 0x1f, R17 ;  /* 0x0000001fff057819 */ /* 0x000fd60000011411 */
[----:B------:R-:W-:Y:S05]  /*4270*/  @P0 BRA `(.L_x_3218) ;  /* 0x00000f2000000947 */ /* 0x000fea0003800000 */
[----:B------:R-:W-:Y:S01]  /*4280*/  IMAD.U32 R13, RZ, RZ, UR43 ;  /* 0x0000002bff0d7e24 */ /* 0x000fe2000f8e00ff */
[----:B------:R-:W-:Y:S01]  /*4290*/  LOP3.LUT R7, RZ, R86, RZ, 0x33, !PT ;  /* 0x00000056ff077212 */ /* 0x000fe200078e33ff */
[----:B------:R-:W-:Y:S01]  /*42a0*/  BSSY B2, `(.L_x_3219) ;  /* 0x0000021000027945 */ /* 0x000fe20003800000 */
[----:B------:R-:W-:Y:S01]  /*42b0*/  MOV R85, R16 ;  /* 0x0000001000557202 */ /* 0x000fe20000000f00 */
[----:B------:R-:W-:Y:S01]  /*42c0*/  CS2R R14, SRZ ;  /* 0x00000000000e7805 */ /* 0x000fe2000001ff00 */
[----:B------:R-:W-:Y:S02]  /*42d0*/  IADD3 R6, -R13, -0x2, -R0 ;  /* 0xfffffffe0d067810 */ /* 0x000fe40007ffe900 */
[----:B------:R-:W-:-:S03]  /*42e0*/  CS2R R12, SRZ ;  /* 0x00000000000c7805 */ /* 0x000fc6000001ff00 */
[----:B------:R-:W-:-:S05]  /*42f0*/  IMAD.IADD R7, R6, 0x1, -R7 ;  /* 0x0000000106077824 */ /* 0x000fca00078e0a07 */
[C---:B------:R-:W-:Y:S02]  /*4300*/  LEA.HI R6, R7.reuse, 0x1, RZ, 0x1f ;  /* 0x0000000107067811 */ /* 0x040fe400078ff8ff */
[----:B------:R-:W-:Y:S02]  /*4310*/  ISETP.GE.U32.AND P0, PT, R7, 0x6, PT ;  /* 0x000000060700780c */ /* 0x000fe40003f06070 */
[----:B------:R-:W-:-:S13]  /*4320*/  LOP3.LUT P3, R6, R6, 0x3, RZ, 0xc0, !PT ;  /* 0x0000000306067812 */ /* 0x000fda000786c0ff */
[----:B------:R-:W-:Y:S05]  /*4330*/  @!P3 BRA `(.L_x_3220) ;  /* 0x000001700000b947 */ /* 0x000fea0003800000 */
[----:B------:R-:W-:Y:S01]  /*4340*/  IMAD R12, R16, 0x60, RZ ;  /* 0x00000060100c7824 */ /* 0x000fe200078e02ff */
[----:B------:R-:W-:Y:S01]  /*4350*/  LEA R21, R0, 0x210, 0x2 ;  /* 0x0000021000157811 */ /* 0x000fe200078e10ff */
[----:B------:R-:W-:Y:S02]  /*4360*/  IMAD.MOV.U32 R20, RZ, RZ, R6 ;  /* 0x000000ffff147224 */ /* 0x000fe400078e0006 */
[----:B------:R-:W-:Y:S01]  /*4370*/  IMAD.MOV.U32 R85, RZ, RZ, R16 ;  /* 0x000000ffff557224 */ /* 0x000fe200078e0010 */
[----:B------:R-:W-:-:S04]  /*4380*/  IADD3 R7, P3, R17, R12, RZ ;  /* 0x0000000c11077210 */ /* 0x000fc80007f7e0ff */
[----:B------:R-:W-:Y:S02]  /*4390*/  LEA.HI.X.SX32 R12, R12, R5, 0x1, P3 ;  /* 0x000000050c0c7211 */ /* 0x000fe400018f0eff */
[----:B------:R-:W-:-:S04]  /*43a0*/  LEA R23, P3, R7, c[0x0][0x1a0], 0x2 ;  /* 0x0000680007177a11 */ /* 0x000fc800078610ff */
[----:B------:R-:W-:Y:S01]  /*43b0*/  LEA.HI.X R7, R7, c[0x0][0x1a4], R12, 0x2, P3 ;  /* 0x0000690007077a11 */ /* 0x000fe200018f140c */
[----:B------:R-:W-:Y:S02]  /*43c0*/  IMAD.MOV.U32 R12, RZ, RZ, RZ ;  /* 0x000000ffff0c7224 */ /* 0x000fe400078e00ff */
.L_x_3221:
[----:B------:R-:W-:Y:S01]  /*43d0*/  IMAD.MOV.U32 R6, RZ, RZ, R23 ;  /* 0x000000ffff067224 */ /* 0x000fe200078e0017 */
[----:B------:R0:W3:Y:S04]  /*43e0*/  LDS R22, [R21] ;  /* 0x0000000015167984 */ /* 0x0000e80000000800 */
        /* <DEDUP_REMOVED lines=12> */
.L_x_3220:
[----:B------:R-:W-:Y:S05]  /*44b0*/  BSYNC B2 ;  /* 0x0000000000027941 */ /* 0x000fea0003800000 */
.L_x_3219:
[----:B------:R-:W-:Y:S05]  /*44c0*/  @!P0 BRA `(.L_x_3218) ;  /* 0x00000cd000008947 */ /* 0x000fea0003800000 */
[----:B------:R-:W-:Y:S01]  /*44d0*/  IMAD.IADD R22, R86, 0x1, -R85 ;  /* 0x0000000156167824 */ /* 0x000fe200078e0a55 */
[C---:B------:R-:W-:Y:S01]  /*44e0*/  LEA R7, R85.reuse, 0x10, 0x2 ;  /* 0x0000001055077811 */ /* 0x040fe200078e10ff */
[----:B------:R-:W-:Y:S01]  /*44f0*/  IMAD R6, R85, 0x60, RZ ;  /* 0x0000006055067824 */ /* 0x000fe200078e02ff */
[----:B------:R-:W-:Y:S01]  /*4500*/  BSSY B2, `(.L_x_3222) ;  /* 0x0000073000027945 */ /* 0x000fe20003800000 */
[----:B------:R-:W-:Y:S01]  /*4510*/  IMAD.U32 R84, RZ, RZ, UR43 ;  /* 0x0000002bff547e24 */ /* 0x000fe2000f8e00ff */
[----:B------:R-:W-:-:S02]  /*4520*/  ISETP.GT.AND P3, PT, R22, 0x18, PT ;  /* 0x000000181600780c */ /* 0x000fc40003f64270 */
[----:B------:R-:W-:Y:S01]  /*4530*/  IADD3 R20, P0, R17, R6, RZ ;  /* 0x0000000611147210 */ /* 0x000fe20007f1e0ff */
[----:B------:R-:W-:-:S03]  /*4540*/  IMAD R84, R84, -0x4, R7 ;  /* 0xfffffffc54547824 */ /* 0x000fc600078e0207 */
[----:B------:R-:W-:Y:S02]  /*4550*/  LEA.HI.X.SX32 R21, R6, R5, 0x1, P0 ;  /* 0x0000000506157211 */ /* 0x000fe400000f0eff */
[----:B------:R-:W-:Y:S02]  /*4560*/  LEA R6, P0, R20, c[0x0][0x1a0], 0x2 ;  /* 0x0000680014067a11 */ /* 0x000fe400078010ff */
[----:B------:R-:W-:Y:S02]  /*4570*/  IADD3 R84, R84, 0x210, RZ ;  /* 0x0000021054547810 */ /* 0x000fe40007ffe0ff */
[----:B------:R-:W-:Y:S02]  /*4580*/  LEA.HI.X R7, R20, c[0x0][0x1a4], R21, 0x2, P0 ;  /* 0x0000690014077a11 */ /* 0x000fe400000f1415 */
[----:B------:R-:W-:Y:S01]  /*4590*/  PLOP3.LUT P0, PT, PT, PT, PT, 0x80, 0x0 ;  /* 0x000000000000781c */ /* 0x000fe20003f0f070 */
[----:B------:R-:W-:Y:S07]  /*45a0*/  @!P3 BRA `(.L_x_3223) ;  /* 0x000006800000b947 */ /* 0x000fee0003800000 */
[----:B------:R-:W-:Y:S02]  /*45b0*/  PLOP3.LUT P0, PT, PT, PT, PT, 0x8, 0x0 ;  /* 0x000000000000781c */ /* 0x000fe40003f0e170 */
[----:B------:R-:W-:-:S03]  /*45c0*/  IADD3 R88, R86, -0x18, RZ ;  /* 0xffffffe856587810 */ /* 0x000fc60007ffe0ff */
.L_x_3224:
[----:B------:R0:W3:Y:S04]  /*45d0*/  LDG.E.128 R20, [R6.64] ;  /* 0x0000002406147981 */ /* 0x0000e8000c1e1d00 */
[----:B-1----:R0:W4:Y:S04]  /*45e0*/  LDG.E.128 R24, [R6.64+0x300] ;  /* 0x0003002406187981 */ /* 0x002128000c1e1d00 */
        /* <DEDUP_REMOVED lines=14> */
[----:B------:R-:W-:-:S03]  /*46d0*/  IADD3 R85, R85, 0x20, RZ ;  /* 0x0000002055557810 */ /* 0x000fc60007ffe0ff */
[----:B------:R-:W3:Y:S04]  /*46e0*/  LDS R89, [R84+-0x10] ;  /* 0xfffff00054597984 */ /* 0x000ee80000000800 */
[----:B------:R-:W4:Y:S01]  /*46f0*/  LDS R87, [R84+-0x8] ;  /* 0xfffff80054577984 */ /* 0x000f220000000800 */
[----:B0-----:R-:W-:-:S05]  /*4700*/  IADD3 R6, P3, R6, 0x3000, RZ ;  /* 0x0000300006067810 */ /* 0x001fca0007f7e0ff */
[----:B------:R-:W-:Y:S01]  /*4710*/  IMAD.X R7, RZ, RZ, R7, P3 ;  /* 0x000000ffff077224 */ /* 0x000fe200018e0607 */
[----:B------:R-:W-:Y:S01]  /*4720*/  ISETP.GE.AND P3, PT, R85, R88, PT ;  /* 0x000000585500720c */ /* 0x000fe20003f66270 */
[-C--:B---3--:R-:W-:Y:S02]  /*4730*/  FFMA.FTZ R20, R20, R89.reuse, R12 ;  /* 0x0000005914147223 */ /* 0x088fe4000001000c */
[----:B------:R-:W2:Y:S01]  /*4740*/  LDS R12, [R84] ;  /* 0x00000000540c7984 */ /* 0x000ea20000000800 */
[-C--:B------:R-:W-:Y:S02]  /*4750*/  FFMA.FTZ R90, R21, R89.reuse, R13 ;  /* 0x00000059155a7223 */ /* 0x080fe4000001000d */
[-C--:B------:R-:W-:Y:S01]  /*4760*/  FFMA.FTZ R22, R22, R89.reuse, R14 ;  /* 0x0000005916167223 */ /* 0x080fe2000001000e */
[----:B------:R-:W0:Y:S01]  /*4770*/  LDS R13, [R84+0x8] ;  /* 0x00000800540d7984 */ /* 0x000e220000000800 */
[----:B------:R-:W-:Y:S02]  /*4780*/  FFMA.FTZ R92, R23, R89, R15 ;  /* 0x00000059175c7223 */ /* 0x000fe4000001000f */
[-C--:B----4-:R-:W-:Y:S01]  /*4790*/  FFMA.FTZ R21, R24, R87.reuse, R20 ;  /* 0x0000005718157223 */ /* 0x090fe20000010014 */
[----:B------:R-:W1:Y:S01]  /*47a0*/  LDS R14, [R84+0x10] ;  /* 0x00001000540e7984 */ /* 0x000e620000000800 */
[----:B------:R-:W-:-:S02]  /*47b0*/  FFMA.FTZ R23, R26, R87, R22 ;  /* 0x000000571a177223 */ /* 0x000fc40000010016 */
[-C--:B------:R-:W-:Y:S01]  /*47c0*/  FFMA.FTZ R25, R25, R87.reuse, R90 ;  /* 0x0000005719197223 */ /* 0x080fe2000001005a */
[----:B------:R-:W3:Y:S01]  /*47d0*/  LDS R15, [R84+0x18] ;  /* 0x00001800540f7984 */ /* 0x000ee20000000800 */
[----:B------:R-:W-:-:S03]  /*47e0*/  FFMA.FTZ R27, R27, R87, R92 ;  /* 0x000000571b1b7223 */ /* 0x000fc6000001005c */
[----:B------:R-:W4:Y:S04]  /*47f0*/  LDS R20, [R84+0x20] ;  /* 0x0000200054147984 */ /* 0x000f280000000800 */
[----:B------:R-:W-:Y:S04]  /*4800*/  LDS R22, [R84+0x30] ;  /* 0x0000300054167984 */ /* 0x000fe80000000800 */
[----:B------:R-:W-:Y:S01]  /*4810*/  LDS R24, [R84+0x48] ;  /* 0x0000480054187984 */ /* 0x000fe20000000800 */
[----:B--2---:R-:W-:-:S03]  /*4820*/  FFMA.FTZ R28, R28, R12, R21 ;  /* 0x0000000c1c1c7223 */ /* 0x004fc60000010015 */
[----:B------:R-:W2:Y:S01]  /*4830*/  LDS R21, [R84+0x28] ;  /* 0x0000280054157984 */ /* 0x000ea20000000800 */
[-C--:B------:R-:W-:Y:S02]  /*4840*/  FFMA.FTZ R30, R30, R12.reuse, R23 ;  /* 0x0000000c1e1e7223 */ /* 0x080fe40000010017 */
[-C--:B------:R-:W-:Y:S01]  /*4850*/  FFMA.FTZ R26, R29, R12.reuse, R25 ;  /* 0x0000000c1d1a7223 */ /* 0x080fe20000010019 */
[----:B------:R-:W2:Y:S01]  /*4860*/  LDS R23, [R84+0x38] ;  /* 0x0000380054177984 */ /* 0x000ea20000000800 */
[----:B------:R-:W-:Y:S02]  /*4870*/  FFMA.FTZ R90, R31, R12, R27 ;  /* 0x0000000c1f5a7223 */ /* 0x000fe4000001001b */
[-C--:B0-----:R-:W-:Y:S01]  /*4880*/  FFMA.FTZ R27, R32, R13.reuse, R28 ;  /* 0x0000000d201b7223 */ /* 0x081fe2000001001c */
[----:B------:R-:W0:Y:S01]  /*4890*/  LDS R12, [R84+0x40] ;  /* 0x00004000540c7984 */ /* 0x000e220000000800 */
[-C--:B------:R-:W-:Y:S02]  /*48a0*/  FFMA.FTZ R33, R33, R13.reuse, R26 ;  /* 0x0000000d21217223 */ /* 0x080fe4000001001a */
[-C--:B------:R-:W-:Y:S01]  /*48b0*/  FFMA.FTZ R29, R34, R13.reuse, R30 ;  /* 0x0000000d221d7223 */ /* 0x080fe2000001001e */
[----:B------:R-:W0:Y:S01]  /*48c0*/  LDS R25, [R84+0x50] ;  /* 0x0000500054197984 */ /* 0x000e220000000800 */
[----:B------:R-:W-:-:S02]  /*48d0*/  FFMA.FTZ R35, R35, R13, R90 ;  /* 0x0000000d23237223 */ /* 0x000fc4000001005a */
[-C--:B-1----:R-:W-:Y:S01]  /*48e0*/  FFMA.FTZ R27, R36, R14.reuse, R27 ;  /* 0x0000000e241b7223 */ /* 0x082fe2000001001b */
[----:B------:R-:W1:Y:S01]  /*48f0*/  LDS R26, [R84+0x58] ;  /* 0x00005800541a7984 */ /* 0x000e620000000800 */
[-C--:B------:R-:W-:Y:S02]  /*4900*/  FFMA.FTZ R28, R37, R14.reuse, R33 ;  /* 0x0000000e251c7223 */ /* 0x080fe40000010021 */
[-C--:B------:R-:W-:Y:S01]  /*4910*/  FFMA.FTZ R29, R38, R14.reuse, R29 ;  /* 0x0000000e261d7223 */ /* 0x080fe2000001001d */
[----:B------:R-:W0:Y:S01]  /*4920*/  LDS R13, [R84+0x60] ;  /* 0x00006000540d7984 */ /* 0x000e220000000800 */
[----:B------:R-:W-:Y:S02]  /*4930*/  FFMA.FTZ R14, R39, R14, R35 ;  /* 0x0000000e270e7223 */ /* 0x000fe40000010023 */
[-C--:B---3--:R-:W-:Y:S02]  /*4940*/  FFMA.FTZ R31, R40, R15.reuse, R27 ;  /* 0x0000000f281f7223 */ /* 0x088fe4000001001b */
[-C--:B------:R-:W-:Y:S01]  /*4950*/  FFMA.FTZ R28, R41, R15.reuse, R28 ;  /* 0x0000000f291c7223 */ /* 0x080fe2000001001c */
[----:B------:R3:W1:Y:S01]  /*4960*/  LDS R27, [R84+0x68] ;  /* 0x00006800541b7984 */ /* 0x0006620000000800 */
[----:B------:R-:W-:-:S02]  /*4970*/  FFMA.FTZ R29, R42, R15, R29 ;  /* 0x0000000f2a1d7223 */ /* 0x000fc4000001001d */
[----:B------:R-:W-:Y:S02]  /*4980*/  FFMA.FTZ R14, R43, R15, R14 ;  /* 0x0000000f2b0e7223 */ /* 0x000fe4000001000e */
[-C--:B----4-:R-:W-:Y:S02]  /*4990*/  FFMA.FTZ R31, R44, R20.reuse, R31 ;  /* 0x000000142c1f7223 */ /* 0x090fe4000001001f */
[-C--:B------:R-:W-:Y:S01]  /*49a0*/  FFMA.FTZ R28, R45, R20.reuse, R28 ;  /* 0x000000142d1c7223 */ /* 0x080fe2000001001c */
[----:B---3--:R-:W-:Y:S01]  /*49b0*/  IADD3 R84, R84, 0x80, RZ ;  /* 0x0000008054547810 */ /* 0x008fe20007ffe0ff */
[-C--:B------:R-:W-:Y:S02]  /*49c0*/  FFMA.FTZ R29, R46, R20.reuse, R29 ;  /* 0x000000142e1d7223 */ /* 0x080fe4000001001d */
[----:B------:R-:W-:Y:S02]  /*49d0*/  FFMA.FTZ R14, R47, R20, R14 ;  /* 0x000000142f0e7223 */ /* 0x000fe4000001000e */
[----:B--2---:R-:W-:-:S02]  /*49e0*/  FFMA.FTZ R31, R48, R21, R31 ;  /* 0x00000015301f7223 */ /* 0x004fc4000001001f */
        /* <DEDUP_REMOVED lines=23> */
[----:B-1----:R-:W-:-:S02]  /*4b60*/  FFMA.FTZ R31, R72, R26, R31 ;  /* 0x0000001a481f7223 */ /* 0x002fc4000001001f */
        /* <DEDUP_REMOVED lines=10> */
[----:B------:R-:W-:Y:S01]  /*4c10*/  FFMA.FTZ R15, R83, R27, R20 ;  /* 0x0000001b530f7223 */ /* 0x000fe20000010014 */
[----:B------:R-:W-:Y:S05]  /*4c20*/  @!P3 BRA `(.L_x_3224) ;  /* 0xfffff9a00000b947 */ /* 0x000fea000383ffff */
.L_x_3223:
[----:B------:R-:W-:Y:S05]  /*4c30*/  BSYNC B2 ;  /* 0x0000000000027941 */ /* 0x000fea0003800000 */
.L_x_3222:
[----:B------:R-:W-:Y:S01]  /*4c40*/  IMAD.IADD R20, R86, 0x1, -R85 ;  /* 0x0000000156147824 */ /* 0x000fe200078e0a55 */
[----:B------:R-:W-:Y:S04]  /*4c50*/  BSSY B2, `(.L_x_3225) ;  /* 0x000003a000027945 */ /* 0x000fe80003800000 */
[----:B------:R-:W-:-:S13]  /*4c60*/  ISETP.GT.AND P3, PT, R20, 0x8, PT ;  /* 0x000000081400780c */ /* 0x000fda0003f64270 */
[----:B------:R-:W-:Y:S05]  /*4c70*/  @!P3 BRA `(.L_x_3226) ;  /* 0x000003700000b947 */ /* 0x000fea0003800000 */
[----:B------:R-:W3:Y:S04]  /*4c80*/  LDG.E.128 R36, [R6.64] ;  /* 0x0000002406247981 */ /* 0x000ee8000c1e1d00 */
[----:B------:R3:W4:Y:S04]  /*4c90*/  LDG.E.128 R48, [R6.64+0x300] ;  /* 0x0003002406307981 */ /* 0x000728000c1e1d00 */
[----:B--2---:R3:W2:Y:S04]  /*4ca0*/  LDG.E.128 R44, [R6.64+0x600] ;  /* 0x00060024062c7981 */ /* 0x0046a8000c1e1d00 */
        /* <DEDUP_REMOVED lines=10> */
[----:B------:R-:W4:Y:S04]  /*4d50*/  LDS R53, [R84+-0x8] ;  /* 0xfffff80054357984 */ /* 0x000f280000000800 */
        /* <DEDUP_REMOVED lines=35> */
[----:B------:R-:W-:Y:S01]  /*4f90*/  FFMA.FTZ R12, R20, R59, R7 ;  /* 0x0000003b140c7223 */ /* 0x000fe20000010007 */
[----:B------:R-:W-:Y:S01]  /*4fa0*/  MOV R7, R61 ;  /* 0x0000003d00077202 */ /* 0x000fe20000000f00 */
[-C--:B------:R-:W-:Y:S02]  /*4fb0*/  FFMA.FTZ R13, R21, R59.reuse, R6 ;  /* 0x0000003b150d7223 */ /* 0x080fe40000010006 */
[----:B------:R-:W-:-:S02]  /*4fc0*/  FFMA.FTZ R14, R22, R59, R15 ;  /* 0x0000003b160e7223 */ /* 0x000fc4000001000f */
[----:B------:R-:W-:Y:S02]  /*4fd0*/  FFMA.FTZ R15, R23, R59, R52 ;  /* 0x0000003b170f7223 */ /* 0x000fe40000010034 */
[----:B------:R-:W-:Y:S02]  /*4fe0*/  IMAD.MOV.U32 R6, RZ, RZ, R60 ;  /* 0x000000ffff067224 */ /* 0x000fe400078e003c */
.L_x_3226:
[----:B------:R-:W-:Y:S05]  /*4ff0*/  BSYNC B2 ;  /* 0x0000000000027941 */ /* 0x000fea0003800000 */
.L_x_3225:
[----:B------:R-:W-:-:S13]  /*5000*/  ISETP.LT.OR P0, PT, R85, R86, P0 ;  /* 0x000000565500720c */ /* 0x000fda0000701670 */
[----:B------:R-:W-:Y:S05]  /*5010*/  @!P0 BRA `(.L_x_3218) ;  /* 0x0000018000008947 */ /* 0x000fea0003800000 */
[----:B------:R-:W3:Y:S04]  /*5020*/  LDG.E.128 R32, [R6.64] ;  /* 0x0000002406207981 */ /* 0x000ee8000c1e1d00 */
[----:B-1----:R-:W4:Y:S04]  /*5030*/  LDG.E.128 R24, [R6.64+0x300] ;  /* 0x0003002406187981 */ /* 0x002f28000c1e1d00 */
[----:B--2---:R-:W2:Y:S04]  /*5040*/  LDG.E.128 R20, [R6.64+0x600] ;  /* 0x0006002406147981 */ /* 0x004ea8000c1e1d00 */
[----:B------:R0:W2:Y:S04]  /*5050*/  LDG.E.128 R28, [R6.64+0x900] ;  /* 0x00090024061c7981 */ /* 0x0000a8000c1e1d00 */
[----:B------:R-:W3:Y:S04]  /*5060*/  LDS R36, [R84+-0x10] ;  /* 0xfffff00054247984 */ /* 0x000ee80000000800 */
[----:B------:R-:W4:Y:S04]  /*5070*/  LDS R38, [R84+-0x8] ;  /* 0xfffff80054267984 */ /* 0x000f280000000800 */
[----:B------:R-:W2:Y:S04]  /*5080*/  LDS R39, [R84] ;  /* 0x0000000054277984 */ /* 0x000ea80000000800 */
[----:B------:R-:W1:Y:S01]  /*5090*/  LDS R40, [R84+0x8] ;  /* 0x0000080054287984 */ /* 0x000e620000000800 */
        /* <DEDUP_REMOVED lines=9> */
[-C--:B0-----:R-:W-:Y:S02]  /*5130*/  FFMA.FTZ R6, R21, R39.reuse, R12 ;  /* 0x0000002715067223 */ /* 0x081fe4000001000c */
[-C--:B------:R-:W-:Y:S02]  /*5140*/  FFMA.FTZ R7, R22, R39.reuse, R13 ;  /* 0x0000002716077223 */ /* 0x080fe4000001000d */
[----:B------:R-:W-:Y:S02]  /*5150*/  FFMA.FTZ R36, R23, R39, R36 ;  /* 0x0000002717247223 */ /* 0x000fe40000010024 */
[----:B-1----:R-:W-:-:S02]  /*5160*/  FFMA.FTZ R12, R28, R40, R37 ;  /* 0x000000281c0c7223 */ /* 0x002fc40000010025 */
[-C--:B------:R-:W-:Y:S02]  /*5170*/  FFMA.FTZ R13, R29, R40.reuse, R6 ;  /* 0x000000281d0d7223 */ /* 0x080fe40000010006 */
[-C--:B------:R-:W-:Y:S02]  /*5180*/  FFMA.FTZ R14, R30, R40.reuse, R7 ;  /* 0x000000281e0e7223 */ /* 0x080fe40000010007 */
[----:B------:R-:W-:Y:S02]  /*5190*/  FFMA.FTZ R15, R31, R40, R36 ;  /* 0x000000281f0f7223 */ /* 0x000fe40000010024 */
.L_x_3218:
[----:B------:R-:W-:Y:S05]  /*51a0*/  BSYNC B0 ;  /* 0x0000000000007941 */ /* 0x000fea0003800000 */
.L_x_3217:
[----:B------:R-:W-:-:S13]  /*51b0*/  ISETP.GE.AND P0, PT, R16, UR40, PT ;  /* 0x0000002810007c0c */ /* 0x000fda000bf06270 */
[----:B------:R-:W-:Y:S05]  /*51c0*/  @P0 BRA `(.L_x_3216) ;  /* 0x00000d5000000947 */ /* 0x000fea0003800000 */
[----:B------:R-:W-:Y:S01]  /*51d0*/  IMAD.U32 R23, RZ, RZ, UR43 ;  /* 0x0000002bff177e24 */ /* 0x000fe2000f8e00ff */
[----:B------:R-:W-:Y:S01]  /*51e0*/  LOP3.LUT R6, RZ, R0, RZ, 0x33, !PT ;  /* 0x00000000ff067212 */ /* 0x000fe200078e33ff */
[----:B------:R-:W-:Y:S03]  /*51f0*/  BSSY B0, `(.L_x_3227) ;  /* 0x0000031000007945 */ /* 0x000fe60003800000 */
[----:B------:R-:W-:-:S04]  /*5200*/  IADD3 R23, -R23, UR40, R6 ;  /* 0x0000002817177c10 */ /* 0x000fc8000fffe106 */
[----:B------:R-:W-:-:S04]  /*5210*/  LEA.HI R6, R23, 0x1, RZ, 0x1f ;  /* 0x0000000117067811 */ /* 0x000fc800078ff8ff */
[----:B------:R-:W-:-:S13]  /*5220*/  LOP3.LUT P0, R6, R6, 0x3, RZ, 0xc0, !PT ;  /* 0x0000000306067812 */ /* 0x000fda000780c0ff */
[----:B------:R-:W-:Y:S05]  /*5230*/  @!P0 BRA `(.L_x_3228) ;  /* 0x000002c000008947 */ /* 0x000fea0003800000 */
[----:B------:R-:W-:Y:S01]  /*5240*/  IMAD.MOV.U32 R20, RZ, RZ, R6 ;  /* 0x000000ffff147224 */ /* 0x000fe200078e0006 */
[----:B------:R-:W-:Y:S02]  /*5250*/  LEA R21, R0, 0x210, 0x2 ;  /* 0x0000021000157811 */ /* 0x000fe400078e10ff */
.L_x_3231:
        /* <DEDUP_REMOVED lines=38> */
.L_x_3230:
[----:B------:R-:W-:Y:S05]  /*54c0*/  BSYNC B2 ;  /* 0x0000000000027941 */ /* 0x000fea0003800000 */
.L_x_3229:
[----:B------:R-:W-:Y:S02]  /*54d0*/  IADD3 R16, R16, 0x2, RZ ;  /* 0x0000000210107810 */ /* 0x000fe40007ffe0ff */
[----:B------:R-:W-:Y:S01]  /*54e0*/  IADD3 R21, R21, 0x8, RZ ;  /* 0x0000000815157810 */ /* 0x000fe20007ffe0ff */
[----:B------:R-:W-:Y:S05]  /*54f0*/  @P0 BRA `(.L_x_3231) ;  /* 0xfffffd6000000947 */ /* 0x000fea000383ffff */
.L_x_3228:
[----:B------:R-:W-:Y:S05]  /*5500*/  BSYNC B0 ;  /* 0x0000000000007941 */ /* 0x000fea0003800000 */
.L_x_3227:
[----:B------:R-:W-:-:S13]  /*5510*/  ISETP.GE.U32.AND P0, PT, R23, 0x6, PT ;  /* 0x000000061700780c */ /* 0x000fda0003f06070 */
[----:B------:R-:W-:Y:S05]  /*5520*/  @!P0 BRA `(.L_x_3216) ;  /* 0x000009f000008947 */ /* 0x000fea0003800000 */
[----:B------:R-:W-:Y:S01]  /*5530*/  LEA R6, R16, 0x10, 0x2 ;  /* 0x0000001010067811 */ /* 0x000fe200078e10ff */
[----:B------:R-:W-:-:S04]  /*5540*/  IMAD.U32 R7, RZ, RZ, UR43 ;  /* 0x0000002bff077e24 */ /* 0x000fc8000f8e00ff */
[----:B------:R-:W-:-:S05]  /*5550*/  IMAD R6, R7, -0x4, R6 ;  /* 0xfffffffc07067824 */ /* 0x000fca00078e0206 */
[----:B------:R-:W-:Y:S02]  /*5560*/  IADD3 R6, R6, 0x210, RZ ;  /* 0x0000021006067810 */ /* 0x000fe40007ffe0ff */
.L_x_3240:
[C---:B------:R-:W-:Y:S01]  /*5570*/  ISETP.GE.AND P4, PT, R16.reuse, c[0x0][0x1d4], PT ;  /* 0x0000750010007a0c */ /* 0x040fe20003f86270 */
[----:B------:R-:W-:Y:S01]  /*5580*/  BSSY B0, `(.L_x_3232) ;  /* 0x0000028000007945 */ /* 0x000fe20003800000 */
[C---:B-1----:R-:W-:Y:S02]  /*5590*/  IADD3 R26, R16.reuse, 0x2, RZ ;  /* 0x00000002101a7810 */ /* 0x042fe40007ffe0ff */
[----:B------:R-:W-:Y:S02]  /*55a0*/  IADD3 R27, R16, 0x4, RZ ;  /* 0x00000004101b7810 */ /* 0x000fe40007ffe0ff */
[----:B------:R-:W-:Y:S02]  /*55b0*/  ISETP.GE.AND P0, PT, R26, c[0x0][0x1d4], PT ;  /* 0x000075001a007a0c */ /* 0x000fe40003f06270 */
[----:B------:R-:W-:Y:S02]  /*55c0*/  ISETP.GE.AND P3, PT, R27, c[0x0][0x1d4], PT ;  /* 0x000075001b007a0c */ /* 0x000fe40003f66270 */
[----:B------:R-:W-:-:S03]  /*55d0*/  IADD3 R24, R16, 0x6, RZ ;  /* 0x0000000610187810 */ /* 0x000fc60007ffe0ff */
[----:B------:R-:W-:Y:S05]  /*55e0*/  @!P4 BRA `(.L_x_3233) ;  /* 0x000002100000c947 */ /* 0x000fea0003800000 */
[----:B------:R-:W-:Y:S01]  /*55f0*/  IABS R22, c[0x0][0x1d4] ;  /* 0x0000750000167a13 */ /* 0x000fe20000000000 */
[----:B------:R-:W-:Y:S01]  /*5600*/  HFMA2.MMA R20, -RZ, RZ, 0, 0 ;  /* 0x00000000ff147435 */ /* 0x000fe200000001ff */
        /* <DEDUP_REMOVED lines=31> */
.L_x_3233:
[----:B------:R-:W-:Y:S05]  /*5800*/  BSYNC B0 ;  /* 0x0000000000007941 */ /* 0x000fea0003800000 */
.L_x_3232:
[----:B------:R-:W-:Y:S01]  /*5810*/  BSSY B0, `(.L_x_3234) ;  /* 0x0000024000007945 */ /* 0x000fe20003800000 */
[----:B------:R-:W-:Y:S01]  /*5820*/  ISETP.GE.AND P4, PT, R24, c[0x0][0x1d4], PT ;  /* 0x0000750018007a0c */ /* 0x000fe20003f86270 */
[----:B------:R-:W-:Y:S07]  /*5830*/  @!P0 BRA `(.L_x_3235) ;  /* 0x0000021000008947 */ /* 0x000fee0003800000 */
        /* <DEDUP_REMOVED lines=33> */
.L_x_3235:
[----:B------:R-:W-:Y:S05]  /*5a50*/  BSYNC B0 ;  /* 0x0000000000007941 */ /* 0x000fea0003800000 */
.L_x_3234:
        /* <DEDUP_REMOVED lines=35> */
.L_x_3237:
[----:B------:R-:W-:Y:S05]  /*5c90*/  BSYNC B0 ;  /* 0x0000000000007941 */ /* 0x000fea0003800000 */
.L_x_3236:
        /* <DEDUP_REMOVED lines=35> */
.L_x_3239:
[----:B------:R-:W-:Y:S05]  /*5ed0*/  BSYNC B0 ;  /* 0x0000000000007941 */ /* 0x000fea0003800000 */
.L_x_3238:
[----:B------:R-:W-:Y:S02]  /*5ee0*/  IADD3 R16, R16, 0x8, RZ ;  /* 0x0000000810107810 */ /* 0x000fe40007ffe0ff */
[----:B------:R-:W-:Y:S02]  /*5ef0*/  IADD3 R6, R6, 0x20, RZ ;  /* 0x0000002006067810 */ /* 0x000fe40007ffe0ff */
[----:B------:R-:W-:-:S13]  /*5f00*/  ISETP.GE.AND P0, PT, R16, UR40, PT ;  /* 0x0000002810007c0c */ /* 0x000fda000bf06270 */
[----:B------:R-:W-:Y:S05]  /*5f10*/  @!P0 BRA `(.L_x_3240) ;  /* 0xfffff65000008947 */ /* 0x000fea000383ffff */
.L_x_3216:
[----:B0-----:R-:W-:Y:S05]  /*5f20*/  BSYNC B1 ;  /* 0x0000000000017941 */ /* 0x001fea0003800000 */
.L_x_3215:
[----:B------:R-:W0:Y:S01]  /*5f30*/  S2R R5, SR_TID.X ;  /* 0x0000000000057919 */ /* 0x000e220000002100 */
[----:B------:R-:W-:Y:S01]  /*5f40*/  BSSY B0, `(.L_x_3241) ;  /* 0x000003c000007945 */ /* 0x000fe20003800000 */
[----:B0-----:R-:W-:-:S04]  /*5f50*/  IADD3 R5, R5, 0x1f, RZ ;  /* 0x0000001f05057810 */ /* 0x001fc80007ffe0ff */
[----:B------:R-:W-:Y:S01]  /*5f60*/  ISETP.GT.U32.OR P0, PT, R5, 0x3e, P2 ;  /* 0x0000003e0500780c */ /* 0x000fe20001704470 */
[----:B------:R-:W-:Y:S07]  /*5f70*/  @P1 BRA `(.L_x_3242) ;  /* 0x0000038000001947 */ /* 0x000fee0003800000 */
[----:B------:R-:W-:Y:S01]  /*5f80*/  ULDC.64 UR4, c[0x0][0x240] ;  /* 0x0000900000047ab9 */ /* 0x000fe20000000a00 */
[----:B------:R-:W-:Y:S01]  /*5f90*/  IMAD.MOV.U32 R6, RZ, RZ, c[0x0][0x258] ;  /* 0x00009600ff067624 */ /* 0x000fe200078e00ff */
[----:B------:R-:W-:Y:S01]  /*5fa0*/  UISETP.NE.U32.AND UP0, UPT, URZ, UR4, UPT ;  /* 0x000000043f00728c */ /* 0x000fe2000bf05070 */
[----:B------:R-:W-:Y:S01]  /*5fb0*/  IADD3 R20, R3, UR42, RZ ;  /* 0x0000002a03147c10 */ /* 0x000fe2000fffe0ff */
[----:B-1----:R-:W-:Y:S01]  /*5fc0*/  IMAD.MOV.U32 R25, RZ, RZ, 0x4 ;  /* 0x00000004ff197424 */ /* 0x002fe200078e00ff */
[----:B------:R-:W0:Y:S01]  /*5fd0*/  LDS R4, [R4+0x210] ;  /* 0x0002100004047984 */ /* 0x000e220000000800 */
[----:B------:R-:W-:Y:S01]  /*5fe0*/  UISETP.NE.AND.EX UP0, UPT, URZ, UR5, UPT, UP0 ;  /* 0x000000053f00728c */ /* 0x000fe2000bf05300 */
[----:B------:R-:W-:-:S05]  /*5ff0*/  ISETP.NE.AND P3, PT, R6, 0x2, PT ;  /* 0x000000020600780c */ /* 0x000fca0003f65270 */
[----:B------:R-:W-:-:S08]  /*6000*/  PLOP3.LUT P4, PT, PT, PT, UP0, 0x80, 0x0 ;  /* 0x000000000000781c */ /* 0x000fd00003f8f008 */
[C---:B------:R-:W-:Y:S01]  /*6010*/  @!P3 IADD3 R6, P1, R20.reuse, c[0x0][0x188], RZ ;  /* 0x000062001406ba10 */ /* 0x040fe20007f3e0ff */
[----:B------:R-:W-:Y:S01]  /*6020*/  ULDC UR5, c[0x0][0x1d8] ;  /* 0x0000760000057ab9 */ /* 0x000fe20000000800 */
[----:B------:R1:W3:Y:S02]  /*6030*/  @!P3 LDG.E R18, [R18.64+0x8] ;  /* 0x000008241212b981 */ /* 0x0002e4000c1e1900 */
[C---:B------:R-:W-:Y:S02]  /*6040*/  @!P3 LEA.HI.X.SX32 R7, R20.reuse, c[0x0][0x18c], 0x1, P1 ;  /* 0x000063001407ba11 */ /* 0x040fe400008f0eff */
[----:B------:R-:W4:Y:S04]  /*6050*/  @P4 S2R R5, SR_CTAID.X ;  /* 0x0000000000054919 */ /* 0x000f280000002500 */
[----:B--2---:R-:W2:Y:S01]  /*6060*/  @!P3 LDG.E R6, [R6.64] ;  /* 0x000000240606b981 */ /* 0x004ea2000c1e1900 */
[----:B----4-:R-:W4:Y:S01]  /*6070*/  @P4 R2UR UR4, R5 ;  /* 0x00000000050443c2 */ /* 0x010f2200000e0000 */
[----:B------:R-:W-:-:S06]  /*6080*/  @P3 IMAD.WIDE R20, R20, R25, c[0x0][0x188] ;  /* 0x0000620014143625 */ /* 0x000fcc00078e0219 */
[----:B------:R-:W3:Y:S01]  /*6090*/  @P3 LDG.E.128 R20, [R20.64] ;  /* 0x0000002414143981 */ /* 0x000ee2000c1e1d00 */
[----:B----4-:R-:W-:-:S06]  /*60a0*/  @UP0 UIMAD UR4, UR38, UR5, UR4 ;  /* 0x00000005260402a4 */ /* 0x010fcc000f8e0204 */
[----:B------:R-:W-:-:S04]  /*60b0*/  IMAD.U32 R24, RZ, RZ, UR4 ;  /* 0x00000004ff187e24 */ /* 0x000fc8000f8e00ff */
[----:B------:R-:W-:-:S04]  /*60c0*/  @P4 IMAD R24, R24, 0x60, R3 ;  /* 0x0000006018184824 */ /* 0x000fc800078e0203 */
[----:B------:R-:W-:-:S06]  /*60d0*/  @P4 IMAD.WIDE R24, R24, R25, c[0x0][0x238] ;  /* 0x00008e0018184625 */ /* 0x000fcc00078e0219 */
[----:B------:R-:W4:Y:S01]  /*60e0*/  @P4 LDG.E.128 R24, [R24.64] ;  /* 0x0000002418184981 */ /* 0x000f22000c1e1d00 */
[----:B------:R-:W-:Y:S02]  /*60f0*/  IMAD.U32 R30, RZ, RZ, UR41 ;  /* 0x00000029ff1e7e24 */ /* 0x000fe4000f8e00ff */
[----:B------:R-:W-:Y:S02]  /*6100*/  IMAD R2, R2, 0x60, RZ ;  /* 0x0000006002027824 */ /* 0x000fe400078e02ff */
[----:B-1----:R-:W-:Y:S01]  /*6110*/  IMAD R19, R30, c[0x0][0x1d4], R3 ;  /* 0x000075001e137a24 */ /* 0x002fe200078e0203 */
[----:B--2---:R-:W-:Y:S02]  /*6120*/  @!P3 PRMT R5, R6, 0x9910, RZ ;  /* 0x000099100605b816 */ /* 0x004fe400000000ff */
[----:B------:R-:W-:Y:S02]  /*6130*/  @!P3 SHF.R.U32.HI R16, RZ, 0x18, R6 ;  /* 0x00000018ff10b819 */ /* 0x000fe40000011606 */
[----:B------:R-:W-:-:S02]  /*6140*/  @!P3 SHF.R.S32.HI R5, RZ, 0x8, R5 ;  /* 0x00000008ff05b819 */ /* 0x000fc40000011405 */
[----:B------:R-:W-:Y:S01]  /*6150*/  @!P3 SHF.R.U32.HI R7, RZ, 0x10, R6 ;  /* 0x00000010ff07b819 */ /* 0x000fe20000011606 */
[----:B------:R-:W3:Y:S08]  /*6160*/  @!P3 I2F.S8 R17, R6 ;  /* 0x000000060011b306 */ /* 0x000ef00000001400 */
[----:B------:R1:W2:Y:S08]  /*6170*/  @!P3 I2F.S8 R28, R7 ;  /* 0x00000007001cb306 */ /* 0x0002b00000001400 */
[----:B------:R-:W0:Y:S08]  /*6180*/  @!P3 I2F.S8 R16, R16 ;  /* 0x000000100010b306 */ /* 0x000e300000001400 */
[----:B------:R-:W0:Y:S01]  /*6190*/  @!P3 I2F.S16 R5, R5 ;  /* 0x000000050005b306 */ /* 0x000e220000101400 */
[----:B-1----:R-:W-:Y:S01]  /*61a0*/  SHF.R.S32.HI R7, RZ, 0x1f, R19 ;  /* 0x0000001fff077819 */ /* 0x002fe20000011413 */
[-C--:B---3--:R-:W-:Y:S01]  /*61b0*/  @!P3 FMUL.FTZ R20, R17, R18.reuse ;  /* 0x000000121114b220 */ /* 0x088fe20000410000 */
[----:B------:R-:W-:Y:S01]  /*61c0*/  IADD3 R19, P1, R2, R19, RZ ;  /* 0x0000001302137210 */ /* 0x000fe20007f3e0ff */
[----:B--2---:R-:W-:-:S02]  /*61d0*/  @!P3 FMUL.FTZ R22, R28, R18 ;  /* 0x000000121c16b220 */ /* 0x004fc40000410000 */
[-C--:B0-----:R-:W-:Y:S01]  /*61e0*/  @!P3 FMUL.FTZ R23, R16, R18.reuse ;  /* 0x000000121017b220 */ /* 0x081fe20000410000 */
[----:B------:R-:W-:Y:S01]  /*61f0*/  LEA.HI.X.SX32 R2, R2, R7, 0x1, P1 ;  /* 0x0000000702027211 */ /* 0x000fe200008f0eff */
[----:B-----5:R-:W-:Y:S01]  /*6200*/  FADD.FTZ R8, R20, R8 ;  /* 0x0000000814087221 */ /* 0x020fe20000010000 */
[----:B------:R-:W-:Y:S01]  /*6210*/  LEA R6, P1, R19, c[0x0][0x1a0], 0x2 ;  /* 0x0000680013067a11 */ /* 0x000fe200078210ff */
[----:B------:R-:W-:Y:S02]  /*6220*/  FADD.FTZ R10, R22, R10 ;  /* 0x0000000a160a7221 */ /* 0x000fe40000010000 */
[----:B------:R-:W-:Y:S02]  /*6230*/  @!P3 FMUL.FTZ R21, R5, R18 ;  /* 0x000000120515b220 */ /* 0x000fe40000410000 */
[----:B------:R-:W-:Y:S02]  /*6240*/  FADD.FTZ R11, R23, R11 ;  /* 0x0000000b170b7221 */ /* 0x000fe40000010000 */
[----:B------:R-:W-:Y:S01]  /*6250*/  FADD.FTZ R9, R21, R9 ;  /* 0x0000000915097221 */ /* 0x000fe20000010000 */
[----:B------:R-:W-:Y:S01]  /*6260*/  LEA.HI.X R7, R19, c[0x0][0x1a4], R2, 0x2, P1 ;  /* 0x0000690013077a11 */ /* 0x000fe200008f1402 */
[----:B----4-:R-:W-:-:S02]  /*6270*/  @P4 FMUL.FTZ R8, R8, R24 ;  /* 0x0000001808084220 */ /* 0x010fc40000410000 */
        /* <DEDUP_REMOVED lines=8> */
.L_x_3242:
[----:B------:R-:W-:Y:S05]  /*6300*/  BSYNC B0 ;  /* 0x0000000000007941 */ /* 0x000fea0003800000 */
.L_x_3241:
[----:B------:R-:W-:Y:S06]  /*6310*/  BAR.SYNC.DEFER_BLOCKING 0x0 ;  /* 0x0000000000007b1d */ /* 0x000fec0000010000 */
[----:B------:R-:W-:Y:S05]  /*6320*/  @P2 BRA `(.L_x_3243) ;  /* 0x000000e000002947 */ /* 0x000fea0003800000 */
[----:B------:R-:W3:Y:S01]  /*6330*/  S2R R4, SR_TID.X ;  /* 0x0000000000047919 */ /* 0x000ee20000002100 */
[----:B------:R-:W-:Y:S01]  /*6340*/  IMAD R0, R0, 0x60, R3 ;  /* 0x0000006000007824 */ /* 0x000fe200078e0203 */
[----:B------:R-:W-:Y:S01]  /*6350*/  WARPSYNC 0xffffffff ;  /* 0xffffffff00007948 */ /* 0x000fe20003800000 */
[----:B---3--:R-:W-:-:S02]  /*6360*/  LOP3.LUT R2, R4, 0xffffffe0, RZ, 0xc0, !PT ;  /* 0xffffffe004027812 */ /* 0x008fc400078ec0ff */
[----:B------:R-:W-:Y:S02]  /*6370*/  ISETP.GT.AND P2, PT, R4, 0x1f, PT ;  /* 0x0000001f0400780c */ /* 0x000fe40003f44270 */
[----:B------:R-:W-:-:S13]  /*6380*/  ISETP.NE.AND P1, PT, R2, 0x20, PT ;  /* 0x000000200200780c */ /* 0x000fda0003f25270 */
[----:B------:R-:W-:Y:S04]  /*6390*/  @!P1 STS.128 [R0.X4+0x90], R12 ;  /* 0x0000900c00009388 */ /* 0x000fe80000004c00 */
[----:B------:R-:W-:Y:S06]  /*63a0*/  BAR.SYNC.DEFER_BLOCKING 0x0 ;  /* 0x0000000000007b1d */ /* 0x000fec0000010000 */
[----:B0-----:R-:W0:Y:S02]  /*63b0*/  @!P2 LDS.128 R4, [R0.X4+0x210] ;  /* 0x000210000004a984 */ /* 0x001e240000004c00 */
[----:B0-----:R-:W-:-:S02]  /*63c0*/  @!P2 FADD.FTZ R12, R12, R4 ;  /* 0x000000040c0ca221 */ /* 0x001fc40000010000 */
[----:B------:R-:W-:Y:S02]  /*63d0*/  @!P2 FADD.FTZ R13, R13, R5 ;  /* 0x000000050d0da221 */ /* 0x000fe40000010000 */
[----:B------:R-:W-:Y:S02]  /*63e0*/  @!P2 FADD.FTZ R14, R14, R6 ;  /* 0x000000060e0ea221 */ /* 0x000fe40000010000 */
[----:B------:R-:W-:Y:S01]  /*63f0*/  @!P2 FADD.FTZ R15, R15, R7 ;  /* 0x000000070f0fa221 */ /* 0x000fe20000010000 */
[----:B------:R-:W-:Y:S06]  /*6400*/  BAR.SYNC.DEFER_BLOCKING 0x0 ;  /* 0x0000000000007b1d */ /* 0x000fec0000010000 */
.L_x_3243:
[----:B------:R-:W-:Y:S05]  /*6410*/  @P0 EXIT ;  /* 0x000000000000094d */ /* 0x000fea0003800000 */
[----:B------:R-:W-:-:S05]  /*6420*/  IMAD.MOV.U32 R0, RZ, RZ, c[0x0][0x258] ;  /* 0x00009600ff007624 */ /* 0x000fca00078e00ff */
[----:B------:R-:W-:-:S13]  /*6430*/  ISETP.NE.AND P0, PT, R0, 0x2, PT ;  /* 0x000000020000780c */ /* 0x000fda0003f05270 */
[----:B------:R-:W-:Y:S01]  /*6440*/  @P0 IADD3 R4, R3, UR41, RZ ;  /* 0x0000002903040c10 */ /* 0x000fe2000fffe0ff */
[----:B------:R-:W-:-:S04]  /*6450*/  @P0 IMAD.MOV.U32 R5, RZ, RZ, 0x4 ;  /* 0x00000004ff050424 */ /* 0x000fc800078e00ff */
[----:B------:R-:W-:-:S05]  /*6460*/  @P0 IMAD.WIDE R4, R4, R5, c[0x0][0x160] ;  /* 0x0000580004040625 */ /* 0x000fca00078e0205 */
[----:B------:R3:W-:Y:S01]  /*6470*/  @P0 STG.E.128 [R4.64], R12 ;  /* 0x0000000c04000986 */ /* 0x0007e2000c101d24 */
[----:B------:R-:W-:Y:S05]  /*6480*/  @P0 EXIT ;  /* 0x000000000000094d */ /* 0x000fea0003800000 */
[----:B---3--:R-:W-:Y:S02]  /*6490*/  IMAD.MOV.U32 R4, RZ, RZ, c[0x0][0x250] ;  /* 0x00009400ff047624 */ /* 0x008fe400078e00ff */
[----:B------:R-:W-:-:S05]  /*64a0*/  IMAD.MOV.U32 R5, RZ, RZ, c[0x0][0x254] ;  /* 0x00009500ff057624 */ /* 0x000fca00078e00ff */
[----:B------:R-:W3:Y:S01]  /*64b0*/  LDG.E R4, [R4.64] ;  /* 0x0000002404047981 */ /* 0x000ee2000c1e1900 */
[----:B------:R-:W-:Y:S01]  /*64c0*/  IADD3 R3, R3, UR41, RZ ;  /* 0x0000002903037c10 */ /* 0x000fe2000fffe0ff */
[C---:B---3--:R-:W-:Y:S02]  /*64d0*/  FMUL.FTZ R12, R4.reuse, R12 ;  /* 0x0000000c040c7220 */ /* 0x048fe40000410000 */
[C---:B------:R-:W-:Y:S02]  /*64e0*/  FMUL.FTZ R13, R4.reuse, R13 ;  /* 0x0000000d040d7220 */ /* 0x040fe40000410000 */
[C---:B------:R-:W-:Y:S02]  /*64f0*/  FMUL.FTZ R14, R4.reuse, R14 ;  /* 0x0000000e040e7220 */ /* 0x040fe40000410000 */
[----:B------:R-:W3:Y:S01]  /*6500*/  F2I.S8.NTZ R12, R12 ;  /* 0x0000000c000c7305 */ /* 0x000ee20000202100 */
[----:B------:R-:W-:-:S07]  /*6510*/  FMUL.FTZ R15, R4, R15 ;  /* 0x0000000f040f7220 */ /* 0x000fce0000410000 */
[----:B------:R-:W4:Y:S08]  /*6520*/  F2I.S8.NTZ R13, R13 ;  /* 0x0000000d000d7305 */ /* 0x000f300000202100 */
[----:B------:R-:W0:Y:S01]  /*6530*/  F2I.S8.NTZ R14, R14 ;  /* 0x0000000e000e7305 */ /* 0x000e220000202100 */
[----:B---3--:R-:W-:-:S04]  /*6540*/  PRMT R0, R12, 0x8880, RZ ;  /* 0x000088800c007816 */ /* 0x008fc800000000ff */
[----:B------:R-:W-:-:S03]  /*6550*/  PRMT R0, R0, 0x7710, RZ ;  /* 0x0000771000007816 */ /* 0x000fc600000000ff */
[----:B------:R-:W3:Y:S01]  /*6560*/  F2I.S8.NTZ R15, R15 ;  /* 0x0000000f000f7305 */ /* 0x000ee20000202100 */
[----:B----4-:R-:W-:Y:S02]  /*6570*/  PRMT R2, R13, 0x8880, RZ ;  /* 0x000088800d027816 */ /* 0x010fe400000000ff */
[----:B------:R-:W-:Y:S02]  /*6580*/  LOP3.LUT R5, R0, 0xff, RZ, 0xc0, !PT ;  /* 0x000000ff00057812 */ /* 0x000fe400078ec0ff */
[----:B------:R-:W-:Y:S02]  /*6590*/  PRMT R2, R2, 0x7710, RZ ;  /* 0x0000771002027816 */ /* 0x000fe400000000ff */
[----:B0-----:R-:W-:Y:S02]  /*65a0*/  PRMT R0, R14, 0x8880, RZ ;  /* 0x000088800e007816 */ /* 0x001fe400000000ff */
[----:B------:R-:W-:Y:S02]  /*65b0*/  PRMT R5, R2, 0x7604, R5 ;  /* 0x0000760402057816 */ /* 0x000fe40000000005 */
[----:B------:R-:W-:-:S02]  /*65c0*/  PRMT R0, R0, 0x7710, RZ ;  /* 0x0000771000007816 */ /* 0x000fc400000000ff */
[----:B------:R-:W-:Y:S02]  /*65d0*/  IADD3 R2, P0, R3, c[0x0][0x160], RZ ;  /* 0x0000580003027a10 */ /* 0x000fe40007f1e0ff */
[----:B---3--:R-:W-:Y:S02]  /*65e0*/  PRMT R4, R15, 0x8880, RZ ;  /* 0x000088800f047816 */ /* 0x008fe400000000ff */
[----:B------:R-:W-:Y:S02]  /*65f0*/  PRMT R5, R0, 0x7054, R5 ;  /* 0x0000705400057816 */ /* 0x000fe40000000005 */
[----:B------:R-:W-:Y:S02]  /*6600*/  PRMT R4, R4, 0x7710, RZ ;  /* 0x0000771004047816 */ /* 0x000fe400000000ff */
[----:B------:R-:W-:Y:S02]  /*6610*/  LEA.HI.X.SX32 R3, R3, c[0x0][0x164], 0x1, P0 ;  /* 0x0000590003037a11 */ /* 0x000fe400000f0eff */
[----:B------:R-:W-:-:S05]  /*6620*/  PRMT R5, R4, 0x654, R5 ;  /* 0x0000065404057816 */ /* 0x000fca0000000005 */
[----:B------:R-:W-:Y:S01]  /*6630*/  STG.E [R2.64], R5 ;  /* 0x0000000502007986 */ /* 0x000fe2000c101924 */
[----:B------:R-:W-:Y:S05]  /*6640*/  EXIT ;  /* 0x000000000000794d */ /* 0x000fea0003800000 */
.L_x_3192:
[----:B------:R-:W-:Y:S01]  /*6650*/  HFMA2.MMA R51, -RZ, RZ, 0, 1.847743988037109375e-06 ;  /* 0x0000001fff337435 */ /* 0x000fe200000001ff */
[----:B------:R-:W-:Y:S01]  /*6660*/  IMAD.MOV.U32 R52, RZ, RZ, 0x10 ;  /* 0x00000010ff347424 */ /* 0x000fe200078e00ff */
[----:B------:R-:W-:Y:S01]  /*6670*/  MOV R48, 0x66a0 ;  /* 0x000066a000307802 */ /* 0x000fe20000000f00 */
[----:B------:R-:W-:-:S03]  /*6680*/  IMAD.MOV.U32 R50, RZ, RZ, -0x1 ;  /* 0xffffffffff327424 */ /* 0x000fc600078e00ff */
[----:B0-----:R-:W-:Y:S05]  /*6690*/  CALL.REL.NOINC `($__internal_23_$__cuda_sm70_shflsync_bfly_p) ;  /* 0x000003a000007944 */ /* 0x001fea0003c00000 */
[----:B01----:R-:W-:Y:S05]  /*66a0*/  BRA `(.L_x_3244) ;  /* 0xffffb4a000007947 */ /* 0x003fea000383ffff */
.L_x_3193:
[----:B------:R-:W-:Y:S01]  /*66b0*/  IMAD.MOV.U32 R52, RZ, RZ, 0x8 ;  /* 0x00000008ff347424 */ /* 0x000fe200078e00ff */
[----:B------:R-:W-:Y:S01]  /*66c0*/  MOV R48, 0x6700 ;  /* 0x0000670000307802 */ /* 0x000fe20000000f00 */
[----:B------:R-:W-:Y:S02]  /*66d0*/  IMAD.MOV.U32 R51, RZ, RZ, 0x1f ;  /* 0x0000001fff337424 */ /* 0x000fe400078e00ff */
[----:B------:R-:W-:Y:S02]  /*66e0*/  IMAD.MOV.U32 R50, RZ, RZ, -0x1 ;  /* 0xffffffffff327424 */ /* 0x000fe400078e00ff */
[----:B0-----:R-:W-:Y:S05]  /*66f0*/  CALL.REL.NOINC `($__internal_23_$__cuda_sm70_shflsync_bfly_p) ;  /* 0x0000034000007944 */ /* 0x001fea0003c00000 */
[----:B01----:R-:W-:Y:S01]  /*6700*/  FADD.FTZ R53, R53, R51 ;  /* 0x0000003335357221 */ /* 0x003fe20000010000 */
[----:B------:R-:W-:Y:S01]  /*6710*/  MOV R48, 0x6760 ;  /* 0x0000676000307802 */ /* 0x000fe20000000f00 */
[----:B------:R-:W-:-:S02]  /*6720*/  IMAD.MOV.U32 R52, RZ, RZ, 0x4 ;  /* 0x00000004ff347424 */ /* 0x000fc400078e00ff */
[----:B------:R-:W-:Y:S02]  /*6730*/  IMAD.MOV.U32 R51, RZ, RZ, 0x1f ;  /* 0x0000001fff337424 */ /* 0x000fe400078e00ff */
[----:B------:R-:W-:Y:S02]  /*6740*/  IMAD.MOV.U32 R50, RZ, RZ, -0x1 ;  /* 0xffffffffff327424 */ /* 0x000fe400078e00ff */
[----:B------:R-:W-:Y:S05]  /*6750*/  CALL.REL.NOINC `($__internal_23_$__cuda_sm70_shflsync_bfly_p) ;  /* 0x000002e000007944 */ /* 0x000fea0003c00000 */
[----:B01----:R-:W-:Y:S01]  /*6760*/  FADD.FTZ R53, R53, R51 ;  /* 0x0000003335357221 */ /* 0x003fe20000010000 */
[----:B------:R-:W-:Y:S01]  /*6770*/  MOV R48, 0x67c0 ;  /* 0x000067c000307802 */ /* 0x000fe20000000f00 */
[----:B------:R-:W-:Y:S02]  /*6780*/  IMAD.MOV.U32 R52, RZ, RZ, 0x2 ;  /* 0x00000002ff347424 */ /* 0x000fe400078e00ff */
[----:B------:R-:W-:Y:S02]  /*6790*/  IMAD.MOV.U32 R51, RZ, RZ, 0x1f ;  /* 0x0000001fff337424 */ /* 0x000fe400078e00ff */
[----:B------:R-:W-:Y:S02]  /*67a0*/  IMAD.MOV.U32 R50, RZ, RZ, -0x1 ;  /* 0xffffffffff327424 */ /* 0x000fe400078e00ff */
[----:B------:R-:W-:Y:S05]  /*67b0*/  CALL.REL.NOINC `($__internal_23_$__cuda_sm70_shflsync_bfly_p) ;  /* 0x0000028000007944 */ /* 0x000fea0003c00000 */
[----:B-1----:R-:W-:Y:S01]  /*67c0*/  FADD.FTZ R4, R53, R51 ;  /* 0x0000003335047221 */ /* 0x002fe20000010000 */
[----:B------:R-:W-:Y:S01]  /*67d0*/  MOV R51, 0x1f ;  /* 0x0000001f00337802 */ /* 0x000fe20000000f00 */
[----:B0-----:R-:W-:Y:S01]  /*67e0*/  IMAD.MOV.U32 R52, RZ, RZ, 0x1 ;  /* 0x00000001ff347424 */ /* 0x001fe200078e00ff */
[----:B------:R-:W-:Y:S01]  /*67f0*/  MOV R48, 0x6830 ;  /* 0x0000683000307802 */ /* 0x000fe20000000f00 */
[----:B------:R-:W-:-:S02]  /*6800*/  IMAD.MOV.U32 R50, RZ, RZ, -0x1 ;  /* 0xffffffffff327424 */ /* 0x000fc400078e00ff */
[----:B------:R-:W-:Y:S02]  /*6810*/  IMAD.MOV.U32 R53, RZ, RZ, R4 ;  /* 0x000000ffff357224 */ /* 0x000fe400078e0004 */
[----:B------:R-:W-:Y:S05]  /*6820*/  CALL.REL.NOINC `($__internal_23_$__cuda_sm70_shflsync_bfly_p) ;  /* 0x0000021000007944 */ /* 0x000fea0003c00000 */
[----:B01----:R-:W-:Y:S05]  /*6830*/  BRA `(.L_x_3245) ;  /* 0xffffb3a000007947 */ /* 0x003fea000383ffff */
.L_x_3198:
[----:B------:R-:W-:Y:S01]  /*6840*/  IMAD.MOV.U32 R52, RZ, RZ, 0x2 ;  /* 0x00000002ff347424 */ /* 0x000fe200078e00ff */
[----:B------:R-:W-:Y:S01]  /*6850*/  MOV R48, 0x6890 ;  /* 0x0000689000307802 */ /* 0x000fe20000000f00 */
[----:B------:R-:W-:Y:S02]  /*6860*/  IMAD.MOV.U32 R51, RZ, RZ, 0x1f ;  /* 0x0000001fff337424 */ /* 0x000fe400078e00ff */
[----:B------:R-:W-:Y:S02]  /*6870*/  IMAD.MOV.U32 R50, RZ, RZ, -0x1 ;  /* 0xffffffffff327424 */ /* 0x000fe400078e00ff */
[----:B------:R-:W-:Y:S05]  /*6880*/  CALL.REL.NOINC `($__internal_23_$__cuda_sm70_shflsync_bfly_p) ;  /* 0x000001b000007944 */ /* 0x000fea0003c00000 */
[----:B01----:R-:W-:Y:S05]  /*6890*/  BRA `(.L_x_3246) ;  /* 0xffffced000007947 */ /* 0x003fea000383ffff */
.L_x_3199:
[----:B------:R-:W-:Y:S01]  /*68a0*/  IMAD.MOV.U32 R52, RZ, RZ, 0x1 ;  /* 0x00000001ff347424 */ /* 0x000fe200078e00ff */
[----:B------:R-:W-:Y:S01]  /*68b0*/  MOV R48, 0x68f0 ;  /* 0x000068f000307802 */ /* 0x000fe20000000f00 */
[----:B------:R-:W-:Y:S02]  /*68c0*/  IMAD.MOV.U32 R51, RZ, RZ, 0x1f ;  /* 0x0000001fff337424 */ /* 0x000fe400078e00ff */
[----:B------:R-:W-:Y:S02]  /*68d0*/  IMAD.MOV.U32 R50, RZ, RZ, -0x1 ;  /* 0xffffffffff327424 */ /* 0x000fe400078e00ff */
[----:B------:R-:W-:Y:S05]  /*68e0*/  CALL.REL.NOINC `($__internal_23_$__cuda_sm70_shflsync_bfly_p) ;  /* 0x0000015000007944 */ /* 0x000fea0003c00000 */
[----:B01----:R-:W-:Y:S05]  /*68f0*/  BRA `(.L_x_3247) ;  /* 0xffffcea000007947 */ /* 0x003fea000383ffff */
.L_x_3203:
[----:B------:R-:W-:Y:S01]  /*6900*/  HFMA2.MMA R51, -RZ, RZ, 0, 1.847743988037109375e-06 ;  /* 0x0000001fff337435 */ /* 0x000fe200000001ff */
[----:B------:R-:W-:Y:S01]  /*6910*/  IMAD.MOV.U32 R53, RZ, RZ, R3 ;  /* 0x000000ffff357224 */ /* 0x000fe200078e0003 */
[----:B------:R-:W-:Y:S01]  /*6920*/  MOV R48, 0x6960 ;  /* 0x0000696000307802 */ /* 0x000fe20000000f00 */
[----:B------:R-:W-:-:S02]  /*6930*/  IMAD.MOV.U32 R52, RZ, RZ, 0x10 ;  /* 0x00000010ff347424 */ /* 0x000fc400078e00ff */
[----:B------:R-:W-:Y:S02]  /*6940*/  IMAD.MOV.U32 R50, RZ, RZ, -0x1 ;  /* 0xffffffffff327424 */ /* 0x000fe400078e00ff */
[----:B012---:R-:W-:Y:S05]  /*6950*/  CALL.REL.NOINC `($__internal_23_$__cuda_sm70_shflsync_bfly_p) ;  /* 0x000000e000007944 */ /* 0x007fea0003c00000 */
[----:B01----:R-:W-:Y:S05]  /*6960*/  BRA `(.L_x_3248) ;  /* 0xffffd05000007947 */ /* 0x003fea000383ffff */
.L_x_3204:
[----:B------:R-:W-:Y:S01]  /*6970*/  IMAD.MOV.U32 R52, RZ, RZ, 0x8 ;  /* 0x00000008ff347424 */ /* 0x000fe200078e00ff */
[----:B------:R-:W-:Y:S01]  /*6980*/  MOV R48, 0x69c0 ;  /* 0x000069c000307802 */ /* 0x000fe20000000f00 */
[----:B------:R-:W-:Y:S02]  /*6990*/  IMAD.MOV.U32 R51, RZ, RZ, 0x1f ;  /* 0x0000001fff337424 */ /* 0x000fe400078e00ff */
[----:B------:R-:W-:Y:S02]  /*69a0*/  IMAD.MOV.U32 R50, RZ, RZ, -0x1 ;  /* 0xffffffffff327424 */ /* 0x000fe400078e00ff */
[----:B0123--:R-:W-:Y:S05]  /*69b0*/  CALL.REL.NOINC `($__internal_23_$__cuda_sm70_shflsync_bfly_p) ;  /* 0x0000008000007944 */ /* 0x00ffea0003c00000 */
[----:B-1----:R-:W-:Y:S01]  /*69c0*/  FMNMX.FTZ R0, R53, R51, !PT ;  /* 0x0000003335007209 */ /* 0x002fe20007810000 */
[----:B0-----:R-:W-:Y:S01]  /*69d0*/  IMAD.MOV.U32 R52, RZ, RZ, 0x4 ;  /* 0x00000004ff347424 */ /* 0x001fe200078e00ff */
[----:B------:R-:W-:Y:S01]  /*69e0*/  MOV R48, 0x6a30 ;  /* 0x00006a3000307802 */ /* 0x000fe20000000f00 */
[----:B------:R-:W-:Y:S02]  /*69f0*/  IMAD.MOV.U32 R51, RZ, RZ, 0x1f ;  /* 0x0000001fff337424 */ /* 0x000fe400078e00ff */
[----:B------:R-:W-:Y:S02]  /*6a00*/  IMAD.MOV.U32 R50, RZ, RZ, -0x1 ;  /* 0xffffffffff327424 */ /* 0x000fe400078e00ff */
[----:B------:R-:W-:-:S02]  /*6a10*/  IMAD.MOV.U32 R53, RZ, RZ, R0 ;  /* 0x000000ffff357224 */ /* 0x000fc400078e0000 */
[----:B------:R-:W-:Y:S05]  /*6a20*/  CALL.REL.NOINC `($__internal_23_$__cuda_sm70_shflsync_bfly_p) ;  /* 0x0000001000007944 */ /* 0x000fea0003c00000 */
[----:B01----:R-:W-:Y:S05]  /*6a30*/  BRA `(.L_x_3249) ;  /* 0xffffcfd000007947 */ /* 0x003fea000383ffff */
        .weak           $__internal_23_$__cuda_sm70_shflsync_bfly_p
        .type           $__internal_23_$__cuda_sm70_shflsync_bfly_p,@function
        .size           $__internal_23_$__cuda_sm70_shflsync_bfly_p,(.L_x_3274 - $__internal_23_$__cuda_sm70_shflsync_bfly_p)
$__internal_23_$__cuda_sm70_shflsync_bfly_p:
[----:B------:R-:W-:Y:S01]  /*6a40*/  IMAD.MOV.U32 R49, RZ, RZ, 0x0 ;  /* 0x00000000ff317424 */ /* 0x000fe200078e00ff */
[----:B------:R-:W-:Y:S04]  /*6a50*/  WARPSYNC R50 ;  /* 0x0000003200007348 */ /* 0x000fe80003800000 */
[----:B------:R0:W1:Y:S01]  /*6a60*/  SHFL.BFLY PT, R51, R53, R52, R51 ;  /* 0x0c00003435337389 */ /* 0x00006200000e0033 */
[----:B------:R-:W-:Y:S05]  /*6a70*/  RET.REL.NODEC R48 `(_ZN4mmha33masked_multihead_attention_kernelIfLi96ELi128ELi4ELi32ELi64ELb0ELb0EEEv26Multihead_attention_paramsIT_XT5_EE) ;  /* 0xffff958030007950 */ /* 0x000fea0003c3ffff */
.L_x_3250:
        /* <DEDUP_REMOVED lines=16> */
.L_x_3274:


//--------------------- .nv.global.init           --------------------------
	.section	.nv.global.init,"aw",@progbits
.nv.global.init:
	.type		$str,@object
	.size		$str,($str$1 - $str)
$str:
        /*0000*/ 	.byte	0x68, 0x61, 0x6c, 0x66, 0x5f, 0x72, 0x6f, 0x74, 0x61, 0x72, 0x79, 0x5f, 0x64, 0x69, 0x6d, 0x20
        /*0010*/ 	.byte	0x25, 0x20, 0x51, 0x4b, 0x5f, 0x56, 0x45, 0x43, 0x5f, 0x53, 0x49, 0x5a, 0x45, 0x20, 0x3d, 0x3d
        /*0020*/ 	.byte	0x20, 0x30, 0x00
	.type		$str$1,@object
	.size		$str$1,(__unnamed_16 - $str$1)
$str$1:
        /* <DEDUP_REMOVED lines=9> */
        /*00b3*/ 	.byte	0x6c, 0x61, 0x74, 0x65, 0x2e, 0x68, 0x70, 0x70, 0x00
	.type		__unnamed_16,@object
	.size		__unnamed_16,(__unnamed_17 - __unnamed_16)
__unnamed_16:
        /* <DEDUP_REMOVED lines=18> */
        /*01dc*/ 	.byte	0x5d, 0x00
	.type		__unnamed_17,@object
	.size		__unnamed_17,(__unnamed_13 - __unnamed_17)
__unnamed_17:
        /* <DEDUP_REMOVED lines=18> */
        /*02fe*/ 	.byte	0x65, 0x5d, 0x00
	.type		__unnamed_13,@object
	.size		__unnamed_13,(__unnamed_18 - __unnamed_13)
__unnamed_13:
        /* <DEDUP_REMOVED lines=19> */
	.type		__unnamed_18,@object
	.size		__unnamed_18,(__unnamed_4 - __unnamed_18)
__unnamed_18:
        /* <DEDUP_REMOVED lines=19> */
	.type		__unnamed_4,@object
	.size		__unnamed_4,(__unnamed_1 - __unnamed_4)
__unnamed_4:
        /* <DEDUP_REMOVED lines=19> */
	.type		__unnamed_1,@object
	.size		__unnamed_1,(__unnamed_5 - __unnamed_1)
__unnamed_1:
        /* <DEDUP_REMOVED lines=18> */
        /*078a*/ 	.byte	0x73, 0x65, 0x5d, 0x00
	.type		__unnamed_5,@object
	.size		__unnamed_5,(__unnamed_15 - __unnamed_5)
__unnamed_5:
        /* <DEDUP_REMOVED lines=19> */
	.type		__unnamed_15,@object
	.size		__unnamed_15,(__unnamed_6 - __unnamed_15)
__unnamed_15:
        /* <DEDUP_REMOVED lines=19> */
	.type		__unnamed_6,@object
	.size		__unnamed_6,(__unnamed_14 - __unnamed_6)
__unnamed_6:
        /* <DEDUP_REMOVED lines=19> */
	.type		__unnamed_14,@object
	.size		__unnamed_14,(__unnamed_3 - __unnamed_14)
__unnamed_14:
        /* <DEDUP_REMOVED lines=19> */
	.type		__unnamed_3,@object
	.size		__unnamed_3,(__unnamed_2 - __unnamed_3)
__unnamed_3:
        /* <DEDUP_REMOVED lines=19> */
	.type		__unnamed_2,@object
	.size		__unnamed_2,(__unnamed_22 - __unnamed_2)
__unnamed_2:
        /* <DEDUP_REMOVED lines=19> */
	.type		__unnamed_22,@object
	.size		__unnamed_22,(__unnamed_19 - __unnamed_22)
__unnamed_22:
        /* <DEDUP_REMOVED lines=18> */
        /*0f88*/ 	.byte	0x4d, 0x53, 0x20, 0x3d, 0x20, 0x74, 0x72, 0x75, 0x65, 0x5d, 0x00
	.type		__unnamed_19,@object
	.size		__unnamed_19,(__unnamed_23 - __unnamed_19)
__unnamed_19:
        /* <DEDUP_REMOVED lines=19> */
	.type		__unnamed_23,@object
	.size		__unnamed_23,(__unnamed_10 - __unnamed_23)
__unnamed_23:
        /* <DEDUP_REMOVED lines=19> */
	.type		__unnamed_10,@object
	.size		__unnamed_10,(__unnamed_24 - __unnamed_10)
__unnamed_10:
        /* <DEDUP_REMOVED lines=19> */
	.type		__unnamed_24,@object
	.size		__unnamed_24,(__unnamed_21 - __unnamed_24)
__unnamed_24:
        /* <DEDUP_REMOVED lines=19> */
	.type		__unnamed_21,@object
	.size		__unnamed_21,(__unnamed_11 - __unnamed_21)
__unnamed_21:
        /* <DEDUP_REMOVED lines=18> */
        /*1563*/ 	.byte	0x41, 0x4d, 0x53, 0x20, 0x3d, 0x20, 0x66, 0x61, 0x6c, 0x73, 0x65, 0x5d, 0x00
	.type		__unnamed_11,@object
	.size		__unnamed_11,(__unnamed_7 - __unnamed_11)
__unnamed_11:
        /* <DEDUP_REMOVED lines=19> */
	.type		__unnamed_7,@object
	.size		__unnamed_7,(__unnamed_20 - __unnamed_7)
__unnamed_7:
        /* <DEDUP_REMOVED lines=19> */
	.type		__unnamed_20,@object
	.size		__unnamed_20,(__unnamed_12 - __unnamed_20)
__unnamed_20:
        /* <DEDUP_REMOVED lines=19> */
	.type		__unnamed_12,@object
	.size		__unnamed_12,(__unnamed_9 - __unnamed_12)
__unnamed_12:
        /* <DEDUP_REMOVED lines=19> */
	.type		__unnamed_9,@object
	.size		__unnamed_9,(__unnamed_8 - __unnamed_9)
__unnamed_9:
        /* <DEDUP_REMOVED lines=18> */
        /*1b44*/ 	.byte	0x45, 0x41, 0x4d, 0x53, 0x20, 0x3d, 0x20, 0x66, 0x61, 0x6c, 0x73, 0x65, 0x5d, 0x00
	.type		__unnamed_8,@object
	.size		__unnamed_8,(.L_7 - __unnamed_8)
__unnamed_8:
        /* <DEDUP_REMOVED lines=19> */
.L_7:


//--------------------- .nv.shared._ZN4mmha33masked_multihead_attention_kernelItLi96ELi128ELi1ELi16ELi256ELb1ELb1EEEv26Multihead_attention_paramsIT_XT5_EE --------------------------
	.section	.nv.shared._ZN4mmha33masked_multihead_attention_kernelItLi96ELi128ELi1ELi16ELi256ELb1ELb1EEEv26Multihead_attention_paramsIT_XT5_EE,"aw",@nobits
	.sectionflags	@""
	.align	16
.nv.shared._ZN4mmha33masked_multihead_attention_kernelItLi96ELi128ELi1ELi16ELi256ELb1ELb1EEEv26Multihead_attention_paramsIT_XT5_EE:
	.zero		576


//--------------------- .nv.shared._ZN4mmha33masked_multihead_attention_kernelItLi96ELi128ELi2ELi16ELi128ELb1ELb1EEEv26Multihead_attention_paramsIT_XT5_EE --------------------------
	.section	.nv.shared._ZN4mmha33masked_multihead_attention_kernelItLi96ELi128ELi2ELi16ELi128ELb1ELb1EEEv26Multihead_attention_paramsIT_XT5_EE,"aw",@nobits
	.sectionflags	@""
	.align	16
.nv.shared._ZN4mmha33masked_multihead_attention_kernelItLi96ELi128ELi2ELi16ELi128ELb1ELb1EEEv26Multihead_attention_paramsIT_XT5_EE:
	.zero		544


//--------------------- .nv.shared._ZN4mmha33masked_multihead_attention_kernelItLi96ELi128ELi4ELi16ELi64ELb1ELb1EEEv26Multihead_attention_paramsIT_XT5_EE --------------------------
	.section	.nv.shared._ZN4mmha33masked_multihead_attention_kernelItLi96ELi128ELi4ELi16ELi64ELb1ELb1EEEv26Multihead_attention_paramsIT_XT5_EE,"aw",@nobits
	.sectionflags	@""
	.align	16
.nv.shared._ZN4mmha33masked_multihead_attention_kernelItLi96ELi128ELi4ELi16ELi64ELb1ELb1EEEv26Multihead_attention_paramsIT_XT5_EE:
	.zero		528


//--------------------- .nv.shared._ZN4mmha33masked_multihead_attention_kernelItLi96ELi128ELi1ELi16ELi256ELb1ELb0EEEv26Multihead_attention_paramsIT_XT5_EE --------------------------
	.section	.nv.shared._ZN4mmha33masked_multihead_attention_kernelItLi96ELi128ELi1ELi16ELi256ELb1ELb0EEEv26Multihead_attention_paramsIT_XT5_EE,"aw",@nobits
	.sectionflags	@""
	.align	16
.nv.shared._ZN4mmha33masked_multihead_attention_kernelItLi96ELi128ELi1ELi16ELi256ELb1ELb0EEEv26Multihead_attention_paramsIT_XT5_EE:
	.zero		576


//--------------------- .nv.shared._ZN4mmha33masked_multihead_attention_kernelItLi96ELi128ELi2ELi16ELi128ELb1ELb0EEEv26Multihead_attention_paramsIT_XT5_EE --------------------------
	.section	.nv.shared._ZN4mmha33masked_multihead_attention_kernelItLi96ELi128ELi2ELi16ELi128ELb1ELb0EEEv26Multihead_attention_paramsIT_XT5_EE,"aw",@nobits
	.sectionflags	@""
	.align	16
.nv.shared._ZN4mmha33masked_multihead_attention_kernelItLi96ELi128ELi2ELi16ELi128ELb1ELb0EEEv26Multihead_attention_paramsIT_XT5_EE:
	.zero		544


//--------------------- .nv.shared._ZN4mmha33masked_multihead_attention_kernelItLi96ELi128ELi4ELi16ELi64ELb1ELb0EEEv26Multihead_attention_paramsIT_XT5_EE --------------------------
	.section	.nv.shared._ZN4mmha33masked_multihead_attention_kernelItLi96ELi128ELi4ELi16ELi64ELb1ELb0EEEv26Multihead_attention_paramsIT_XT5_EE,"aw",@nobits
	.sectionflags	@""
	.align	16
.nv.shared._ZN4mmha33masked_multihead_attention_kernelItLi96ELi128ELi4ELi16ELi64ELb1ELb0EEEv26Multihead_attention_paramsIT_XT5_EE:
	.zero		528


//--------------------- .nv.shared._ZN4mmha33masked_multihead_attention_kernelIfLi96ELi128ELi1ELi32ELi256ELb1ELb1EEEv26Multihead_attention_paramsIT_XT5_EE --------------------------
	.section	.nv.shared._ZN4mmha33masked_multihead_attention_kernelIfLi96ELi128ELi1ELi32ELi256ELb1ELb1EEEv26Multihead_attention_paramsIT_XT5_EE,"aw",@nobits
	.sectionflags	@""
	.align	16
.nv.shared._ZN4mmha33masked_multihead_attention_kernelIfLi96ELi128ELi1ELi32ELi256ELb1ELb1EEEv26Multihead_attention_paramsIT_XT5_EE:
	.zero		1088


//--------------------- .nv.shared._ZN4mmha33masked_multihead_attention_kernelIfLi96ELi128ELi2ELi32ELi128ELb1ELb1EEEv26Multihead_attention_paramsIT_XT5_EE --------------------------
	.section	.nv.shared._ZN4mmha33masked_multihead_attention_kernelIfLi96ELi128ELi2ELi32ELi128ELb1ELb1EEEv26Multihead_attention_paramsIT_XT5_EE,"aw",@nobits
	.sectionflags	@""
	.align	16
.nv.shared._ZN4mmha33masked_multihead_attention_kernelIfLi96ELi128ELi2ELi32ELi128ELb1ELb1EEEv26Multihead_attention_paramsIT_XT5_EE:
	.zero		1056


//--------------------- .nv.shared._ZN4mmha33masked_multihead_attention_kernelIfLi96ELi128ELi4ELi32ELi64ELb1ELb1EEEv26Multihead_attention_paramsIT_XT5_EE --------------------------
	.section	.nv.shared._ZN4mmha33masked_multihead_attention_kernelIfLi96ELi128ELi4ELi32ELi64ELb1ELb1EEEv26Multihead_attention_paramsIT_XT5_EE,"aw",@nobits
	.sectionflags	@""
	.align	16
.nv.shared._ZN4mmha33masked_multihead_attention_kernelIfLi96ELi128ELi4ELi32ELi64ELb1ELb1EEEv26Multihead_attention_paramsIT_XT5_EE:
	.zero		1040


//--------------------- .nv.shared._ZN4mmha33masked_multihead_attention_kernelIfLi96ELi128ELi1ELi32ELi256ELb1ELb0EEEv26Multihead_attention_paramsIT_XT5_EE --------------------------
	.section	.nv.shared._ZN4mmha33masked_multihead_attention_kernelIfLi96ELi128ELi1ELi32ELi256ELb1ELb0EEEv26Multihead_attention_paramsIT_XT5_EE,"aw",@nobits
	.sectionflags	@""
	.align	16
.nv.shared._ZN4mmha33masked_multihead_attention_kernelIfLi96ELi128ELi1ELi32ELi256ELb1ELb0EEEv26Multihead_attention_paramsIT_XT5_EE:
	.zero		1088


//--------------------- .nv.shared._ZN4mmha33masked_multihead_attention_kernelIfLi96ELi128ELi2ELi32ELi128ELb1ELb0EEEv26Multihead_attention_paramsIT_XT5_EE --------------------------
	.section	.nv.shared._ZN4mmha33masked_multihead_attention_kernelIfLi96ELi128ELi2ELi32ELi128ELb1ELb0EEEv26Multihead_attention_paramsIT_XT5_EE,"aw",@nobits
	.sectionflags	@""
	.align	16
.nv.shared._ZN4mmha33masked_multihead_attention_kernelIfLi96ELi128ELi2ELi32ELi128ELb1ELb0EEEv26Multihead_attention_paramsIT_XT5_EE:
	.zero		1056


//--------------------- .nv.shared._ZN4mmha33masked_multihead_attention_kernelIfLi96ELi128ELi4ELi32ELi64ELb1ELb0EEEv26Multihead_attention_paramsIT_XT5_EE --------------------------
	.section	.nv.shared._ZN4mmha33masked_multihead_attention_kernelIfLi96ELi128ELi4ELi32ELi64ELb1ELb0EEEv26Multihead_attention_paramsIT_XT5_EE,"aw",@nobits
	.sectionflags	@""
	.align	16
.nv.shared._ZN4mmha33masked_multihead_attention_kernelIfLi96ELi128ELi4ELi32ELi64ELb1ELb0EEEv26Multihead_attention_paramsIT_XT5_EE:
	.zero		1040


//--------------------- .nv.shared._ZN4mmha33masked_multihead_attention_kernelItLi96ELi128ELi1ELi16ELi256ELb0ELb1EEEv26Multihead_attention_paramsIT_XT5_EE --------------------------
	.section	.nv.shared._ZN4mmha33masked_multihead_attention_kernelItLi96ELi128ELi1ELi16ELi256ELb0ELb1EEEv26Multihead_attention_paramsIT_XT5_EE,"aw",@nobits
	.sectionflags	@""
	.align	16
.nv.shared._ZN4mmha33masked_multihead_attention_kernelItLi96ELi128ELi1ELi16ELi256ELb0ELb1EEEv26Multihead_attention_paramsIT_XT5_EE:
	.zero		320


//--------------------- .nv.shared._ZN4mmha33masked_multihead_attention_kernelItLi96ELi128ELi2ELi16ELi128ELb0ELb1EEEv26Multihead_attention_paramsIT_XT5_EE --------------------------
	.section	.nv.shared._ZN4mmha33masked_multihead_attention_kernelItLi96ELi128ELi2ELi16ELi128ELb0ELb1EEEv26Multihead_attention_paramsIT_XT5_EE,"aw",@nobits
	.sectionflags	@""
	.align	16
.nv.shared._ZN4mmha33masked_multihead_attention_kernelItLi96ELi128ELi2ELi16ELi128ELb0ELb1EEEv26Multihead_attention_paramsIT_XT5_EE:
	.zero		288


//--------------------- .nv.shared._ZN4mmha33masked_multihead_attention_kernelItLi96ELi128ELi4ELi16ELi64ELb0ELb1EEEv26Multihead_attention_paramsIT_XT5_EE --------------------------
	.section	.nv.shared._ZN4mmha33masked_multihead_attention_kernelItLi96ELi128ELi4ELi16ELi64ELb0ELb1EEEv26Multihead_attention_paramsIT_XT5_EE,"aw",@nobits
	.sectionflags	@""
	.align	16
.nv.shared._ZN4mmha33masked_multihead_attention_kernelItLi96ELi128ELi4ELi16ELi64ELb0ELb1EEEv26Multihead_attention_paramsIT_XT5_EE:
	.zero		272


//--------------------- .nv.shared._ZN4mmha33masked_multihead_attention_kernelItLi96ELi128ELi1ELi16ELi256ELb0ELb0EEEv26Multihead_attention_paramsIT_XT5_EE --------------------------
	.section	.nv.shared._ZN4mmha33masked_multihead_attention_kernelItLi96ELi128ELi1ELi16ELi256ELb0ELb0EEEv26Multihead_attention_paramsIT_XT5_EE,"aw",@nobits
	.sectionflags	@""
	.align	16
.nv.shared._ZN4mmha33masked_multihead_attention_kernelItLi96ELi128ELi1ELi16ELi256ELb0ELb0EEEv26Multihead_attention_paramsIT_XT5_EE:
	.zero		320


//--------------------- .nv.shared._ZN4mmha33masked_multihead_attention_kernelItLi96ELi128ELi2ELi16ELi128ELb0ELb0EEEv26Multihead_attention_paramsIT_XT5_EE --------------------------
	.section	.nv.shared._ZN4mmha33masked_multihead_attention_kernelItLi96ELi128ELi2ELi16ELi128ELb0ELb0EEEv26Multihead_attention_paramsIT_XT5_EE,"aw",@nobits
	.sectionflags	@""
	.align	16
.nv.shared._ZN4mmha33masked_multihead_attention_kernelItLi96ELi128ELi2ELi16ELi128ELb0ELb0EEEv26Multihead_attention_paramsIT_XT5_EE:
	.zero		288


//--------------------- .nv.shared._ZN4mmha33masked_multihead_attention_kernelItLi96ELi128ELi4ELi16ELi64ELb0ELb0EEEv26Multihead_attention_paramsIT_XT5_EE --------------------------
	.section	.nv.shared._ZN4mmha33masked_multihead_attention_kernelItLi96ELi128ELi4ELi16ELi64ELb0ELb0EEEv26Multihead_attention_paramsIT_XT5_EE,"aw",@nobits
	.sectionflags	@""
	.align	16
.nv.shared._ZN4mmha33masked_multihead_attention_kernelItLi96ELi128ELi4ELi16ELi64ELb0ELb0EEEv26Multihead_attention_paramsIT_XT5_EE:
	.zero		272


//--------------------- .nv.shared._ZN4mmha33masked_multihead_attention_kernelIfLi96ELi128ELi1ELi32ELi256ELb0ELb1EEEv26Multihead_attention_paramsIT_XT5_EE --------------------------
	.section	.nv.shared._ZN4mmha33masked_multihead_attention_kernelIfLi96ELi128ELi1ELi32ELi256ELb0ELb1EEEv26Multihead_attention_paramsIT_XT5_EE,"aw",@nobits
	.sectionflags	@""
	.align	16
.nv.shared._ZN4mmha33masked_multihead_attention_kernelIfLi96ELi128ELi1ELi32ELi256ELb0ELb1EEEv26Multihead_attention_paramsIT_XT5_EE:
	.zero		576


//--------------------- .nv.shared._ZN4mmha33masked_multihead_attention_kernelIfLi96ELi128ELi2ELi32ELi128ELb0ELb1EEEv26Multihead_attention_paramsIT_XT5_EE --------------------------
	.section	.nv.shared._ZN4mmha33masked_multihead_attention_kernelIfLi96ELi128ELi2ELi32ELi128ELb0ELb1EEEv26Multihead_attention_paramsIT_XT5_EE,"aw",@nobits
	.sectionflags	@""
	.align	16
.nv.shared._ZN4mmha33masked_multihead_attention_kernelIfLi96ELi128ELi2ELi32ELi128ELb0ELb1EEEv26Multihead_attention_paramsIT_XT5_EE:
	.zero		544


//--------------------- .nv.shared._ZN4mmha33masked_multihead_attention_kernelIfLi96ELi128ELi4ELi32ELi64ELb0ELb1EEEv26Multihead_attention_paramsIT_XT5_EE --------------------------
	.section	.nv.shared._ZN4mmha33masked_multihead_attention_kernelIfLi96ELi128ELi4ELi32ELi64ELb0ELb1EEEv26Multihead_attention_paramsIT_XT5_EE,"aw",@nobits
	.sectionflags	@""
	.align	16
.nv.shared._ZN4mmha33masked_multihead_attention_kernelIfLi96ELi128ELi4ELi32ELi64ELb0ELb1EEEv26Multihead_attention_paramsIT_XT5_EE:
	.zero		528


//--------------------- .nv.shared._ZN4mmha33masked_multihead_attention_kernelIfLi96ELi128ELi1ELi32ELi256ELb0ELb0EEEv26Multihead_attention_paramsIT_XT5_EE --------------------------
	.section	.nv.shared._ZN4mmha33masked_multihead_attention_kernelIfLi96ELi128ELi1ELi32ELi256ELb0ELb0EEEv26Multihead_attention_paramsIT_XT5_EE,"aw",@nobits
	.sectionflags	@""
	.align	16
.nv.shared._ZN4mmha33masked_multihead_attention_kernelIfLi96ELi128ELi1ELi32ELi256ELb0ELb0EEEv26Multihead_attention_paramsIT_XT5_EE:
	.zero		576


//--------------------- .nv.shared._ZN4mmha33masked_multihead_attention_kernelIfLi96ELi128ELi2ELi32ELi128ELb0ELb0EEEv26Multihead_attention_paramsIT_XT5_EE --------------------------
	.section	.nv.shared._ZN4mmha33masked_multihead_attention_kernelIfLi96ELi128ELi2ELi32ELi128ELb0ELb0EEEv26Multihead_attention_paramsIT_XT5_EE,"aw",@nobits
	.sectionflags	@""
	.align	16
.nv.shared._ZN4mmha33masked_multihead_attention_kernelIfLi96ELi128ELi2ELi32ELi128ELb0ELb0EEEv26Multihead_attention_paramsIT_XT5_EE:
	.zero		544


//--------------------- .nv.shared._ZN4mmha33masked_multihead_attention_kernelIfLi96ELi128ELi4ELi32ELi64ELb0ELb0EEEv26Multihead_attention_paramsIT_XT5_EE --------------------------
	.section	.nv.shared._ZN4mmha33masked_multihead_attention_kernelIfLi96ELi128ELi4ELi32ELi64ELb0ELb0EEEv26Multihead_attention_paramsIT_XT5_EE,"aw",@nobits
	.sectionflags	@""
	.align	16
.nv.shared._ZN4mmha33masked_multihead_attention_kernelIfLi96ELi128ELi4ELi32ELi64ELb0ELb0EEEv26Multihead_attention_paramsIT_XT5_EE:
	.zero		528


//--------------------- SYMBOLS --------------------------

	.type		__assertfail,@function
